//
// Generated by NVIDIA NVVM Compiler
//
// Compiler Build ID: CL-36424714
// Cuda compilation tools, release 13.0, V13.0.88
// Based on NVVM 20.0.0
//

.version 9.0
.target sm_100
.address_size 64

	// .globl	_Z6Conv2DPfS_S_S_iiiiii
.extern .shared .align 16 .b8 shm[];

.visible .entry _Z6Conv2DPfS_S_S_iiiiii(
	.param .u64 .ptr .align 1 _Z6Conv2DPfS_S_S_iiiiii_param_0,
	.param .u64 .ptr .align 1 _Z6Conv2DPfS_S_S_iiiiii_param_1,
	.param .u64 .ptr .align 1 _Z6Conv2DPfS_S_S_iiiiii_param_2,
	.param .u64 .ptr .align 1 _Z6Conv2DPfS_S_S_iiiiii_param_3,
	.param .u32 _Z6Conv2DPfS_S_S_iiiiii_param_4,
	.param .u32 _Z6Conv2DPfS_S_S_iiiiii_param_5,
	.param .u32 _Z6Conv2DPfS_S_S_iiiiii_param_6,
	.param .u32 _Z6Conv2DPfS_S_S_iiiiii_param_7,
	.param .u32 _Z6Conv2DPfS_S_S_iiiiii_param_8,
	.param .u32 _Z6Conv2DPfS_S_S_iiiiii_param_9
)
{
	.reg .pred 	%p<91>;
	.reg .b32 	%r<260>;
	.reg .b32 	%f<413>;
	.reg .b64 	%rd<175>;

	ld.param.u64 	%rd38, [_Z6Conv2DPfS_S_S_iiiiii_param_0];
	ld.param.u64 	%rd39, [_Z6Conv2DPfS_S_S_iiiiii_param_1];
	ld.param.u64 	%rd37, [_Z6Conv2DPfS_S_S_iiiiii_param_2];
	ld.param.u64 	%rd40, [_Z6Conv2DPfS_S_S_iiiiii_param_3];
	ld.param.u32 	%r105, [_Z6Conv2DPfS_S_S_iiiiii_param_4];
	ld.param.u32 	%r111, [_Z6Conv2DPfS_S_S_iiiiii_param_5];
	ld.param.u32 	%r108, [_Z6Conv2DPfS_S_S_iiiiii_param_7];
	ld.param.u32 	%r109, [_Z6Conv2DPfS_S_S_iiiiii_param_8];
	cvta.to.global.u64 	%rd1, %rd40;
	cvta.to.global.u64 	%rd2, %rd39;
	cvta.to.global.u64 	%rd3, %rd38;
	cvta.to.global.u64 	%rd4, %rd37;
	mov.u32 	%r112, %tid.x;
	mov.u32 	%r113, %ctaid.x;
	mov.u32 	%r114, %ntid.x;
	mad.lo.s32 	%r1, %r113, %r114, %r112;
	mov.u32 	%r115, %tid.y;
	mov.u32 	%r116, %ctaid.y;
	mov.u32 	%r117, %ntid.y;
	mad.lo.s32 	%r118, %r116, %r117, %r115;
	setp.ge.s32 	%p3, %r1, %r105;
	setp.ge.s32 	%p4, %r118, %r111;
	or.pred  	%p5, %p3, %p4;
	setp.lt.s32 	%p6, %r109, 1;
	or.pred  	%p7, %p5, %p6;
	@%p7 bra 	$L__BB0_120;
	ld.param.u32 	%r216, [_Z6Conv2DPfS_S_S_iiiiii_param_6];
	ld.param.u32 	%r214, [_Z6Conv2DPfS_S_S_iiiiii_param_4];
	shr.u32 	%r119, %r216, 31;
	add.s32 	%r120, %r216, %r119;
	shr.s32 	%r4, %r120, 1;
	neg.s32 	%r3, %r4;
	setp.le.s32 	%p8, %r3, %r4;
	mad.lo.s32 	%r121, %r214, %r1, %r118;
	mul.lo.s32 	%r5, %r109, %r121;
	@%p8 bra 	$L__BB0_35;
	ld.param.u32 	%r222, [_Z6Conv2DPfS_S_S_iiiiii_param_9];
	setp.eq.s32 	%p67, %r222, 1;
	@%p67 bra 	$L__BB0_16;
	ld.param.u32 	%r223, [_Z6Conv2DPfS_S_S_iiiiii_param_9];
	setp.ne.s32 	%p68, %r223, 0;
	@%p68 bra 	$L__BB0_27;
	add.s32 	%r192, %r109, -1;
	and.b32  	%r6, %r109, 15;
	setp.lt.u32 	%p77, %r192, 15;
	mov.b32 	%r227, 0;
	@%p77 bra 	$L__BB0_7;
	and.b32  	%r227, %r109, 2147483632;
	neg.s32 	%r225, %r227;
	add.s64 	%rd170, %rd4, 32;
	add.s64 	%rd6, %rd1, 32;
	mov.u32 	%r224, %r5;
$L__BB0_6:
	.pragma "nounroll";
	mul.wide.s32 	%rd146, %r224, 4;
	add.s64 	%rd147, %rd6, %rd146;
	ld.global.f32 	%f269, [%rd170+-32];
	st.global.f32 	[%rd147+-32], %f269;
	ld.global.f32 	%f270, [%rd170+-28];
	st.global.f32 	[%rd147+-28], %f270;
	ld.global.f32 	%f271, [%rd170+-24];
	st.global.f32 	[%rd147+-24], %f271;
	ld.global.f32 	%f272, [%rd170+-20];
	st.global.f32 	[%rd147+-20], %f272;
	ld.global.f32 	%f273, [%rd170+-16];
	st.global.f32 	[%rd147+-16], %f273;
	ld.global.f32 	%f274, [%rd170+-12];
	st.global.f32 	[%rd147+-12], %f274;
	ld.global.f32 	%f275, [%rd170+-8];
	st.global.f32 	[%rd147+-8], %f275;
	ld.global.f32 	%f276, [%rd170+-4];
	st.global.f32 	[%rd147+-4], %f276;
	ld.global.f32 	%f277, [%rd170];
	st.global.f32 	[%rd147], %f277;
	ld.global.f32 	%f278, [%rd170+4];
	st.global.f32 	[%rd147+4], %f278;
	ld.global.f32 	%f279, [%rd170+8];
	st.global.f32 	[%rd147+8], %f279;
	ld.global.f32 	%f280, [%rd170+12];
	st.global.f32 	[%rd147+12], %f280;
	ld.global.f32 	%f281, [%rd170+16];
	st.global.f32 	[%rd147+16], %f281;
	ld.global.f32 	%f282, [%rd170+20];
	st.global.f32 	[%rd147+20], %f282;
	ld.global.f32 	%f283, [%rd170+24];
	st.global.f32 	[%rd147+24], %f283;
	ld.global.f32 	%f284, [%rd170+28];
	st.global.f32 	[%rd147+28], %f284;
	add.s32 	%r225, %r225, 16;
	add.s64 	%rd170, %rd170, 64;
	add.s32 	%r224, %r224, 16;
	setp.ne.s32 	%p78, %r225, 0;
	@%p78 bra 	$L__BB0_6;
$L__BB0_7:
	setp.eq.s32 	%p79, %r6, 0;
	@%p79 bra 	$L__BB0_120;
	and.b32  	%r14, %r109, 7;
	setp.lt.u32 	%p80, %r6, 8;
	@%p80 bra 	$L__BB0_10;
	mul.wide.u32 	%rd148, %r227, 4;
	add.s64 	%rd149, %rd4, %rd148;
	ld.global.f32 	%f285, [%rd149];
	add.s32 	%r193, %r227, %r5;
	mul.wide.s32 	%rd150, %r193, 4;
	add.s64 	%rd151, %rd1, %rd150;
	st.global.f32 	[%rd151], %f285;
	ld.global.f32 	%f286, [%rd149+4];
	st.global.f32 	[%rd151+4], %f286;
	ld.global.f32 	%f287, [%rd149+8];
	st.global.f32 	[%rd151+8], %f287;
	ld.global.f32 	%f288, [%rd149+12];
	st.global.f32 	[%rd151+12], %f288;
	ld.global.f32 	%f289, [%rd149+16];
	st.global.f32 	[%rd151+16], %f289;
	ld.global.f32 	%f290, [%rd149+20];
	st.global.f32 	[%rd151+20], %f290;
	ld.global.f32 	%f291, [%rd149+24];
	st.global.f32 	[%rd151+24], %f291;
	ld.global.f32 	%f292, [%rd149+28];
	st.global.f32 	[%rd151+28], %f292;
	add.s32 	%r227, %r227, 8;
$L__BB0_10:
	setp.eq.s32 	%p81, %r14, 0;
	@%p81 bra 	$L__BB0_120;
	and.b32  	%r17, %r109, 3;
	setp.lt.u32 	%p82, %r14, 4;
	@%p82 bra 	$L__BB0_13;
	mul.wide.u32 	%rd152, %r227, 4;
	add.s64 	%rd153, %rd4, %rd152;
	ld.global.f32 	%f293, [%rd153];
	add.s32 	%r194, %r227, %r5;
	mul.wide.s32 	%rd154, %r194, 4;
	add.s64 	%rd155, %rd1, %rd154;
	st.global.f32 	[%rd155], %f293;
	ld.global.f32 	%f294, [%rd153+4];
	st.global.f32 	[%rd155+4], %f294;
	ld.global.f32 	%f295, [%rd153+8];
	st.global.f32 	[%rd155+8], %f295;
	ld.global.f32 	%f296, [%rd153+12];
	st.global.f32 	[%rd155+12], %f296;
	add.s32 	%r227, %r227, 4;
$L__BB0_13:
	setp.eq.s32 	%p83, %r17, 0;
	@%p83 bra 	$L__BB0_120;
	add.s32 	%r230, %r227, %r5;
	mul.wide.u32 	%rd156, %r227, 4;
	add.s64 	%rd171, %rd4, %rd156;
	neg.s32 	%r229, %r17;
$L__BB0_15:
	.pragma "nounroll";
	mul.wide.s32 	%rd157, %r230, 4;
	add.s64 	%rd158, %rd1, %rd157;
	ld.global.f32 	%f297, [%rd171];
	st.global.f32 	[%rd158], %f297;
	add.s32 	%r230, %r230, 1;
	add.s64 	%rd171, %rd171, 4;
	add.s32 	%r229, %r229, 1;
	setp.eq.s32 	%p84, %r229, 0;
	@%p84 bra 	$L__BB0_120;
	bra.uni 	$L__BB0_15;
$L__BB0_16:
	add.s32 	%r186, %r109, -1;
	and.b32  	%r26, %r109, 7;
	setp.lt.u32 	%p69, %r186, 7;
	mov.b32 	%r234, 0;
	@%p69 bra 	$L__BB0_19;
	and.b32  	%r234, %r109, 2147483640;
	neg.s32 	%r232, %r234;
	add.s64 	%rd172, %rd4, 16;
	add.s64 	%rd13, %rd1, 16;
	mov.u32 	%r231, %r5;
$L__BB0_18:
	.pragma "nounroll";
	mul.wide.s32 	%rd132, %r231, 4;
	add.s64 	%rd133, %rd13, %rd132;
	ld.global.f32 	%f239, [%rd172+-16];
	max.f32 	%f240, %f239, 0f00000000;
	st.global.f32 	[%rd133+-16], %f240;
	ld.global.f32 	%f241, [%rd172+-12];
	max.f32 	%f242, %f241, 0f00000000;
	st.global.f32 	[%rd133+-12], %f242;
	ld.global.f32 	%f243, [%rd172+-8];
	max.f32 	%f244, %f243, 0f00000000;
	st.global.f32 	[%rd133+-8], %f244;
	ld.global.f32 	%f245, [%rd172+-4];
	max.f32 	%f246, %f245, 0f00000000;
	st.global.f32 	[%rd133+-4], %f246;
	ld.global.f32 	%f247, [%rd172];
	max.f32 	%f248, %f247, 0f00000000;
	st.global.f32 	[%rd133], %f248;
	ld.global.f32 	%f249, [%rd172+4];
	max.f32 	%f250, %f249, 0f00000000;
	st.global.f32 	[%rd133+4], %f250;
	ld.global.f32 	%f251, [%rd172+8];
	max.f32 	%f252, %f251, 0f00000000;
	st.global.f32 	[%rd133+8], %f252;
	ld.global.f32 	%f253, [%rd172+12];
	max.f32 	%f254, %f253, 0f00000000;
	st.global.f32 	[%rd133+12], %f254;
	add.s32 	%r232, %r232, 8;
	add.s64 	%rd172, %rd172, 32;
	add.s32 	%r231, %r231, 8;
	setp.ne.s32 	%p70, %r232, 0;
	@%p70 bra 	$L__BB0_18;
$L__BB0_19:
	setp.eq.s32 	%p71, %r26, 0;
	@%p71 bra 	$L__BB0_120;
	and.b32  	%r34, %r109, 3;
	setp.lt.u32 	%p72, %r26, 4;
	@%p72 bra 	$L__BB0_22;
	mul.wide.u32 	%rd134, %r234, 4;
	add.s64 	%rd135, %rd4, %rd134;
	ld.global.f32 	%f255, [%rd135];
	max.f32 	%f256, %f255, 0f00000000;
	add.s32 	%r187, %r234, %r5;
	mul.wide.s32 	%rd136, %r187, 4;
	add.s64 	%rd137, %rd1, %rd136;
	st.global.f32 	[%rd137], %f256;
	ld.global.f32 	%f257, [%rd135+4];
	max.f32 	%f258, %f257, 0f00000000;
	st.global.f32 	[%rd137+4], %f258;
	ld.global.f32 	%f259, [%rd135+8];
	max.f32 	%f260, %f259, 0f00000000;
	st.global.f32 	[%rd137+8], %f260;
	ld.global.f32 	%f261, [%rd135+12];
	max.f32 	%f262, %f261, 0f00000000;
	st.global.f32 	[%rd137+12], %f262;
	add.s32 	%r234, %r234, 4;
$L__BB0_22:
	setp.eq.s32 	%p73, %r34, 0;
	@%p73 bra 	$L__BB0_120;
	setp.eq.s32 	%p74, %r34, 1;
	@%p74 bra 	$L__BB0_25;
	mul.wide.u32 	%rd138, %r234, 4;
	add.s64 	%rd139, %rd4, %rd138;
	ld.global.f32 	%f263, [%rd139];
	max.f32 	%f264, %f263, 0f00000000;
	add.s32 	%r188, %r234, %r5;
	mul.wide.s32 	%rd140, %r188, 4;
	add.s64 	%rd141, %rd1, %rd140;
	st.global.f32 	[%rd141], %f264;
	ld.global.f32 	%f265, [%rd139+4];
	max.f32 	%f266, %f265, 0f00000000;
	st.global.f32 	[%rd141+4], %f266;
	add.s32 	%r234, %r234, 2;
$L__BB0_25:
	and.b32  	%r189, %r109, 1;
	setp.eq.b32 	%p75, %r189, 1;
	not.pred 	%p76, %p75;
	@%p76 bra 	$L__BB0_120;
	mul.wide.u32 	%rd142, %r234, 4;
	add.s64 	%rd143, %rd4, %rd142;
	ld.global.f32 	%f267, [%rd143];
	max.f32 	%f268, %f267, 0f00000000;
	add.s32 	%r190, %r234, %r5;
	mul.wide.s32 	%rd144, %r190, 4;
	add.s64 	%rd145, %rd1, %rd144;
	st.global.f32 	[%rd145], %f268;
	bra.uni 	$L__BB0_120;
$L__BB0_27:
	add.s32 	%r196, %r109, -1;
	and.b32  	%r39, %r109, 3;
	setp.lt.u32 	%p85, %r196, 3;
	mov.b32 	%r239, 0;
	@%p85 bra 	$L__BB0_30;
	and.b32  	%r239, %r109, 2147483644;
	neg.s32 	%r237, %r239;
	add.s64 	%rd173, %rd4, 8;
	add.s64 	%rd17, %rd1, 8;
	mov.u32 	%r236, %r5;
$L__BB0_29:
	.pragma "nounroll";
	mul.wide.s32 	%rd159, %r236, 4;
	add.s64 	%rd160, %rd17, %rd159;
	ld.global.f32 	%f298, [%rd173+-8];
	fma.rn.f32 	%f299, %f298, 0fBBBB989D, 0f3F000000;
	cvt.sat.f32.f32 	%f300, %f299;
	mov.f32 	%f301, 0f4B400001;
	mov.f32 	%f302, 0f437C0000;
	fma.rm.f32 	%f303, %f300, %f302, %f301;
	add.f32 	%f304, %f303, 0fCB40007F;
	neg.f32 	%f305, %f304;
	fma.rn.f32 	%f306, %f298, 0fBFB8AA3B, %f305;
	fma.rn.f32 	%f307, %f298, 0fB2A57060, %f306;
	mov.b32 	%r197, %f303;
	shl.b32 	%r198, %r197, 23;
	mov.b32 	%f308, %r198;
	ex2.approx.ftz.f32 	%f309, %f307;
	fma.rn.f32 	%f310, %f309, %f308, 0f3F800000;
	rcp.rn.f32 	%f311, %f310;
	st.global.f32 	[%rd160+-8], %f311;
	ld.global.f32 	%f312, [%rd173+-4];
	fma.rn.f32 	%f313, %f312, 0fBBBB989D, 0f3F000000;
	cvt.sat.f32.f32 	%f314, %f313;
	fma.rm.f32 	%f315, %f314, %f302, %f301;
	add.f32 	%f316, %f315, 0fCB40007F;
	neg.f32 	%f317, %f316;
	fma.rn.f32 	%f318, %f312, 0fBFB8AA3B, %f317;
	fma.rn.f32 	%f319, %f312, 0fB2A57060, %f318;
	mov.b32 	%r199, %f315;
	shl.b32 	%r200, %r199, 23;
	mov.b32 	%f320, %r200;
	ex2.approx.ftz.f32 	%f321, %f319;
	fma.rn.f32 	%f322, %f321, %f320, 0f3F800000;
	rcp.rn.f32 	%f323, %f322;
	st.global.f32 	[%rd160+-4], %f323;
	ld.global.f32 	%f324, [%rd173];
	fma.rn.f32 	%f325, %f324, 0fBBBB989D, 0f3F000000;
	cvt.sat.f32.f32 	%f326, %f325;
	fma.rm.f32 	%f327, %f326, %f302, %f301;
	add.f32 	%f328, %f327, 0fCB40007F;
	neg.f32 	%f329, %f328;
	fma.rn.f32 	%f330, %f324, 0fBFB8AA3B, %f329;
	fma.rn.f32 	%f331, %f324, 0fB2A57060, %f330;
	mov.b32 	%r201, %f327;
	shl.b32 	%r202, %r201, 23;
	mov.b32 	%f332, %r202;
	ex2.approx.ftz.f32 	%f333, %f331;
	fma.rn.f32 	%f334, %f333, %f332, 0f3F800000;
	rcp.rn.f32 	%f335, %f334;
	st.global.f32 	[%rd160], %f335;
	ld.global.f32 	%f336, [%rd173+4];
	fma.rn.f32 	%f337, %f336, 0fBBBB989D, 0f3F000000;
	cvt.sat.f32.f32 	%f338, %f337;
	fma.rm.f32 	%f339, %f338, %f302, %f301;
	add.f32 	%f340, %f339, 0fCB40007F;
	neg.f32 	%f341, %f340;
	fma.rn.f32 	%f342, %f336, 0fBFB8AA3B, %f341;
	fma.rn.f32 	%f343, %f336, 0fB2A57060, %f342;
	mov.b32 	%r203, %f339;
	shl.b32 	%r204, %r203, 23;
	mov.b32 	%f344, %r204;
	ex2.approx.ftz.f32 	%f345, %f343;
	fma.rn.f32 	%f346, %f345, %f344, 0f3F800000;
	rcp.rn.f32 	%f347, %f346;
	st.global.f32 	[%rd160+4], %f347;
	add.s32 	%r237, %r237, 4;
	add.s64 	%rd173, %rd173, 16;
	add.s32 	%r236, %r236, 4;
	setp.ne.s32 	%p86, %r237, 0;
	@%p86 bra 	$L__BB0_29;
$L__BB0_30:
	setp.eq.s32 	%p87, %r39, 0;
	@%p87 bra 	$L__BB0_120;
	setp.eq.s32 	%p88, %r39, 1;
	@%p88 bra 	$L__BB0_33;
	mul.wide.u32 	%rd161, %r239, 4;
	add.s64 	%rd162, %rd4, %rd161;
	ld.global.f32 	%f348, [%rd162];
	fma.rn.f32 	%f349, %f348, 0fBBBB989D, 0f3F000000;
	cvt.sat.f32.f32 	%f350, %f349;
	mov.f32 	%f351, 0f4B400001;
	mov.f32 	%f352, 0f437C0000;
	fma.rm.f32 	%f353, %f350, %f352, %f351;
	add.f32 	%f354, %f353, 0fCB40007F;
	neg.f32 	%f355, %f354;
	fma.rn.f32 	%f356, %f348, 0fBFB8AA3B, %f355;
	fma.rn.f32 	%f357, %f348, 0fB2A57060, %f356;
	mov.b32 	%r205, %f353;
	shl.b32 	%r206, %r205, 23;
	mov.b32 	%f358, %r206;
	ex2.approx.ftz.f32 	%f359, %f357;
	fma.rn.f32 	%f360, %f359, %f358, 0f3F800000;
	rcp.rn.f32 	%f361, %f360;
	add.s32 	%r207, %r239, %r5;
	mul.wide.s32 	%rd163, %r207, 4;
	add.s64 	%rd164, %rd1, %rd163;
	st.global.f32 	[%rd164], %f361;
	ld.global.f32 	%f362, [%rd162+4];
	fma.rn.f32 	%f363, %f362, 0fBBBB989D, 0f3F000000;
	cvt.sat.f32.f32 	%f364, %f363;
	fma.rm.f32 	%f365, %f364, %f352, %f351;
	add.f32 	%f366, %f365, 0fCB40007F;
	neg.f32 	%f367, %f366;
	fma.rn.f32 	%f368, %f362, 0fBFB8AA3B, %f367;
	fma.rn.f32 	%f369, %f362, 0fB2A57060, %f368;
	mov.b32 	%r208, %f365;
	shl.b32 	%r209, %r208, 23;
	mov.b32 	%f370, %r209;
	ex2.approx.ftz.f32 	%f371, %f369;
	fma.rn.f32 	%f372, %f371, %f370, 0f3F800000;
	rcp.rn.f32 	%f373, %f372;
	st.global.f32 	[%rd164+4], %f373;
	add.s32 	%r239, %r239, 2;
$L__BB0_33:
	and.b32  	%r210, %r109, 1;
	setp.eq.b32 	%p89, %r210, 1;
	not.pred 	%p90, %p89;
	@%p90 bra 	$L__BB0_120;
	mul.wide.u32 	%rd165, %r239, 4;
	add.s64 	%rd166, %rd4, %rd165;
	ld.global.f32 	%f374, [%rd166];
	fma.rn.f32 	%f375, %f374, 0fBBBB989D, 0f3F000000;
	cvt.sat.f32.f32 	%f376, %f375;
	mov.f32 	%f377, 0f4B400001;
	mov.f32 	%f378, 0f437C0000;
	fma.rm.f32 	%f379, %f376, %f378, %f377;
	add.f32 	%f380, %f379, 0fCB40007F;
	neg.f32 	%f381, %f380;
	fma.rn.f32 	%f382, %f374, 0fBFB8AA3B, %f381;
	fma.rn.f32 	%f383, %f374, 0fB2A57060, %f382;
	mov.b32 	%r211, %f379;
	shl.b32 	%r212, %r211, 23;
	mov.b32 	%f384, %r212;
	ex2.approx.ftz.f32 	%f385, %f383;
	fma.rn.f32 	%f386, %f385, %f384, 0f3F800000;
	rcp.rn.f32 	%f387, %f386;
	add.s32 	%r213, %r239, %r5;
	mul.wide.s32 	%rd167, %r213, 4;
	add.s64 	%rd168, %rd1, %rd167;
	st.global.f32 	[%rd168], %f387;
	bra.uni 	$L__BB0_120;
$L__BB0_35:
	setp.lt.s32 	%p9, %r108, 1;
	@%p9 bra 	$L__BB0_88;
	and.b32  	%r49, %r108, 7;
	and.b32  	%r50, %r108, 3;
	and.b32  	%r51, %r108, 2147483640;
	neg.s32 	%r52, %r51;
	mul.lo.s32 	%r53, %r109, %r108;
	shl.b32 	%r54, %r109, 3;
	mov.b32 	%r240, 0;
	mul.wide.u32 	%rd120, %r109, 4;
$L__BB0_37:
	ld.param.u64 	%rd169, [_Z6Conv2DPfS_S_S_iiiiii_param_2];
	cvta.to.global.u64 	%rd85, %rd169;
	mul.wide.u32 	%rd86, %r240, 4;
	add.s64 	%rd87, %rd85, %rd86;
	ld.global.f32 	%f412, [%rd87];
	mov.u32 	%r241, %r3;
$L__BB0_38:
	ld.param.u32 	%r217, [_Z6Conv2DPfS_S_S_iiiiii_param_6];
	ld.param.u32 	%r215, [_Z6Conv2DPfS_S_S_iiiiii_param_4];
	mov.u32 	%r160, %ctaid.x;
	mov.u32 	%r161, %ntid.x;
	mov.u32 	%r162, %tid.x;
	mad.lo.s32 	%r163, %r160, %r161, %r162;
	add.s32 	%r164, %r241, %r163;
	setp.gt.s32 	%p34, %r164, -1;
	setp.lt.s32 	%p35, %r164, %r215;
	and.pred  	%p1, %p34, %p35;
	mul.lo.s32 	%r58, %r164, %r215;
	add.s32 	%r165, %r241, %r4;
	mad.lo.s32 	%r59, %r165, %r217, %r4;
	mov.u32 	%r242, %r3;
$L__BB0_39:
	mov.u32 	%r60, %r242;
	setp.lt.u32 	%p36, %r108, 8;
	add.s32 	%r167, %r60, %r118;
	setp.gt.s32 	%p37, %r167, -1;
	setp.lt.s32 	%p38, %r167, %r111;
	and.pred  	%p39, %p37, %p38;
	and.pred  	%p2, %p1, %p39;
	add.s32 	%r168, %r167, %r58;
	mul.lo.s32 	%r61, %r168, %r108;
	add.s32 	%r62, %r59, %r60;
	mul.lo.s32 	%r63, %r62, %r108;
	mov.b32 	%r247, 0;
	@%p36 bra 	$L__BB0_58;
	mad.lo.s32 	%r243, %r53, %r62, %r240;
	mul.wide.s32 	%rd88, %r61, 4;
	add.s64 	%rd89, %rd3, %rd88;
	add.s64 	%rd174, %rd89, 16;
	not.pred 	%p40, %p2;
	mov.u32 	%r244, %r61;
	mov.u32 	%r245, %r52;
$L__BB0_41:
	.pragma "nounroll";
	mul.wide.s32 	%rd90, %r244, 4;
	add.s64 	%rd22, %rd3, %rd90;
	mov.f32 	%f391, 0f00000000;
	@%p40 bra 	$L__BB0_43;
	ld.global.f32 	%f391, [%rd22];
$L__BB0_43:
	mul.wide.s32 	%rd91, %r243, 4;
	add.s64 	%rd23, %rd2, %rd91;
	ld.global.f32 	%f195, [%rd23];
	fma.rn.f32 	%f7, %f391, %f195, %f412;
	mov.f32 	%f392, 0f00000000;
	@%p40 bra 	$L__BB0_45;
	ld.global.f32 	%f392, [%rd174+-12];
$L__BB0_45:
	mul.wide.u32 	%rd24, %r109, 4;
	add.s64 	%rd25, %rd23, %rd24;
	ld.global.f32 	%f197, [%rd25];
	fma.rn.f32 	%f10, %f392, %f197, %f7;
	mov.f32 	%f393, 0f00000000;
	@%p40 bra 	$L__BB0_47;
	ld.global.f32 	%f393, [%rd174+-8];
$L__BB0_47:
	add.s64 	%rd26, %rd25, %rd24;
	ld.global.f32 	%f199, [%rd26];
	fma.rn.f32 	%f13, %f393, %f199, %f10;
	mov.f32 	%f394, 0f00000000;
	@%p40 bra 	$L__BB0_49;
	ld.global.f32 	%f394, [%rd174+-4];
$L__BB0_49:
	add.s64 	%rd27, %rd26, %rd24;
	ld.global.f32 	%f201, [%rd27];
	fma.rn.f32 	%f16, %f394, %f201, %f13;
	mov.f32 	%f395, 0f00000000;
	@%p40 bra 	$L__BB0_51;
	ld.global.f32 	%f395, [%rd174];
$L__BB0_51:
	add.s64 	%rd28, %rd27, %rd24;
	ld.global.f32 	%f203, [%rd28];
	fma.rn.f32 	%f19, %f395, %f203, %f16;
	mov.f32 	%f396, 0f00000000;
	@%p40 bra 	$L__BB0_53;
	ld.global.f32 	%f396, [%rd174+4];
$L__BB0_53:
	add.s64 	%rd29, %rd28, %rd24;
	ld.global.f32 	%f205, [%rd29];
	fma.rn.f32 	%f22, %f396, %f205, %f19;
	mov.f32 	%f397, 0f00000000;
	@%p40 bra 	$L__BB0_55;
	ld.global.f32 	%f397, [%rd174+8];
$L__BB0_55:
	add.s64 	%rd30, %rd29, %rd24;
	ld.global.f32 	%f207, [%rd30];
	fma.rn.f32 	%f25, %f397, %f207, %f22;
	mov.f32 	%f398, 0f00000000;
	@%p40 bra 	$L__BB0_57;
	ld.global.f32 	%f398, [%rd174+12];
$L__BB0_57:
	add.s64 	%rd92, %rd30, %rd24;
	ld.global.f32 	%f208, [%rd92];
	fma.rn.f32 	%f412, %f398, %f208, %f25;
	add.s32 	%r245, %r245, 8;
	add.s32 	%r244, %r244, 8;
	add.s32 	%r243, %r243, %r54;
	add.s64 	%rd174, %rd174, 32;
	setp.ne.s32 	%p48, %r245, 0;
	mov.u32 	%r247, %r51;
	@%p48 bra 	$L__BB0_41;
$L__BB0_58:
	setp.eq.s32 	%p49, %r49, 0;
	@%p49 bra 	$L__BB0_80;
	add.s32 	%r169, %r49, -1;
	setp.lt.u32 	%p50, %r169, 3;
	@%p50 bra 	$L__BB0_69;
	mov.f32 	%f401, 0f00000000;
	not.pred 	%p51, %p2;
	@%p51 bra 	$L__BB0_62;
	add.s32 	%r170, %r247, %r61;
	mul.wide.s32 	%rd93, %r170, 4;
	add.s64 	%rd94, %rd3, %rd93;
	ld.global.f32 	%f401, [%rd94];
$L__BB0_62:
	add.s32 	%r171, %r247, %r63;
	mad.lo.s32 	%r172, %r171, %r109, %r240;
	mul.wide.s32 	%rd95, %r172, 4;
	add.s64 	%rd32, %rd2, %rd95;
	ld.global.f32 	%f212, [%rd32];
	fma.rn.f32 	%f33, %f401, %f212, %f412;
	mov.f32 	%f402, 0f00000000;
	@%p51 bra 	$L__BB0_64;
	cvt.u64.u32 	%rd96, %r247;
	cvt.s64.s32 	%rd97, %r61;
	add.s64 	%rd98, %rd96, %rd97;
	shl.b64 	%rd99, %rd98, 2;
	add.s64 	%rd100, %rd3, %rd99;
	ld.global.f32 	%f402, [%rd100+4];
$L__BB0_64:
	add.s64 	%rd34, %rd32, %rd120;
	ld.global.f32 	%f214, [%rd34];
	fma.rn.f32 	%f36, %f402, %f214, %f33;
	mov.f32 	%f403, 0f00000000;
	@%p51 bra 	$L__BB0_66;
	cvt.u64.u32 	%rd101, %r247;
	cvt.s64.s32 	%rd102, %r61;
	add.s64 	%rd103, %rd101, %rd102;
	shl.b64 	%rd104, %rd103, 2;
	add.s64 	%rd105, %rd3, %rd104;
	ld.global.f32 	%f403, [%rd105+8];
$L__BB0_66:
	add.s64 	%rd35, %rd34, %rd120;
	ld.global.f32 	%f216, [%rd35];
	fma.rn.f32 	%f39, %f403, %f216, %f36;
	mov.f32 	%f404, 0f00000000;
	@%p51 bra 	$L__BB0_68;
	cvt.u64.u32 	%rd106, %r247;
	cvt.s64.s32 	%rd107, %r61;
	add.s64 	%rd108, %rd106, %rd107;
	shl.b64 	%rd109, %rd108, 2;
	add.s64 	%rd110, %rd3, %rd109;
	ld.global.f32 	%f404, [%rd110+12];
$L__BB0_68:
	add.s64 	%rd111, %rd35, %rd120;
	ld.global.f32 	%f217, [%rd111];
	fma.rn.f32 	%f412, %f404, %f217, %f39;
	add.s32 	%r247, %r247, 4;
$L__BB0_69:
	setp.eq.s32 	%p55, %r50, 0;
	@%p55 bra 	$L__BB0_80;
	setp.eq.s32 	%p56, %r50, 1;
	@%p56 bra 	$L__BB0_76;
	mov.f32 	%f407, 0f00000000;
	not.pred 	%p57, %p2;
	@%p57 bra 	$L__BB0_73;
	add.s32 	%r173, %r247, %r61;
	mul.wide.s32 	%rd112, %r173, 4;
	add.s64 	%rd113, %rd3, %rd112;
	ld.global.f32 	%f407, [%rd113];
$L__BB0_73:
	add.s32 	%r174, %r247, %r63;
	mad.lo.s32 	%r175, %r174, %r109, %r240;
	mul.wide.s32 	%rd114, %r175, 4;
	add.s64 	%rd36, %rd2, %rd114;
	ld.global.f32 	%f221, [%rd36];
	fma.rn.f32 	%f47, %f407, %f221, %f412;
	mov.f32 	%f408, 0f00000000;
	@%p57 bra 	$L__BB0_75;
	cvt.s64.s32 	%rd115, %r61;
	cvt.s64.s32 	%rd116, %r247;
	add.s64 	%rd117, %rd116, %rd115;
	shl.b64 	%rd118, %rd117, 2;
	add.s64 	%rd119, %rd3, %rd118;
	ld.global.f32 	%f408, [%rd119+4];
$L__BB0_75:
	add.s64 	%rd121, %rd36, %rd120;
	ld.global.f32 	%f222, [%rd121];
	fma.rn.f32 	%f412, %f408, %f222, %f47;
	add.s32 	%r247, %r247, 2;
$L__BB0_76:
	and.b32  	%r176, %r108, 1;
	setp.eq.b32 	%p59, %r176, 1;
	not.pred 	%p60, %p59;
	@%p60 bra 	$L__BB0_80;
	mov.f32 	%f411, 0f00000000;
	not.pred 	%p61, %p2;
	@%p61 bra 	$L__BB0_79;
	add.s32 	%r177, %r247, %r61;
	mul.wide.s32 	%rd122, %r177, 4;
	add.s64 	%rd123, %rd3, %rd122;
	ld.global.f32 	%f411, [%rd123];
$L__BB0_79:
	add.s32 	%r178, %r247, %r63;
	mad.lo.s32 	%r179, %r178, %r109, %r240;
	mul.wide.s32 	%rd124, %r179, 4;
	add.s64 	%rd125, %rd2, %rd124;
	ld.global.f32 	%f224, [%rd125];
	fma.rn.f32 	%f412, %f411, %f224, %f412;
$L__BB0_80:
	add.s32 	%r242, %r60, 1;
	setp.ne.s32 	%p62, %r60, %r4;
	@%p62 bra 	$L__BB0_39;
	add.s32 	%r77, %r241, 1;
	setp.ne.s32 	%p63, %r241, %r4;
	mov.u32 	%r241, %r77;
	@%p63 bra 	$L__BB0_38;
	ld.param.u32 	%r220, [_Z6Conv2DPfS_S_S_iiiiii_param_9];
	setp.eq.s32 	%p64, %r220, 0;
	@%p64 bra 	$L__BB0_83;
	bra.uni 	$L__BB0_86;
$L__BB0_83:
	add.s32 	%r181, %r240, %r5;
	mul.wide.s32 	%rd128, %r181, 4;
	add.s64 	%rd129, %rd1, %rd128;
	st.global.f32 	[%rd129], %f412;
	bra.uni 	$L__BB0_85;
$L__BB0_84:
	fma.rn.f32 	%f226, %f412, 0fBBBB989D, 0f3F000000;
	cvt.sat.f32.f32 	%f227, %f226;
	mov.f32 	%f228, 0f4B400001;
	mov.f32 	%f229, 0f437C0000;
	fma.rm.f32 	%f230, %f227, %f229, %f228;
	add.f32 	%f231, %f230, 0fCB40007F;
	neg.f32 	%f232, %f231;
	fma.rn.f32 	%f233, %f412, 0fBFB8AA3B, %f232;
	fma.rn.f32 	%f234, %f412, 0fB2A57060, %f233;
	mov.b32 	%r182, %f230;
	shl.b32 	%r183, %r182, 23;
	mov.b32 	%f235, %r183;
	ex2.approx.ftz.f32 	%f236, %f234;
	fma.rn.f32 	%f237, %f236, %f235, 0f3F800000;
	rcp.rn.f32 	%f238, %f237;
	add.s32 	%r184, %r240, %r5;
	mul.wide.s32 	%rd130, %r184, 4;
	add.s64 	%rd131, %rd1, %rd130;
	st.global.f32 	[%rd131], %f238;
$L__BB0_85:
	add.s32 	%r240, %r240, 1;
	setp.eq.s32 	%p66, %r240, %r109;
	@%p66 bra 	$L__BB0_120;
	bra.uni 	$L__BB0_37;
$L__BB0_86:
	ld.param.u32 	%r221, [_Z6Conv2DPfS_S_S_iiiiii_param_9];
	setp.eq.s32 	%p65, %r221, 1;
	@%p65 bra 	$L__BB0_87;
	bra.uni 	$L__BB0_84;
$L__BB0_87:
	max.f32 	%f225, %f412, 0f00000000;
	add.s32 	%r180, %r240, %r5;
	mul.wide.s32 	%rd126, %r180, 4;
	add.s64 	%rd127, %rd1, %rd126;
	st.global.f32 	[%rd127], %f225;
	bra.uni 	$L__BB0_85;
$L__BB0_88:
	ld.param.u32 	%r218, [_Z6Conv2DPfS_S_S_iiiiii_param_9];
	setp.eq.s32 	%p10, %r218, 1;
	@%p10 bra 	$L__BB0_101;
	ld.param.u32 	%r219, [_Z6Conv2DPfS_S_S_iiiiii_param_9];
	setp.ne.s32 	%p11, %r219, 0;
	@%p11 bra 	$L__BB0_112;
	add.s32 	%r131, %r109, -1;
	and.b32  	%r78, %r109, 7;
	setp.lt.u32 	%p20, %r131, 7;
	mov.b32 	%r251, 0;
	@%p20 bra 	$L__BB0_93;
	and.b32  	%r251, %r109, 2147483640;
	mov.b32 	%r249, 0;
$L__BB0_92:
	.pragma "nounroll";
	mul.wide.u32 	%rd57, %r249, 4;
	add.s64 	%rd58, %rd4, %rd57;
	ld.global.f32 	%f87, [%rd58];
	add.s32 	%r133, %r249, %r5;
	mul.wide.s32 	%rd59, %r133, 4;
	add.s64 	%rd60, %rd1, %rd59;
	st.global.f32 	[%rd60], %f87;
	ld.global.f32 	%f88, [%rd58+4];
	st.global.f32 	[%rd60+4], %f88;
	ld.global.f32 	%f89, [%rd58+8];
	st.global.f32 	[%rd60+8], %f89;
	ld.global.f32 	%f90, [%rd58+12];
	st.global.f32 	[%rd60+12], %f90;
	ld.global.f32 	%f91, [%rd58+16];
	st.global.f32 	[%rd60+16], %f91;
	ld.global.f32 	%f92, [%rd58+20];
	st.global.f32 	[%rd60+20], %f92;
	ld.global.f32 	%f93, [%rd58+24];
	st.global.f32 	[%rd60+24], %f93;
	ld.global.f32 	%f94, [%rd58+28];
	st.global.f32 	[%rd60+28], %f94;
	add.s32 	%r249, %r249, 8;
	setp.ne.s32 	%p21, %r249, %r251;
	@%p21 bra 	$L__BB0_92;
$L__BB0_93:
	setp.eq.s32 	%p22, %r78, 0;
	@%p22 bra 	$L__BB0_120;
	and.b32  	%r83, %r109, 3;
	setp.lt.u32 	%p23, %r78, 4;
	@%p23 bra 	$L__BB0_96;
	mul.wide.u32 	%rd61, %r251, 4;
	add.s64 	%rd62, %rd4, %rd61;
	ld.global.f32 	%f95, [%rd62];
	add.s32 	%r134, %r251, %r5;
	mul.wide.s32 	%rd63, %r134, 4;
	add.s64 	%rd64, %rd1, %rd63;
	st.global.f32 	[%rd64], %f95;
	ld.global.f32 	%f96, [%rd62+4];
	st.global.f32 	[%rd64+4], %f96;
	ld.global.f32 	%f97, [%rd62+8];
	st.global.f32 	[%rd64+8], %f97;
	ld.global.f32 	%f98, [%rd62+12];
	st.global.f32 	[%rd64+12], %f98;
	add.s32 	%r251, %r251, 4;
$L__BB0_96:
	setp.eq.s32 	%p24, %r83, 0;
	@%p24 bra 	$L__BB0_120;
	setp.eq.s32 	%p25, %r83, 1;
	@%p25 bra 	$L__BB0_99;
	mul.wide.u32 	%rd65, %r251, 4;
	add.s64 	%rd66, %rd4, %rd65;
	ld.global.f32 	%f99, [%rd66];
	add.s32 	%r135, %r251, %r5;
	mul.wide.s32 	%rd67, %r135, 4;
	add.s64 	%rd68, %rd1, %rd67;
	st.global.f32 	[%rd68], %f99;
	ld.global.f32 	%f100, [%rd66+4];
	st.global.f32 	[%rd68+4], %f100;
	add.s32 	%r251, %r251, 2;
$L__BB0_99:
	and.b32  	%r136, %r109, 1;
	setp.eq.b32 	%p26, %r136, 1;
	not.pred 	%p27, %p26;
	@%p27 bra 	$L__BB0_120;
	mul.wide.u32 	%rd69, %r251, 4;
	add.s64 	%rd70, %rd4, %rd69;
	ld.global.f32 	%f101, [%rd70];
	add.s32 	%r137, %r251, %r5;
	mul.wide.s32 	%rd71, %r137, 4;
	add.s64 	%rd72, %rd1, %rd71;
	st.global.f32 	[%rd72], %f101;
	bra.uni 	$L__BB0_120;
$L__BB0_101:
	add.s32 	%r123, %r109, -1;
	and.b32  	%r88, %r109, 7;
	setp.lt.u32 	%p12, %r123, 7;
	mov.b32 	%r255, 0;
	@%p12 bra 	$L__BB0_104;
	and.b32  	%r255, %r109, 2147483640;
	mov.b32 	%r253, 0;
$L__BB0_103:
	.pragma "nounroll";
	mul.wide.u32 	%rd41, %r253, 4;
	add.s64 	%rd42, %rd4, %rd41;
	ld.global.f32 	%f57, [%rd42];
	max.f32 	%f58, %f57, 0f00000000;
	add.s32 	%r125, %r253, %r5;
	mul.wide.s32 	%rd43, %r125, 4;
	add.s64 	%rd44, %rd1, %rd43;
	st.global.f32 	[%rd44], %f58;
	ld.global.f32 	%f59, [%rd42+4];
	max.f32 	%f60, %f59, 0f00000000;
	st.global.f32 	[%rd44+4], %f60;
	ld.global.f32 	%f61, [%rd42+8];
	max.f32 	%f62, %f61, 0f00000000;
	st.global.f32 	[%rd44+8], %f62;
	ld.global.f32 	%f63, [%rd42+12];
	max.f32 	%f64, %f63, 0f00000000;
	st.global.f32 	[%rd44+12], %f64;
	ld.global.f32 	%f65, [%rd42+16];
	max.f32 	%f66, %f65, 0f00000000;
	st.global.f32 	[%rd44+16], %f66;
	ld.global.f32 	%f67, [%rd42+20];
	max.f32 	%f68, %f67, 0f00000000;
	st.global.f32 	[%rd44+20], %f68;
	ld.global.f32 	%f69, [%rd42+24];
	max.f32 	%f70, %f69, 0f00000000;
	st.global.f32 	[%rd44+24], %f70;
	ld.global.f32 	%f71, [%rd42+28];
	max.f32 	%f72, %f71, 0f00000000;
	st.global.f32 	[%rd44+28], %f72;
	add.s32 	%r253, %r253, 8;
	setp.ne.s32 	%p13, %r253, %r255;
	@%p13 bra 	$L__BB0_103;
$L__BB0_104:
	setp.eq.s32 	%p14, %r88, 0;
	@%p14 bra 	$L__BB0_120;
	and.b32  	%r93, %r109, 3;
	setp.lt.u32 	%p15, %r88, 4;
	@%p15 bra 	$L__BB0_107;
	mul.wide.u32 	%rd45, %r255, 4;
	add.s64 	%rd46, %rd4, %rd45;
	ld.global.f32 	%f73, [%rd46];
	max.f32 	%f74, %f73, 0f00000000;
	add.s32 	%r126, %r255, %r5;
	mul.wide.s32 	%rd47, %r126, 4;
	add.s64 	%rd48, %rd1, %rd47;
	st.global.f32 	[%rd48], %f74;
	ld.global.f32 	%f75, [%rd46+4];
	max.f32 	%f76, %f75, 0f00000000;
	st.global.f32 	[%rd48+4], %f76;
	ld.global.f32 	%f77, [%rd46+8];
	max.f32 	%f78, %f77, 0f00000000;
	st.global.f32 	[%rd48+8], %f78;
	ld.global.f32 	%f79, [%rd46+12];
	max.f32 	%f80, %f79, 0f00000000;
	st.global.f32 	[%rd48+12], %f80;
	add.s32 	%r255, %r255, 4;
$L__BB0_107:
	setp.eq.s32 	%p16, %r93, 0;
	@%p16 bra 	$L__BB0_120;
	setp.eq.s32 	%p17, %r93, 1;
	@%p17 bra 	$L__BB0_110;
	mul.wide.u32 	%rd49, %r255, 4;
	add.s64 	%rd50, %rd4, %rd49;
	ld.global.f32 	%f81, [%rd50];
	max.f32 	%f82, %f81, 0f00000000;
	add.s32 	%r127, %r255, %r5;
	mul.wide.s32 	%rd51, %r127, 4;
	add.s64 	%rd52, %rd1, %rd51;
	st.global.f32 	[%rd52], %f82;
	ld.global.f32 	%f83, [%rd50+4];
	max.f32 	%f84, %f83, 0f00000000;
	st.global.f32 	[%rd52+4], %f84;
	add.s32 	%r255, %r255, 2;
$L__BB0_110:
	and.b32  	%r128, %r109, 1;
	setp.eq.b32 	%p18, %r128, 1;
	not.pred 	%p19, %p18;
	@%p19 bra 	$L__BB0_120;
	mul.wide.u32 	%rd53, %r255, 4;
	add.s64 	%rd54, %rd4, %rd53;
	ld.global.f32 	%f85, [%rd54];
	max.f32 	%f86, %f85, 0f00000000;
	add.s32 	%r129, %r255, %r5;
	mul.wide.s32 	%rd55, %r129, 4;
	add.s64 	%rd56, %rd1, %rd55;
	st.global.f32 	[%rd56], %f86;
	bra.uni 	$L__BB0_120;
$L__BB0_112:
	add.s32 	%r139, %r109, -1;
	and.b32  	%r98, %r109, 3;
	setp.lt.u32 	%p28, %r139, 3;
	mov.b32 	%r259, 0;
	@%p28 bra 	$L__BB0_115;
	and.b32  	%r259, %r109, 2147483644;
	mov.b32 	%r257, 0;
$L__BB0_114:
	.pragma "nounroll";
	mul.wide.u32 	%rd73, %r257, 4;
	add.s64 	%rd74, %rd4, %rd73;
	ld.global.f32 	%f102, [%rd74];
	fma.rn.f32 	%f103, %f102, 0fBBBB989D, 0f3F000000;
	cvt.sat.f32.f32 	%f104, %f103;
	mov.f32 	%f105, 0f4B400001;
	mov.f32 	%f106, 0f437C0000;
	fma.rm.f32 	%f107, %f104, %f106, %f105;
	add.f32 	%f108, %f107, 0fCB40007F;
	neg.f32 	%f109, %f108;
	fma.rn.f32 	%f110, %f102, 0fBFB8AA3B, %f109;
	fma.rn.f32 	%f111, %f102, 0fB2A57060, %f110;
	mov.b32 	%r141, %f107;
	shl.b32 	%r142, %r141, 23;
	mov.b32 	%f112, %r142;
	ex2.approx.ftz.f32 	%f113, %f111;
	fma.rn.f32 	%f114, %f113, %f112, 0f3F800000;
	rcp.rn.f32 	%f115, %f114;
	add.s32 	%r143, %r257, %r5;
	mul.wide.s32 	%rd75, %r143, 4;
	add.s64 	%rd76, %rd1, %rd75;
	st.global.f32 	[%rd76], %f115;
	ld.global.f32 	%f116, [%rd74+4];
	fma.rn.f32 	%f117, %f116, 0fBBBB989D, 0f3F000000;
	cvt.sat.f32.f32 	%f118, %f117;
	fma.rm.f32 	%f119, %f118, %f106, %f105;
	add.f32 	%f120, %f119, 0fCB40007F;
	neg.f32 	%f121, %f120;
	fma.rn.f32 	%f122, %f116, 0fBFB8AA3B, %f121;
	fma.rn.f32 	%f123, %f116, 0fB2A57060, %f122;
	mov.b32 	%r144, %f119;
	shl.b32 	%r145, %r144, 23;
	mov.b32 	%f124, %r145;
	ex2.approx.ftz.f32 	%f125, %f123;
	fma.rn.f32 	%f126, %f125, %f124, 0f3F800000;
	rcp.rn.f32 	%f127, %f126;
	st.global.f32 	[%rd76+4], %f127;
	ld.global.f32 	%f128, [%rd74+8];
	fma.rn.f32 	%f129, %f128, 0fBBBB989D, 0f3F000000;
	cvt.sat.f32.f32 	%f130, %f129;
	fma.rm.f32 	%f131, %f130, %f106, %f105;
	add.f32 	%f132, %f131, 0fCB40007F;
	neg.f32 	%f133, %f132;
	fma.rn.f32 	%f134, %f128, 0fBFB8AA3B, %f133;
	fma.rn.f32 	%f135, %f128, 0fB2A57060, %f134;
	mov.b32 	%r146, %f131;
	shl.b32 	%r147, %r146, 23;
	mov.b32 	%f136, %r147;
	ex2.approx.ftz.f32 	%f137, %f135;
	fma.rn.f32 	%f138, %f137, %f136, 0f3F800000;
	rcp.rn.f32 	%f139, %f138;
	st.global.f32 	[%rd76+8], %f139;
	ld.global.f32 	%f140, [%rd74+12];
	fma.rn.f32 	%f141, %f140, 0fBBBB989D, 0f3F000000;
	cvt.sat.f32.f32 	%f142, %f141;
	fma.rm.f32 	%f143, %f142, %f106, %f105;
	add.f32 	%f144, %f143, 0fCB40007F;
	neg.f32 	%f145, %f144;
	fma.rn.f32 	%f146, %f140, 0fBFB8AA3B, %f145;
	fma.rn.f32 	%f147, %f140, 0fB2A57060, %f146;
	mov.b32 	%r148, %f143;
	shl.b32 	%r149, %r148, 23;
	mov.b32 	%f148, %r149;
	ex2.approx.ftz.f32 	%f149, %f147;
	fma.rn.f32 	%f150, %f149, %f148, 0f3F800000;
	rcp.rn.f32 	%f151, %f150;
	st.global.f32 	[%rd76+12], %f151;
	add.s32 	%r257, %r257, 4;
	setp.ne.s32 	%p29, %r257, %r259;
	@%p29 bra 	$L__BB0_114;
$L__BB0_115:
	setp.eq.s32 	%p30, %r98, 0;
	@%p30 bra 	$L__BB0_120;
	setp.eq.s32 	%p31, %r98, 1;
	@%p31 bra 	$L__BB0_118;
	mul.wide.u32 	%rd77, %r259, 4;
	add.s64 	%rd78, %rd4, %rd77;
	ld.global.f32 	%f152, [%rd78];
	fma.rn.f32 	%f153, %f152, 0fBBBB989D, 0f3F000000;
	cvt.sat.f32.f32 	%f154, %f153;
	mov.f32 	%f155, 0f4B400001;
	mov.f32 	%f156, 0f437C0000;
	fma.rm.f32 	%f157, %f154, %f156, %f155;
	add.f32 	%f158, %f157, 0fCB40007F;
	neg.f32 	%f159, %f158;
	fma.rn.f32 	%f160, %f152, 0fBFB8AA3B, %f159;
	fma.rn.f32 	%f161, %f152, 0fB2A57060, %f160;
	mov.b32 	%r150, %f157;
	shl.b32 	%r151, %r150, 23;
	mov.b32 	%f162, %r151;
	ex2.approx.ftz.f32 	%f163, %f161;
	fma.rn.f32 	%f164, %f163, %f162, 0f3F800000;
	rcp.rn.f32 	%f165, %f164;
	add.s32 	%r152, %r259, %r5;
	mul.wide.s32 	%rd79, %r152, 4;
	add.s64 	%rd80, %rd1, %rd79;
	st.global.f32 	[%rd80], %f165;
	ld.global.f32 	%f166, [%rd78+4];
	fma.rn.f32 	%f167, %f166, 0fBBBB989D, 0f3F000000;
	cvt.sat.f32.f32 	%f168, %f167;
	fma.rm.f32 	%f169, %f168, %f156, %f155;
	add.f32 	%f170, %f169, 0fCB40007F;
	neg.f32 	%f171, %f170;
	fma.rn.f32 	%f172, %f166, 0fBFB8AA3B, %f171;
	fma.rn.f32 	%f173, %f166, 0fB2A57060, %f172;
	mov.b32 	%r153, %f169;
	shl.b32 	%r154, %r153, 23;
	mov.b32 	%f174, %r154;
	ex2.approx.ftz.f32 	%f175, %f173;
	fma.rn.f32 	%f176, %f175, %f174, 0f3F800000;
	rcp.rn.f32 	%f177, %f176;
	st.global.f32 	[%rd80+4], %f177;
	add.s32 	%r259, %r259, 2;
$L__BB0_118:
	and.b32  	%r155, %r109, 1;
	setp.eq.b32 	%p32, %r155, 1;
	not.pred 	%p33, %p32;
	@%p33 bra 	$L__BB0_120;
	mul.wide.u32 	%rd81, %r259, 4;
	add.s64 	%rd82, %rd4, %rd81;
	ld.global.f32 	%f178, [%rd82];
	fma.rn.f32 	%f179, %f178, 0fBBBB989D, 0f3F000000;
	cvt.sat.f32.f32 	%f180, %f179;
	mov.f32 	%f181, 0f4B400001;
	mov.f32 	%f182, 0f437C0000;
	fma.rm.f32 	%f183, %f180, %f182, %f181;
	add.f32 	%f184, %f183, 0fCB40007F;
	neg.f32 	%f185, %f184;
	fma.rn.f32 	%f186, %f178, 0fBFB8AA3B, %f185;
	fma.rn.f32 	%f187, %f178, 0fB2A57060, %f186;
	mov.b32 	%r156, %f183;
	shl.b32 	%r157, %r156, 23;
	mov.b32 	%f188, %r157;
	ex2.approx.ftz.f32 	%f189, %f187;
	fma.rn.f32 	%f190, %f189, %f188, 0f3F800000;
	rcp.rn.f32 	%f191, %f190;
	add.s32 	%r158, %r259, %r5;
	mul.wide.s32 	%rd83, %r158, 4;
	add.s64 	%rd84, %rd1, %rd83;
	st.global.f32 	[%rd84], %f191;
$L__BB0_120:
	ret;

}
	// .globl	_Z12ConvShared2DPfS_S_S_iiiiii
.visible .entry _Z12ConvShared2DPfS_S_S_iiiiii(
	.param .u64 .ptr .align 1 _Z12ConvShared2DPfS_S_S_iiiiii_param_0,
	.param .u64 .ptr .align 1 _Z12ConvShared2DPfS_S_S_iiiiii_param_1,
	.param .u64 .ptr .align 1 _Z12ConvShared2DPfS_S_S_iiiiii_param_2,
	.param .u64 .ptr .align 1 _Z12ConvShared2DPfS_S_S_iiiiii_param_3,
	.param .u32 _Z12ConvShared2DPfS_S_S_iiiiii_param_4,
	.param .u32 _Z12ConvShared2DPfS_S_S_iiiiii_param_5,
	.param .u32 _Z12ConvShared2DPfS_S_S_iiiiii_param_6,
	.param .u32 _Z12ConvShared2DPfS_S_S_iiiiii_param_7,
	.param .u32 _Z12ConvShared2DPfS_S_S_iiiiii_param_8,
	.param .u32 _Z12ConvShared2DPfS_S_S_iiiiii_param_9
)
{
	.reg .pred 	%p<133>;
	.reg .b32 	%r<321>;
	.reg .b32 	%f<529>;
	.reg .b64 	%rd<162>;

	ld.param.u64 	%rd36, [_Z12ConvShared2DPfS_S_S_iiiiii_param_0];
	ld.param.u64 	%rd37, [_Z12ConvShared2DPfS_S_S_iiiiii_param_1];
	ld.param.u64 	%rd38, [_Z12ConvShared2DPfS_S_S_iiiiii_param_2];
	ld.param.u64 	%rd39, [_Z12ConvShared2DPfS_S_S_iiiiii_param_3];
	ld.param.u32 	%r136, [_Z12ConvShared2DPfS_S_S_iiiiii_param_4];
	ld.param.u32 	%r137, [_Z12ConvShared2DPfS_S_S_iiiiii_param_5];
	ld.param.u32 	%r138, [_Z12ConvShared2DPfS_S_S_iiiiii_param_6];
	ld.param.u32 	%r139, [_Z12ConvShared2DPfS_S_S_iiiiii_param_7];
	ld.param.u32 	%r140, [_Z12ConvShared2DPfS_S_S_iiiiii_param_8];
	cvta.to.global.u64 	%rd1, %rd36;
	cvta.to.global.u64 	%rd2, %rd39;
	cvta.to.global.u64 	%rd3, %rd37;
	cvta.to.global.u64 	%rd4, %rd38;
	mov.u32 	%r1, %tid.x;
	mov.u32 	%r142, %ctaid.x;
	sub.s32 	%r2, 17, %r138;
	mad.lo.s32 	%r3, %r2, %r142, %r1;
	mov.u32 	%r4, %tid.y;
	mov.u32 	%r143, %ctaid.y;
	mad.lo.s32 	%r5, %r2, %r143, %r4;
	shr.u32 	%r144, %r138, 31;
	add.s32 	%r145, %r138, %r144;
	shr.s32 	%r146, %r145, 1;
	neg.s32 	%r6, %r146;
	setp.lt.s32 	%p3, %r139, 1;
	@%p3 bra 	$L__BB1_71;
	add.s32 	%r148, %r3, %r6;
	add.s32 	%r149, %r5, %r6;
	setp.lt.s32 	%p4, %r148, %r136;
	setp.gt.s32 	%p5, %r148, -1;
	setp.lt.s32 	%p6, %r149, %r137;
	and.pred  	%p7, %p4, %p6;
	and.pred  	%p8, %p7, %p5;
	setp.gt.s32 	%p9, %r149, -1;
	and.pred  	%p1, %p9, %p8;
	mad.lo.s32 	%r150, %r148, %r136, %r149;
	mul.lo.s32 	%r7, %r150, %r139;
	shl.b32 	%r151, %r1, 4;
	add.s32 	%r152, %r151, %r4;
	mul.lo.s32 	%r8, %r139, %r152;
	and.b32  	%r9, %r139, 15;
	setp.lt.u32 	%p10, %r139, 16;
	mov.b32 	%r281, 0;
	@%p10 bra 	$L__BB1_36;
	and.b32  	%r281, %r139, 2147483632;
	mov.b32 	%r279, 0;
	not.pred 	%p11, %p1;
	cvt.s64.s32 	%rd42, %r7;
$L__BB1_3:
	.pragma "nounroll";
	mov.f32 	%f475, 0f00000000;
	@%p11 bra 	$L__BB1_5;
	add.s32 	%r154, %r279, %r7;
	mul.wide.s32 	%rd40, %r154, 4;
	add.s64 	%rd41, %rd1, %rd40;
	ld.global.f32 	%f475, [%rd41];
$L__BB1_5:
	add.s32 	%r155, %r279, %r8;
	shl.b32 	%r156, %r155, 2;
	mov.u32 	%r157, shm;
	add.s32 	%r12, %r157, %r156;
	st.shared.f32 	[%r12], %f475;
	cvt.u64.u32 	%rd43, %r279;
	add.s64 	%rd44, %rd43, %rd42;
	shl.b64 	%rd45, %rd44, 2;
	add.s64 	%rd5, %rd1, %rd45;
	mov.f32 	%f476, 0f00000000;
	@%p11 bra 	$L__BB1_7;
	ld.global.f32 	%f476, [%rd5+4];
$L__BB1_7:
	st.shared.f32 	[%r12+4], %f476;
	mov.f32 	%f477, 0f00000000;
	@%p11 bra 	$L__BB1_9;
	ld.global.f32 	%f477, [%rd5+8];
$L__BB1_9:
	st.shared.f32 	[%r12+8], %f477;
	mov.f32 	%f478, 0f00000000;
	@%p11 bra 	$L__BB1_11;
	ld.global.f32 	%f478, [%rd5+12];
$L__BB1_11:
	st.shared.f32 	[%r12+12], %f478;
	mov.f32 	%f479, 0f00000000;
	@%p11 bra 	$L__BB1_13;
	ld.global.f32 	%f479, [%rd5+16];
$L__BB1_13:
	st.shared.f32 	[%r12+16], %f479;
	mov.f32 	%f480, 0f00000000;
	@%p11 bra 	$L__BB1_15;
	ld.global.f32 	%f480, [%rd5+20];
$L__BB1_15:
	st.shared.f32 	[%r12+20], %f480;
	mov.f32 	%f481, 0f00000000;
	@%p11 bra 	$L__BB1_17;
	ld.global.f32 	%f481, [%rd5+24];
$L__BB1_17:
	st.shared.f32 	[%r12+24], %f481;
	mov.f32 	%f482, 0f00000000;
	@%p11 bra 	$L__BB1_19;
	ld.global.f32 	%f482, [%rd5+28];
$L__BB1_19:
	st.shared.f32 	[%r12+28], %f482;
	mov.f32 	%f483, 0f00000000;
	@%p11 bra 	$L__BB1_21;
	ld.global.f32 	%f483, [%rd5+32];
$L__BB1_21:
	st.shared.f32 	[%r12+32], %f483;
	mov.f32 	%f484, 0f00000000;
	@%p11 bra 	$L__BB1_23;
	ld.global.f32 	%f484, [%rd5+36];
$L__BB1_23:
	st.shared.f32 	[%r12+36], %f484;
	mov.f32 	%f485, 0f00000000;
	@%p11 bra 	$L__BB1_25;
	ld.global.f32 	%f485, [%rd5+40];
$L__BB1_25:
	st.shared.f32 	[%r12+40], %f485;
	mov.f32 	%f486, 0f00000000;
	@%p11 bra 	$L__BB1_27;
	ld.global.f32 	%f486, [%rd5+44];
$L__BB1_27:
	st.shared.f32 	[%r12+44], %f486;
	mov.f32 	%f487, 0f00000000;
	@%p11 bra 	$L__BB1_29;
	ld.global.f32 	%f487, [%rd5+48];
$L__BB1_29:
	st.shared.f32 	[%r12+48], %f487;
	mov.f32 	%f488, 0f00000000;
	@%p11 bra 	$L__BB1_31;
	ld.global.f32 	%f488, [%rd5+52];
$L__BB1_31:
	st.shared.f32 	[%r12+52], %f488;
	mov.f32 	%f489, 0f00000000;
	@%p11 bra 	$L__BB1_33;
	ld.global.f32 	%f489, [%rd5+56];
$L__BB1_33:
	st.shared.f32 	[%r12+56], %f489;
	mov.f32 	%f490, 0f00000000;
	@%p11 bra 	$L__BB1_35;
	ld.global.f32 	%f490, [%rd5+60];
$L__BB1_35:
	st.shared.f32 	[%r12+60], %f490;
	add.s32 	%r279, %r279, 16;
	setp.ne.s32 	%p27, %r279, %r281;
	@%p27 bra 	$L__BB1_3;
$L__BB1_36:
	setp.eq.s32 	%p28, %r9, 0;
	@%p28 bra 	$L__BB1_71;
	and.b32  	%r15, %r139, 7;
	setp.lt.u32 	%p29, %r9, 8;
	@%p29 bra 	$L__BB1_55;
	mov.f32 	%f491, 0f00000000;
	not.pred 	%p30, %p1;
	@%p30 bra 	$L__BB1_40;
	add.s32 	%r158, %r281, %r7;
	mul.wide.s32 	%rd46, %r158, 4;
	add.s64 	%rd47, %rd1, %rd46;
	ld.global.f32 	%f491, [%rd47];
$L__BB1_40:
	add.s32 	%r159, %r281, %r8;
	shl.b32 	%r160, %r159, 2;
	mov.u32 	%r161, shm;
	add.s32 	%r16, %r161, %r160;
	st.shared.f32 	[%r16], %f491;
	cvt.s64.s32 	%rd48, %r7;
	cvt.u64.u32 	%rd49, %r281;
	add.s64 	%rd50, %rd49, %rd48;
	shl.b64 	%rd51, %rd50, 2;
	add.s64 	%rd6, %rd1, %rd51;
	mov.f32 	%f492, 0f00000000;
	@%p30 bra 	$L__BB1_42;
	ld.global.f32 	%f492, [%rd6+4];
$L__BB1_42:
	st.shared.f32 	[%r16+4], %f492;
	mov.f32 	%f493, 0f00000000;
	@%p30 bra 	$L__BB1_44;
	ld.global.f32 	%f493, [%rd6+8];
$L__BB1_44:
	st.shared.f32 	[%r16+8], %f493;
	mov.f32 	%f494, 0f00000000;
	@%p30 bra 	$L__BB1_46;
	ld.global.f32 	%f494, [%rd6+12];
$L__BB1_46:
	st.shared.f32 	[%r16+12], %f494;
	mov.f32 	%f495, 0f00000000;
	@%p30 bra 	$L__BB1_48;
	ld.global.f32 	%f495, [%rd6+16];
$L__BB1_48:
	st.shared.f32 	[%r16+16], %f495;
	mov.f32 	%f496, 0f00000000;
	@%p30 bra 	$L__BB1_50;
	ld.global.f32 	%f496, [%rd6+20];
$L__BB1_50:
	st.shared.f32 	[%r16+20], %f496;
	mov.f32 	%f497, 0f00000000;
	@%p30 bra 	$L__BB1_52;
	ld.global.f32 	%f497, [%rd6+24];
$L__BB1_52:
	st.shared.f32 	[%r16+24], %f497;
	mov.f32 	%f498, 0f00000000;
	@%p30 bra 	$L__BB1_54;
	ld.global.f32 	%f498, [%rd6+28];
$L__BB1_54:
	st.shared.f32 	[%r16+28], %f498;
	add.s32 	%r281, %r281, 8;
$L__BB1_55:
	setp.eq.s32 	%p38, %r15, 0;
	@%p38 bra 	$L__BB1_71;
	and.b32  	%r19, %r139, 3;
	setp.lt.u32 	%p39, %r15, 4;
	@%p39 bra 	$L__BB1_66;
	mov.f32 	%f499, 0f00000000;
	not.pred 	%p40, %p1;
	@%p40 bra 	$L__BB1_59;
	add.s32 	%r162, %r281, %r7;
	mul.wide.s32 	%rd52, %r162, 4;
	add.s64 	%rd53, %rd1, %rd52;
	ld.global.f32 	%f499, [%rd53];
$L__BB1_59:
	add.s32 	%r163, %r281, %r8;
	shl.b32 	%r164, %r163, 2;
	mov.u32 	%r165, shm;
	add.s32 	%r20, %r165, %r164;
	st.shared.f32 	[%r20], %f499;
	cvt.s64.s32 	%rd54, %r7;
	cvt.u64.u32 	%rd55, %r281;
	add.s64 	%rd56, %rd55, %rd54;
	shl.b64 	%rd57, %rd56, 2;
	add.s64 	%rd7, %rd1, %rd57;
	mov.f32 	%f500, 0f00000000;
	@%p40 bra 	$L__BB1_61;
	ld.global.f32 	%f500, [%rd7+4];
$L__BB1_61:
	st.shared.f32 	[%r20+4], %f500;
	mov.f32 	%f501, 0f00000000;
	@%p40 bra 	$L__BB1_63;
	ld.global.f32 	%f501, [%rd7+8];
$L__BB1_63:
	st.shared.f32 	[%r20+8], %f501;
	mov.f32 	%f502, 0f00000000;
	@%p40 bra 	$L__BB1_65;
	ld.global.f32 	%f502, [%rd7+12];
$L__BB1_65:
	st.shared.f32 	[%r20+12], %f502;
	add.s32 	%r281, %r281, 4;
$L__BB1_66:
	setp.eq.s32 	%p44, %r19, 0;
	@%p44 bra 	$L__BB1_71;
	mov.b32 	%r284, 0;
	not.pred 	%p45, %p1;
	mov.u32 	%r170, shm;
$L__BB1_68:
	.pragma "nounroll";
	mov.f32 	%f503, 0f00000000;
	@%p45 bra 	$L__BB1_70;
	add.s32 	%r167, %r281, %r7;
	mul.wide.s32 	%rd58, %r167, 4;
	add.s64 	%rd59, %rd1, %rd58;
	ld.global.f32 	%f503, [%rd59];
$L__BB1_70:
	add.s32 	%r168, %r281, %r8;
	shl.b32 	%r169, %r168, 2;
	add.s32 	%r171, %r170, %r169;
	st.shared.f32 	[%r171], %f503;
	add.s32 	%r281, %r281, 1;
	add.s32 	%r284, %r284, 1;
	setp.ne.s32 	%p46, %r284, %r19;
	@%p46 bra 	$L__BB1_68;
$L__BB1_71:
	bar.sync 	0;
	setp.ge.s32 	%p47, %r3, %r136;
	setp.ge.s32 	%p48, %r5, %r137;
	or.pred  	%p49, %p47, %p48;
	setp.ge.u32 	%p50, %r1, %r2;
	or.pred  	%p51, %p50, %p49;
	setp.ge.u32 	%p52, %r4, %r2;
	or.pred  	%p53, %p52, %p51;
	setp.lt.s32 	%p54, %r140, 1;
	or.pred  	%p55, %p53, %p54;
	@%p55 bra 	$L__BB1_191;
	setp.le.s32 	%p56, %r6, %r146;
	mad.lo.s32 	%r174, %r3, %r136, %r5;
	mul.lo.s32 	%r28, %r174, %r140;
	@%p56 bra 	$L__BB1_106;
	ld.param.u32 	%r277, [_Z12ConvShared2DPfS_S_S_iiiiii_param_9];
	setp.eq.s32 	%p109, %r277, 1;
	@%p109 bra 	$L__BB1_87;
	ld.param.u32 	%r278, [_Z12ConvShared2DPfS_S_S_iiiiii_param_9];
	setp.ne.s32 	%p110, %r278, 0;
	@%p110 bra 	$L__BB1_98;
	add.s32 	%r251, %r140, -1;
	and.b32  	%r29, %r140, 15;
	setp.lt.u32 	%p119, %r251, 15;
	mov.b32 	%r288, 0;
	@%p119 bra 	$L__BB1_78;
	and.b32  	%r288, %r140, 2147483632;
	neg.s32 	%r286, %r288;
	add.s64 	%rd158, %rd4, 32;
	add.s64 	%rd9, %rd2, 32;
	mov.u32 	%r285, %r28;
$L__BB1_77:
	.pragma "nounroll";
	mul.wide.s32 	%rd135, %r285, 4;
	add.s64 	%rd136, %rd9, %rd135;
	ld.global.f32 	%f356, [%rd158+-32];
	st.global.f32 	[%rd136+-32], %f356;
	ld.global.f32 	%f357, [%rd158+-28];
	st.global.f32 	[%rd136+-28], %f357;
	ld.global.f32 	%f358, [%rd158+-24];
	st.global.f32 	[%rd136+-24], %f358;
	ld.global.f32 	%f359, [%rd158+-20];
	st.global.f32 	[%rd136+-20], %f359;
	ld.global.f32 	%f360, [%rd158+-16];
	st.global.f32 	[%rd136+-16], %f360;
	ld.global.f32 	%f361, [%rd158+-12];
	st.global.f32 	[%rd136+-12], %f361;
	ld.global.f32 	%f362, [%rd158+-8];
	st.global.f32 	[%rd136+-8], %f362;
	ld.global.f32 	%f363, [%rd158+-4];
	st.global.f32 	[%rd136+-4], %f363;
	ld.global.f32 	%f364, [%rd158];
	st.global.f32 	[%rd136], %f364;
	ld.global.f32 	%f365, [%rd158+4];
	st.global.f32 	[%rd136+4], %f365;
	ld.global.f32 	%f366, [%rd158+8];
	st.global.f32 	[%rd136+8], %f366;
	ld.global.f32 	%f367, [%rd158+12];
	st.global.f32 	[%rd136+12], %f367;
	ld.global.f32 	%f368, [%rd158+16];
	st.global.f32 	[%rd136+16], %f368;
	ld.global.f32 	%f369, [%rd158+20];
	st.global.f32 	[%rd136+20], %f369;
	ld.global.f32 	%f370, [%rd158+24];
	st.global.f32 	[%rd136+24], %f370;
	ld.global.f32 	%f371, [%rd158+28];
	st.global.f32 	[%rd136+28], %f371;
	add.s32 	%r286, %r286, 16;
	add.s64 	%rd158, %rd158, 64;
	add.s32 	%r285, %r285, 16;
	setp.ne.s32 	%p120, %r286, 0;
	@%p120 bra 	$L__BB1_77;
$L__BB1_78:
	setp.eq.s32 	%p121, %r29, 0;
	@%p121 bra 	$L__BB1_191;
	and.b32  	%r37, %r140, 7;
	setp.lt.u32 	%p122, %r29, 8;
	@%p122 bra 	$L__BB1_81;
	mul.wide.u32 	%rd137, %r288, 4;
	add.s64 	%rd138, %rd4, %rd137;
	ld.global.f32 	%f372, [%rd138];
	add.s32 	%r252, %r288, %r28;
	mul.wide.s32 	%rd139, %r252, 4;
	add.s64 	%rd140, %rd2, %rd139;
	st.global.f32 	[%rd140], %f372;
	ld.global.f32 	%f373, [%rd138+4];
	st.global.f32 	[%rd140+4], %f373;
	ld.global.f32 	%f374, [%rd138+8];
	st.global.f32 	[%rd140+8], %f374;
	ld.global.f32 	%f375, [%rd138+12];
	st.global.f32 	[%rd140+12], %f375;
	ld.global.f32 	%f376, [%rd138+16];
	st.global.f32 	[%rd140+16], %f376;
	ld.global.f32 	%f377, [%rd138+20];
	st.global.f32 	[%rd140+20], %f377;
	ld.global.f32 	%f378, [%rd138+24];
	st.global.f32 	[%rd140+24], %f378;
	ld.global.f32 	%f379, [%rd138+28];
	st.global.f32 	[%rd140+28], %f379;
	add.s32 	%r288, %r288, 8;
$L__BB1_81:
	setp.eq.s32 	%p123, %r37, 0;
	@%p123 bra 	$L__BB1_191;
	and.b32  	%r40, %r140, 3;
	setp.lt.u32 	%p124, %r37, 4;
	@%p124 bra 	$L__BB1_84;
	mul.wide.u32 	%rd141, %r288, 4;
	add.s64 	%rd142, %rd4, %rd141;
	ld.global.f32 	%f380, [%rd142];
	add.s32 	%r253, %r288, %r28;
	mul.wide.s32 	%rd143, %r253, 4;
	add.s64 	%rd144, %rd2, %rd143;
	st.global.f32 	[%rd144], %f380;
	ld.global.f32 	%f381, [%rd142+4];
	st.global.f32 	[%rd144+4], %f381;
	ld.global.f32 	%f382, [%rd142+8];
	st.global.f32 	[%rd144+8], %f382;
	ld.global.f32 	%f383, [%rd142+12];
	st.global.f32 	[%rd144+12], %f383;
	add.s32 	%r288, %r288, 4;
$L__BB1_84:
	setp.eq.s32 	%p125, %r40, 0;
	@%p125 bra 	$L__BB1_191;
	add.s32 	%r291, %r288, %r28;
	mul.wide.u32 	%rd145, %r288, 4;
	add.s64 	%rd159, %rd4, %rd145;
	neg.s32 	%r290, %r40;
$L__BB1_86:
	.pragma "nounroll";
	mul.wide.s32 	%rd146, %r291, 4;
	add.s64 	%rd147, %rd2, %rd146;
	ld.global.f32 	%f384, [%rd159];
	st.global.f32 	[%rd147], %f384;
	add.s32 	%r291, %r291, 1;
	add.s64 	%rd159, %rd159, 4;
	add.s32 	%r290, %r290, 1;
	setp.eq.s32 	%p126, %r290, 0;
	@%p126 bra 	$L__BB1_191;
	bra.uni 	$L__BB1_86;
$L__BB1_87:
	add.s32 	%r245, %r140, -1;
	and.b32  	%r49, %r140, 7;
	setp.lt.u32 	%p111, %r245, 7;
	mov.b32 	%r295, 0;
	@%p111 bra 	$L__BB1_90;
	and.b32  	%r295, %r140, 2147483640;
	neg.s32 	%r293, %r295;
	add.s64 	%rd160, %rd4, 16;
	add.s64 	%rd16, %rd2, 16;
	mov.u32 	%r292, %r28;
$L__BB1_89:
	.pragma "nounroll";
	mul.wide.s32 	%rd121, %r292, 4;
	add.s64 	%rd122, %rd16, %rd121;
	ld.global.f32 	%f326, [%rd160+-16];
	max.f32 	%f327, %f326, 0f00000000;
	st.global.f32 	[%rd122+-16], %f327;
	ld.global.f32 	%f328, [%rd160+-12];
	max.f32 	%f329, %f328, 0f00000000;
	st.global.f32 	[%rd122+-12], %f329;
	ld.global.f32 	%f330, [%rd160+-8];
	max.f32 	%f331, %f330, 0f00000000;
	st.global.f32 	[%rd122+-8], %f331;
	ld.global.f32 	%f332, [%rd160+-4];
	max.f32 	%f333, %f332, 0f00000000;
	st.global.f32 	[%rd122+-4], %f333;
	ld.global.f32 	%f334, [%rd160];
	max.f32 	%f335, %f334, 0f00000000;
	st.global.f32 	[%rd122], %f335;
	ld.global.f32 	%f336, [%rd160+4];
	max.f32 	%f337, %f336, 0f00000000;
	st.global.f32 	[%rd122+4], %f337;
	ld.global.f32 	%f338, [%rd160+8];
	max.f32 	%f339, %f338, 0f00000000;
	st.global.f32 	[%rd122+8], %f339;
	ld.global.f32 	%f340, [%rd160+12];
	max.f32 	%f341, %f340, 0f00000000;
	st.global.f32 	[%rd122+12], %f341;
	add.s32 	%r293, %r293, 8;
	add.s64 	%rd160, %rd160, 32;
	add.s32 	%r292, %r292, 8;
	setp.ne.s32 	%p112, %r293, 0;
	@%p112 bra 	$L__BB1_89;
$L__BB1_90:
	setp.eq.s32 	%p113, %r49, 0;
	@%p113 bra 	$L__BB1_191;
	and.b32  	%r57, %r140, 3;
	setp.lt.u32 	%p114, %r49, 4;
	@%p114 bra 	$L__BB1_93;
	mul.wide.u32 	%rd123, %r295, 4;
	add.s64 	%rd124, %rd4, %rd123;
	ld.global.f32 	%f342, [%rd124];
	max.f32 	%f343, %f342, 0f00000000;
	add.s32 	%r246, %r295, %r28;
	mul.wide.s32 	%rd125, %r246, 4;
	add.s64 	%rd126, %rd2, %rd125;
	st.global.f32 	[%rd126], %f343;
	ld.global.f32 	%f344, [%rd124+4];
	max.f32 	%f345, %f344, 0f00000000;
	st.global.f32 	[%rd126+4], %f345;
	ld.global.f32 	%f346, [%rd124+8];
	max.f32 	%f347, %f346, 0f00000000;
	st.global.f32 	[%rd126+8], %f347;
	ld.global.f32 	%f348, [%rd124+12];
	max.f32 	%f349, %f348, 0f00000000;
	st.global.f32 	[%rd126+12], %f349;
	add.s32 	%r295, %r295, 4;
$L__BB1_93:
	setp.eq.s32 	%p115, %r57, 0;
	@%p115 bra 	$L__BB1_191;
	setp.eq.s32 	%p116, %r57, 1;
	@%p116 bra 	$L__BB1_96;
	mul.wide.u32 	%rd127, %r295, 4;
	add.s64 	%rd128, %rd4, %rd127;
	ld.global.f32 	%f350, [%rd128];
	max.f32 	%f351, %f350, 0f00000000;
	add.s32 	%r247, %r295, %r28;
	mul.wide.s32 	%rd129, %r247, 4;
	add.s64 	%rd130, %rd2, %rd129;
	st.global.f32 	[%rd130], %f351;
	ld.global.f32 	%f352, [%rd128+4];
	max.f32 	%f353, %f352, 0f00000000;
	st.global.f32 	[%rd130+4], %f353;
	add.s32 	%r295, %r295, 2;
$L__BB1_96:
	and.b32  	%r248, %r140, 1;
	setp.eq.b32 	%p117, %r248, 1;
	not.pred 	%p118, %p117;
	@%p118 bra 	$L__BB1_191;
	mul.wide.u32 	%rd131, %r295, 4;
	add.s64 	%rd132, %rd4, %rd131;
	ld.global.f32 	%f354, [%rd132];
	max.f32 	%f355, %f354, 0f00000000;
	add.s32 	%r249, %r295, %r28;
	mul.wide.s32 	%rd133, %r249, 4;
	add.s64 	%rd134, %rd2, %rd133;
	st.global.f32 	[%rd134], %f355;
	bra.uni 	$L__BB1_191;
$L__BB1_98:
	add.s32 	%r255, %r140, -1;
	and.b32  	%r62, %r140, 3;
	setp.lt.u32 	%p127, %r255, 3;
	mov.b32 	%r300, 0;
	@%p127 bra 	$L__BB1_101;
	and.b32  	%r300, %r140, 2147483644;
	neg.s32 	%r298, %r300;
	add.s64 	%rd161, %rd4, 8;
	add.s64 	%rd20, %rd2, 8;
	mov.u32 	%r297, %r28;
$L__BB1_100:
	.pragma "nounroll";
	mul.wide.s32 	%rd148, %r297, 4;
	add.s64 	%rd149, %rd20, %rd148;
	ld.global.f32 	%f385, [%rd161+-8];
	fma.rn.f32 	%f386, %f385, 0fBBBB989D, 0f3F000000;
	cvt.sat.f32.f32 	%f387, %f386;
	mov.f32 	%f388, 0f4B400001;
	mov.f32 	%f389, 0f437C0000;
	fma.rm.f32 	%f390, %f387, %f389, %f388;
	add.f32 	%f391, %f390, 0fCB40007F;
	neg.f32 	%f392, %f391;
	fma.rn.f32 	%f393, %f385, 0fBFB8AA3B, %f392;
	fma.rn.f32 	%f394, %f385, 0fB2A57060, %f393;
	mov.b32 	%r256, %f390;
	shl.b32 	%r257, %r256, 23;
	mov.b32 	%f395, %r257;
	ex2.approx.ftz.f32 	%f396, %f394;
	fma.rn.f32 	%f397, %f396, %f395, 0f3F800000;
	rcp.rn.f32 	%f398, %f397;
	st.global.f32 	[%rd149+-8], %f398;
	ld.global.f32 	%f399, [%rd161+-4];
	fma.rn.f32 	%f400, %f399, 0fBBBB989D, 0f3F000000;
	cvt.sat.f32.f32 	%f401, %f400;
	fma.rm.f32 	%f402, %f401, %f389, %f388;
	add.f32 	%f403, %f402, 0fCB40007F;
	neg.f32 	%f404, %f403;
	fma.rn.f32 	%f405, %f399, 0fBFB8AA3B, %f404;
	fma.rn.f32 	%f406, %f399, 0fB2A57060, %f405;
	mov.b32 	%r258, %f402;
	shl.b32 	%r259, %r258, 23;
	mov.b32 	%f407, %r259;
	ex2.approx.ftz.f32 	%f408, %f406;
	fma.rn.f32 	%f409, %f408, %f407, 0f3F800000;
	rcp.rn.f32 	%f410, %f409;
	st.global.f32 	[%rd149+-4], %f410;
	ld.global.f32 	%f411, [%rd161];
	fma.rn.f32 	%f412, %f411, 0fBBBB989D, 0f3F000000;
	cvt.sat.f32.f32 	%f413, %f412;
	fma.rm.f32 	%f414, %f413, %f389, %f388;
	add.f32 	%f415, %f414, 0fCB40007F;
	neg.f32 	%f416, %f415;
	fma.rn.f32 	%f417, %f411, 0fBFB8AA3B, %f416;
	fma.rn.f32 	%f418, %f411, 0fB2A57060, %f417;
	mov.b32 	%r260, %f414;
	shl.b32 	%r261, %r260, 23;
	mov.b32 	%f419, %r261;
	ex2.approx.ftz.f32 	%f420, %f418;
	fma.rn.f32 	%f421, %f420, %f419, 0f3F800000;
	rcp.rn.f32 	%f422, %f421;
	st.global.f32 	[%rd149], %f422;
	ld.global.f32 	%f423, [%rd161+4];
	fma.rn.f32 	%f424, %f423, 0fBBBB989D, 0f3F000000;
	cvt.sat.f32.f32 	%f425, %f424;
	fma.rm.f32 	%f426, %f425, %f389, %f388;
	add.f32 	%f427, %f426, 0fCB40007F;
	neg.f32 	%f428, %f427;
	fma.rn.f32 	%f429, %f423, 0fBFB8AA3B, %f428;
	fma.rn.f32 	%f430, %f423, 0fB2A57060, %f429;
	mov.b32 	%r262, %f426;
	shl.b32 	%r263, %r262, 23;
	mov.b32 	%f431, %r263;
	ex2.approx.ftz.f32 	%f432, %f430;
	fma.rn.f32 	%f433, %f432, %f431, 0f3F800000;
	rcp.rn.f32 	%f434, %f433;
	st.global.f32 	[%rd149+4], %f434;
	add.s32 	%r298, %r298, 4;
	add.s64 	%rd161, %rd161, 16;
	add.s32 	%r297, %r297, 4;
	setp.ne.s32 	%p128, %r298, 0;
	@%p128 bra 	$L__BB1_100;
$L__BB1_101:
	setp.eq.s32 	%p129, %r62, 0;
	@%p129 bra 	$L__BB1_191;
	setp.eq.s32 	%p130, %r62, 1;
	@%p130 bra 	$L__BB1_104;
	mul.wide.u32 	%rd150, %r300, 4;
	add.s64 	%rd151, %rd4, %rd150;
	ld.global.f32 	%f435, [%rd151];
	fma.rn.f32 	%f436, %f435, 0fBBBB989D, 0f3F000000;
	cvt.sat.f32.f32 	%f437, %f436;
	mov.f32 	%f438, 0f4B400001;
	mov.f32 	%f439, 0f437C0000;
	fma.rm.f32 	%f440, %f437, %f439, %f438;
	add.f32 	%f441, %f440, 0fCB40007F;
	neg.f32 	%f442, %f441;
	fma.rn.f32 	%f443, %f435, 0fBFB8AA3B, %f442;
	fma.rn.f32 	%f444, %f435, 0fB2A57060, %f443;
	mov.b32 	%r264, %f440;
	shl.b32 	%r265, %r264, 23;
	mov.b32 	%f445, %r265;
	ex2.approx.ftz.f32 	%f446, %f444;
	fma.rn.f32 	%f447, %f446, %f445, 0f3F800000;
	rcp.rn.f32 	%f448, %f447;
	add.s32 	%r266, %r300, %r28;
	mul.wide.s32 	%rd152, %r266, 4;
	add.s64 	%rd153, %rd2, %rd152;
	st.global.f32 	[%rd153], %f448;
	ld.global.f32 	%f449, [%rd151+4];
	fma.rn.f32 	%f450, %f449, 0fBBBB989D, 0f3F000000;
	cvt.sat.f32.f32 	%f451, %f450;
	fma.rm.f32 	%f452, %f451, %f439, %f438;
	add.f32 	%f453, %f452, 0fCB40007F;
	neg.f32 	%f454, %f453;
	fma.rn.f32 	%f455, %f449, 0fBFB8AA3B, %f454;
	fma.rn.f32 	%f456, %f449, 0fB2A57060, %f455;
	mov.b32 	%r267, %f452;
	shl.b32 	%r268, %r267, 23;
	mov.b32 	%f457, %r268;
	ex2.approx.ftz.f32 	%f458, %f456;
	fma.rn.f32 	%f459, %f458, %f457, 0f3F800000;
	rcp.rn.f32 	%f460, %f459;
	st.global.f32 	[%rd153+4], %f460;
	add.s32 	%r300, %r300, 2;
$L__BB1_104:
	and.b32  	%r269, %r140, 1;
	setp.eq.b32 	%p131, %r269, 1;
	not.pred 	%p132, %p131;
	@%p132 bra 	$L__BB1_191;
	mul.wide.u32 	%rd154, %r300, 4;
	add.s64 	%rd155, %rd4, %rd154;
	ld.global.f32 	%f461, [%rd155];
	fma.rn.f32 	%f462, %f461, 0fBBBB989D, 0f3F000000;
	cvt.sat.f32.f32 	%f463, %f462;
	mov.f32 	%f464, 0f4B400001;
	mov.f32 	%f465, 0f437C0000;
	fma.rm.f32 	%f466, %f463, %f465, %f464;
	add.f32 	%f467, %f466, 0fCB40007F;
	neg.f32 	%f468, %f467;
	fma.rn.f32 	%f469, %f461, 0fBFB8AA3B, %f468;
	fma.rn.f32 	%f470, %f461, 0fB2A57060, %f469;
	mov.b32 	%r270, %f466;
	shl.b32 	%r271, %r270, 23;
	mov.b32 	%f471, %r271;
	ex2.approx.ftz.f32 	%f472, %f470;
	fma.rn.f32 	%f473, %f472, %f471, 0f3F800000;
	rcp.rn.f32 	%f474, %f473;
	add.s32 	%r272, %r300, %r28;
	mul.wide.s32 	%rd156, %r272, 4;
	add.s64 	%rd157, %rd2, %rd156;
	st.global.f32 	[%rd157], %f474;
	bra.uni 	$L__BB1_191;
$L__BB1_106:
	setp.lt.s32 	%p57, %r139, 1;
	@%p57 bra 	$L__BB1_159;
	and.b32  	%r72, %r139, 7;
	and.b32  	%r73, %r139, 3;
	and.b32  	%r74, %r139, 2147483640;
	and.b32  	%r75, %r139, 1;
	neg.s32 	%r76, %r74;
	mul.lo.s32 	%r77, %r140, %r139;
	shl.b32 	%r78, %r140, 3;
	shl.b32 	%r79, %r139, 2;
	add.s32 	%r80, %r4, 1;
	mov.b32 	%r301, 0;
	mul.wide.u32 	%rd111, %r140, 4;
$L__BB1_108:
	mul.wide.u32 	%rd104, %r301, 4;
	add.s64 	%rd105, %rd4, %rd104;
	ld.global.f32 	%f528, [%rd105];
	mov.u32 	%r302, %r6;
$L__BB1_109:
	mov.u32 	%r213, %tid.x;
	add.s32 	%r214, %r213, %r302;
	add.s32 	%r84, %r214, 1;
	shl.b32 	%r85, %r84, 4;
	add.s32 	%r215, %r302, %r146;
	mad.lo.s32 	%r86, %r215, %r138, %r146;
	mov.u32 	%r303, %r6;
$L__BB1_110:
	mov.u32 	%r87, %r303;
	setp.lt.u32 	%p82, %r139, 8;
	add.s32 	%r218, %r80, %r87;
	max.u32 	%r219, %r84, %r218;
	setp.lt.u32 	%p2, %r219, 16;
	add.s32 	%r88, %r85, %r218;
	mul.lo.s32 	%r89, %r88, %r139;
	add.s32 	%r90, %r86, %r87;
	mul.lo.s32 	%r91, %r90, %r139;
	mov.b32 	%r308, 0;
	@%p82 bra 	$L__BB1_129;
	mad.lo.s32 	%r305, %r77, %r90, %r301;
	mov.u32 	%r220, shm;
	mad.lo.s32 	%r221, %r79, %r88, %r220;
	add.s32 	%r304, %r221, 16;
	not.pred 	%p83, %p2;
	mov.u32 	%r306, %r76;
$L__BB1_112:
	.pragma "nounroll";
	mov.f32 	%f507, 0f00000000;
	@%p83 bra 	$L__BB1_114;
	ld.shared.f32 	%f507, [%r304+-16];
$L__BB1_114:
	mul.wide.s32 	%rd106, %r305, 4;
	add.s64 	%rd23, %rd3, %rd106;
	ld.global.f32 	%f282, [%rd23];
	fma.rn.f32 	%f65, %f507, %f282, %f528;
	mov.f32 	%f508, 0f00000000;
	@%p83 bra 	$L__BB1_116;
	ld.shared.f32 	%f508, [%r304+-12];
$L__BB1_116:
	add.s64 	%rd25, %rd23, %rd111;
	ld.global.f32 	%f284, [%rd25];
	fma.rn.f32 	%f68, %f508, %f284, %f65;
	mov.f32 	%f509, 0f00000000;
	@%p83 bra 	$L__BB1_118;
	ld.shared.f32 	%f509, [%r304+-8];
$L__BB1_118:
	add.s64 	%rd26, %rd25, %rd111;
	ld.global.f32 	%f286, [%rd26];
	fma.rn.f32 	%f71, %f509, %f286, %f68;
	mov.f32 	%f510, 0f00000000;
	@%p83 bra 	$L__BB1_120;
	ld.shared.f32 	%f510, [%r304+-4];
$L__BB1_120:
	add.s64 	%rd27, %rd26, %rd111;
	ld.global.f32 	%f288, [%rd27];
	fma.rn.f32 	%f74, %f510, %f288, %f71;
	mov.f32 	%f511, 0f00000000;
	@%p83 bra 	$L__BB1_122;
	ld.shared.f32 	%f511, [%r304];
$L__BB1_122:
	add.s64 	%rd28, %rd27, %rd111;
	ld.global.f32 	%f290, [%rd28];
	fma.rn.f32 	%f77, %f511, %f290, %f74;
	mov.f32 	%f512, 0f00000000;
	@%p83 bra 	$L__BB1_124;
	ld.shared.f32 	%f512, [%r304+4];
$L__BB1_124:
	add.s64 	%rd29, %rd28, %rd111;
	ld.global.f32 	%f292, [%rd29];
	fma.rn.f32 	%f80, %f512, %f292, %f77;
	mov.f32 	%f513, 0f00000000;
	@%p83 bra 	$L__BB1_126;
	ld.shared.f32 	%f513, [%r304+8];
$L__BB1_126:
	add.s64 	%rd30, %rd29, %rd111;
	ld.global.f32 	%f294, [%rd30];
	fma.rn.f32 	%f83, %f513, %f294, %f80;
	mov.f32 	%f514, 0f00000000;
	@%p83 bra 	$L__BB1_128;
	ld.shared.f32 	%f514, [%r304+12];
$L__BB1_128:
	add.s64 	%rd107, %rd30, %rd111;
	ld.global.f32 	%f295, [%rd107];
	fma.rn.f32 	%f528, %f514, %f295, %f83;
	add.s32 	%r306, %r306, 8;
	add.s32 	%r305, %r305, %r78;
	add.s32 	%r304, %r304, 32;
	setp.ne.s32 	%p91, %r306, 0;
	mov.u32 	%r308, %r74;
	@%p91 bra 	$L__BB1_112;
$L__BB1_129:
	setp.eq.s32 	%p92, %r72, 0;
	@%p92 bra 	$L__BB1_151;
	add.s32 	%r222, %r72, -1;
	setp.lt.u32 	%p93, %r222, 3;
	@%p93 bra 	$L__BB1_140;
	add.s32 	%r223, %r308, %r89;
	shl.b32 	%r224, %r223, 2;
	mov.u32 	%r225, shm;
	add.s32 	%r101, %r225, %r224;
	mov.f32 	%f517, 0f00000000;
	not.pred 	%p94, %p2;
	@%p94 bra 	$L__BB1_133;
	ld.shared.f32 	%f517, [%r101];
$L__BB1_133:
	add.s32 	%r226, %r308, %r91;
	mad.lo.s32 	%r227, %r226, %r140, %r301;
	mul.wide.s32 	%rd108, %r227, 4;
	add.s64 	%rd31, %rd3, %rd108;
	ld.global.f32 	%f299, [%rd31];
	fma.rn.f32 	%f91, %f517, %f299, %f528;
	mov.f32 	%f518, 0f00000000;
	@%p94 bra 	$L__BB1_135;
	ld.shared.f32 	%f518, [%r101+4];
$L__BB1_135:
	add.s64 	%rd33, %rd31, %rd111;
	ld.global.f32 	%f301, [%rd33];
	fma.rn.f32 	%f94, %f518, %f301, %f91;
	mov.f32 	%f519, 0f00000000;
	@%p94 bra 	$L__BB1_137;
	ld.shared.f32 	%f519, [%r101+8];
$L__BB1_137:
	add.s64 	%rd34, %rd33, %rd111;
	ld.global.f32 	%f303, [%rd34];
	fma.rn.f32 	%f97, %f519, %f303, %f94;
	mov.f32 	%f520, 0f00000000;
	@%p94 bra 	$L__BB1_139;
	ld.shared.f32 	%f520, [%r101+12];
$L__BB1_139:
	add.s64 	%rd109, %rd34, %rd111;
	ld.global.f32 	%f304, [%rd109];
	fma.rn.f32 	%f528, %f520, %f304, %f97;
	add.s32 	%r308, %r308, 4;
$L__BB1_140:
	setp.eq.s32 	%p98, %r73, 0;
	@%p98 bra 	$L__BB1_151;
	setp.eq.s32 	%p99, %r73, 1;
	@%p99 bra 	$L__BB1_147;
	add.s32 	%r228, %r308, %r89;
	shl.b32 	%r229, %r228, 2;
	mov.u32 	%r230, shm;
	add.s32 	%r104, %r230, %r229;
	mov.f32 	%f523, 0f00000000;
	not.pred 	%p100, %p2;
	@%p100 bra 	$L__BB1_144;
	ld.shared.f32 	%f523, [%r104];
$L__BB1_144:
	add.s32 	%r231, %r308, %r91;
	mad.lo.s32 	%r232, %r231, %r140, %r301;
	mul.wide.s32 	%rd110, %r232, 4;
	add.s64 	%rd35, %rd3, %rd110;
	ld.global.f32 	%f308, [%rd35];
	fma.rn.f32 	%f105, %f523, %f308, %f528;
	mov.f32 	%f524, 0f00000000;
	@%p100 bra 	$L__BB1_146;
	ld.shared.f32 	%f524, [%r104+4];
$L__BB1_146:
	add.s64 	%rd112, %rd35, %rd111;
	ld.global.f32 	%f309, [%rd112];
	fma.rn.f32 	%f528, %f524, %f309, %f105;
	add.s32 	%r308, %r308, 2;
$L__BB1_147:
	setp.eq.s32 	%p102, %r75, 0;
	@%p102 bra 	$L__BB1_151;
	mov.f32 	%f527, 0f00000000;
	not.pred 	%p103, %p2;
	@%p103 bra 	$L__BB1_150;
	add.s32 	%r233, %r308, %r89;
	shl.b32 	%r234, %r233, 2;
	mov.u32 	%r235, shm;
	add.s32 	%r236, %r235, %r234;
	ld.shared.f32 	%f527, [%r236];
$L__BB1_150:
	add.s32 	%r237, %r308, %r91;
	mad.lo.s32 	%r238, %r237, %r140, %r301;
	mul.wide.s32 	%rd113, %r238, 4;
	add.s64 	%rd114, %rd3, %rd113;
	ld.global.f32 	%f311, [%rd114];
	fma.rn.f32 	%f528, %f527, %f311, %f528;
$L__BB1_151:
	add.s32 	%r303, %r87, 1;
	setp.ne.s32 	%p104, %r87, %r146;
	@%p104 bra 	$L__BB1_110;
	add.s32 	%r108, %r302, 1;
	setp.ne.s32 	%p105, %r302, %r146;
	mov.u32 	%r302, %r108;
	@%p105 bra 	$L__BB1_109;
	ld.param.u32 	%r275, [_Z12ConvShared2DPfS_S_S_iiiiii_param_9];
	setp.eq.s32 	%p106, %r275, 0;
	@%p106 bra 	$L__BB1_154;
	bra.uni 	$L__BB1_157;
$L__BB1_154:
	add.s32 	%r240, %r301, %r28;
	mul.wide.s32 	%rd117, %r240, 4;
	add.s64 	%rd118, %rd2, %rd117;
	st.global.f32 	[%rd118], %f528;
	bra.uni 	$L__BB1_156;
$L__BB1_155:
	fma.rn.f32 	%f313, %f528, 0fBBBB989D, 0f3F000000;
	cvt.sat.f32.f32 	%f314, %f313;
	mov.f32 	%f315, 0f4B400001;
	mov.f32 	%f316, 0f437C0000;
	fma.rm.f32 	%f317, %f314, %f316, %f315;
	add.f32 	%f318, %f317, 0fCB40007F;
	neg.f32 	%f319, %f318;
	fma.rn.f32 	%f320, %f528, 0fBFB8AA3B, %f319;
	fma.rn.f32 	%f321, %f528, 0fB2A57060, %f320;
	mov.b32 	%r241, %f317;
	shl.b32 	%r242, %r241, 23;
	mov.b32 	%f322, %r242;
	ex2.approx.ftz.f32 	%f323, %f321;
	fma.rn.f32 	%f324, %f323, %f322, 0f3F800000;
	rcp.rn.f32 	%f325, %f324;
	add.s32 	%r243, %r301, %r28;
	mul.wide.s32 	%rd119, %r243, 4;
	add.s64 	%rd120, %rd2, %rd119;
	st.global.f32 	[%rd120], %f325;
$L__BB1_156:
	add.s32 	%r301, %r301, 1;
	setp.eq.s32 	%p108, %r301, %r140;
	@%p108 bra 	$L__BB1_191;
	bra.uni 	$L__BB1_108;
$L__BB1_157:
	ld.param.u32 	%r276, [_Z12ConvShared2DPfS_S_S_iiiiii_param_9];
	setp.eq.s32 	%p107, %r276, 1;
	@%p107 bra 	$L__BB1_158;
	bra.uni 	$L__BB1_155;
$L__BB1_158:
	max.f32 	%f312, %f528, 0f00000000;
	add.s32 	%r239, %r301, %r28;
	mul.wide.s32 	%rd115, %r239, 4;
	add.s64 	%rd116, %rd2, %rd115;
	st.global.f32 	[%rd116], %f312;
	bra.uni 	$L__BB1_156;
$L__BB1_159:
	ld.param.u32 	%r273, [_Z12ConvShared2DPfS_S_S_iiiiii_param_9];
	setp.eq.s32 	%p58, %r273, 1;
	@%p58 bra 	$L__BB1_172;
	ld.param.u32 	%r274, [_Z12ConvShared2DPfS_S_S_iiiiii_param_9];
	setp.ne.s32 	%p59, %r274, 0;
	@%p59 bra 	$L__BB1_183;
	add.s32 	%r184, %r140, -1;
	and.b32  	%r109, %r140, 7;
	setp.lt.u32 	%p68, %r184, 7;
	mov.b32 	%r312, 0;
	@%p68 bra 	$L__BB1_164;
	and.b32  	%r312, %r140, 2147483640;
	mov.b32 	%r310, 0;
$L__BB1_163:
	.pragma "nounroll";
	mul.wide.u32 	%rd76, %r310, 4;
	add.s64 	%rd77, %rd4, %rd76;
	ld.global.f32 	%f174, [%rd77];
	add.s32 	%r186, %r310, %r28;
	mul.wide.s32 	%rd78, %r186, 4;
	add.s64 	%rd79, %rd2, %rd78;
	st.global.f32 	[%rd79], %f174;
	ld.global.f32 	%f175, [%rd77+4];
	st.global.f32 	[%rd79+4], %f175;
	ld.global.f32 	%f176, [%rd77+8];
	st.global.f32 	[%rd79+8], %f176;
	ld.global.f32 	%f177, [%rd77+12];
	st.global.f32 	[%rd79+12], %f177;
	ld.global.f32 	%f178, [%rd77+16];
	st.global.f32 	[%rd79+16], %f178;
	ld.global.f32 	%f179, [%rd77+20];
	st.global.f32 	[%rd79+20], %f179;
	ld.global.f32 	%f180, [%rd77+24];
	st.global.f32 	[%rd79+24], %f180;
	ld.global.f32 	%f181, [%rd77+28];
	st.global.f32 	[%rd79+28], %f181;
	add.s32 	%r310, %r310, 8;
	setp.ne.s32 	%p69, %r310, %r312;
	@%p69 bra 	$L__BB1_163;
$L__BB1_164:
	setp.eq.s32 	%p70, %r109, 0;
	@%p70 bra 	$L__BB1_191;
	and.b32  	%r114, %r140, 3;
	setp.lt.u32 	%p71, %r109, 4;
	@%p71 bra 	$L__BB1_167;
	mul.wide.u32 	%rd80, %r312, 4;
	add.s64 	%rd81, %rd4, %rd80;
	ld.global.f32 	%f182, [%rd81];
	add.s32 	%r187, %r312, %r28;
	mul.wide.s32 	%rd82, %r187, 4;
	add.s64 	%rd83, %rd2, %rd82;
	st.global.f32 	[%rd83], %f182;
	ld.global.f32 	%f183, [%rd81+4];
	st.global.f32 	[%rd83+4], %f183;
	ld.global.f32 	%f184, [%rd81+8];
	st.global.f32 	[%rd83+8], %f184;
	ld.global.f32 	%f185, [%rd81+12];
	st.global.f32 	[%rd83+12], %f185;
	add.s32 	%r312, %r312, 4;
$L__BB1_167:
	setp.eq.s32 	%p72, %r114, 0;
	@%p72 bra 	$L__BB1_191;
	setp.eq.s32 	%p73, %r114, 1;
	@%p73 bra 	$L__BB1_170;
	mul.wide.u32 	%rd84, %r312, 4;
	add.s64 	%rd85, %rd4, %rd84;
	ld.global.f32 	%f186, [%rd85];
	add.s32 	%r188, %r312, %r28;
	mul.wide.s32 	%rd86, %r188, 4;
	add.s64 	%rd87, %rd2, %rd86;
	st.global.f32 	[%rd87], %f186;
	ld.global.f32 	%f187, [%rd85+4];
	st.global.f32 	[%rd87+4], %f187;
	add.s32 	%r312, %r312, 2;
$L__BB1_170:
	and.b32  	%r189, %r140, 1;
	setp.eq.b32 	%p74, %r189, 1;
	not.pred 	%p75, %p74;
	@%p75 bra 	$L__BB1_191;
	mul.wide.u32 	%rd88, %r312, 4;
	add.s64 	%rd89, %rd4, %rd88;
	ld.global.f32 	%f188, [%rd89];
	add.s32 	%r190, %r312, %r28;
	mul.wide.s32 	%rd90, %r190, 4;
	add.s64 	%rd91, %rd2, %rd90;
	st.global.f32 	[%rd91], %f188;
	bra.uni 	$L__BB1_191;
$L__BB1_172:
	add.s32 	%r176, %r140, -1;
	and.b32  	%r119, %r140, 7;
	setp.lt.u32 	%p60, %r176, 7;
	mov.b32 	%r316, 0;
	@%p60 bra 	$L__BB1_175;
	and.b32  	%r316, %r140, 2147483640;
	mov.b32 	%r314, 0;
$L__BB1_174:
	.pragma "nounroll";
	mul.wide.u32 	%rd60, %r314, 4;
	add.s64 	%rd61, %rd4, %rd60;
	ld.global.f32 	%f144, [%rd61];
	max.f32 	%f145, %f144, 0f00000000;
	add.s32 	%r178, %r314, %r28;
	mul.wide.s32 	%rd62, %r178, 4;
	add.s64 	%rd63, %rd2, %rd62;
	st.global.f32 	[%rd63], %f145;
	ld.global.f32 	%f146, [%rd61+4];
	max.f32 	%f147, %f146, 0f00000000;
	st.global.f32 	[%rd63+4], %f147;
	ld.global.f32 	%f148, [%rd61+8];
	max.f32 	%f149, %f148, 0f00000000;
	st.global.f32 	[%rd63+8], %f149;
	ld.global.f32 	%f150, [%rd61+12];
	max.f32 	%f151, %f150, 0f00000000;
	st.global.f32 	[%rd63+12], %f151;
	ld.global.f32 	%f152, [%rd61+16];
	max.f32 	%f153, %f152, 0f00000000;
	st.global.f32 	[%rd63+16], %f153;
	ld.global.f32 	%f154, [%rd61+20];
	max.f32 	%f155, %f154, 0f00000000;
	st.global.f32 	[%rd63+20], %f155;
	ld.global.f32 	%f156, [%rd61+24];
	max.f32 	%f157, %f156, 0f00000000;
	st.global.f32 	[%rd63+24], %f157;
	ld.global.f32 	%f158, [%rd61+28];
	max.f32 	%f159, %f158, 0f00000000;
	st.global.f32 	[%rd63+28], %f159;
	add.s32 	%r314, %r314, 8;
	setp.ne.s32 	%p61, %r314, %r316;
	@%p61 bra 	$L__BB1_174;
$L__BB1_175:
	setp.eq.s32 	%p62, %r119, 0;
	@%p62 bra 	$L__BB1_191;
	and.b32  	%r124, %r140, 3;
	setp.lt.u32 	%p63, %r119, 4;
	@%p63 bra 	$L__BB1_178;
	mul.wide.u32 	%rd64, %r316, 4;
	add.s64 	%rd65, %rd4, %rd64;
	ld.global.f32 	%f160, [%rd65];
	max.f32 	%f161, %f160, 0f00000000;
	add.s32 	%r179, %r316, %r28;
	mul.wide.s32 	%rd66, %r179, 4;
	add.s64 	%rd67, %rd2, %rd66;
	st.global.f32 	[%rd67], %f161;
	ld.global.f32 	%f162, [%rd65+4];
	max.f32 	%f163, %f162, 0f00000000;
	st.global.f32 	[%rd67+4], %f163;
	ld.global.f32 	%f164, [%rd65+8];
	max.f32 	%f165, %f164, 0f00000000;
	st.global.f32 	[%rd67+8], %f165;
	ld.global.f32 	%f166, [%rd65+12];
	max.f32 	%f167, %f166, 0f00000000;
	st.global.f32 	[%rd67+12], %f167;
	add.s32 	%r316, %r316, 4;
$L__BB1_178:
	setp.eq.s32 	%p64, %r124, 0;
	@%p64 bra 	$L__BB1_191;
	setp.eq.s32 	%p65, %r124, 1;
	@%p65 bra 	$L__BB1_181;
	mul.wide.u32 	%rd68, %r316, 4;
	add.s64 	%rd69, %rd4, %rd68;
	ld.global.f32 	%f168, [%rd69];
	max.f32 	%f169, %f168, 0f00000000;
	add.s32 	%r180, %r316, %r28;
	mul.wide.s32 	%rd70, %r180, 4;
	add.s64 	%rd71, %rd2, %rd70;
	st.global.f32 	[%rd71], %f169;
	ld.global.f32 	%f170, [%rd69+4];
	max.f32 	%f171, %f170, 0f00000000;
	st.global.f32 	[%rd71+4], %f171;
	add.s32 	%r316, %r316, 2;
$L__BB1_181:
	and.b32  	%r181, %r140, 1;
	setp.eq.b32 	%p66, %r181, 1;
	not.pred 	%p67, %p66;
	@%p67 bra 	$L__BB1_191;
	mul.wide.u32 	%rd72, %r316, 4;
	add.s64 	%rd73, %rd4, %rd72;
	ld.global.f32 	%f172, [%rd73];
	max.f32 	%f173, %f172, 0f00000000;
	add.s32 	%r182, %r316, %r28;
	mul.wide.s32 	%rd74, %r182, 4;
	add.s64 	%rd75, %rd2, %rd74;
	st.global.f32 	[%rd75], %f173;
	bra.uni 	$L__BB1_191;
$L__BB1_183:
	add.s32 	%r192, %r140, -1;
	and.b32  	%r129, %r140, 3;
	setp.lt.u32 	%p76, %r192, 3;
	mov.b32 	%r320, 0;
	@%p76 bra 	$L__BB1_186;
	and.b32  	%r320, %r140, 2147483644;
	mov.b32 	%r318, 0;
$L__BB1_185:
	.pragma "nounroll";
	mul.wide.u32 	%rd92, %r318, 4;
	add.s64 	%rd93, %rd4, %rd92;
	ld.global.f32 	%f189, [%rd93];
	fma.rn.f32 	%f190, %f189, 0fBBBB989D, 0f3F000000;
	cvt.sat.f32.f32 	%f191, %f190;
	mov.f32 	%f192, 0f4B400001;
	mov.f32 	%f193, 0f437C0000;
	fma.rm.f32 	%f194, %f191, %f193, %f192;
	add.f32 	%f195, %f194, 0fCB40007F;
	neg.f32 	%f196, %f195;
	fma.rn.f32 	%f197, %f189, 0fBFB8AA3B, %f196;
	fma.rn.f32 	%f198, %f189, 0fB2A57060, %f197;
	mov.b32 	%r194, %f194;
	shl.b32 	%r195, %r194, 23;
	mov.b32 	%f199, %r195;
	ex2.approx.ftz.f32 	%f200, %f198;
	fma.rn.f32 	%f201, %f200, %f199, 0f3F800000;
	rcp.rn.f32 	%f202, %f201;
	add.s32 	%r196, %r318, %r28;
	mul.wide.s32 	%rd94, %r196, 4;
	add.s64 	%rd95, %rd2, %rd94;
	st.global.f32 	[%rd95], %f202;
	ld.global.f32 	%f203, [%rd93+4];
	fma.rn.f32 	%f204, %f203, 0fBBBB989D, 0f3F000000;
	cvt.sat.f32.f32 	%f205, %f204;
	fma.rm.f32 	%f206, %f205, %f193, %f192;
	add.f32 	%f207, %f206, 0fCB40007F;
	neg.f32 	%f208, %f207;
	fma.rn.f32 	%f209, %f203, 0fBFB8AA3B, %f208;
	fma.rn.f32 	%f210, %f203, 0fB2A57060, %f209;
	mov.b32 	%r197, %f206;
	shl.b32 	%r198, %r197, 23;
	mov.b32 	%f211, %r198;
	ex2.approx.ftz.f32 	%f212, %f210;
	fma.rn.f32 	%f213, %f212, %f211, 0f3F800000;
	rcp.rn.f32 	%f214, %f213;
	st.global.f32 	[%rd95+4], %f214;
	ld.global.f32 	%f215, [%rd93+8];
	fma.rn.f32 	%f216, %f215, 0fBBBB989D, 0f3F000000;
	cvt.sat.f32.f32 	%f217, %f216;
	fma.rm.f32 	%f218, %f217, %f193, %f192;
	add.f32 	%f219, %f218, 0fCB40007F;
	neg.f32 	%f220, %f219;
	fma.rn.f32 	%f221, %f215, 0fBFB8AA3B, %f220;
	fma.rn.f32 	%f222, %f215, 0fB2A57060, %f221;
	mov.b32 	%r199, %f218;
	shl.b32 	%r200, %r199, 23;
	mov.b32 	%f223, %r200;
	ex2.approx.ftz.f32 	%f224, %f222;
	fma.rn.f32 	%f225, %f224, %f223, 0f3F800000;
	rcp.rn.f32 	%f226, %f225;
	st.global.f32 	[%rd95+8], %f226;
	ld.global.f32 	%f227, [%rd93+12];
	fma.rn.f32 	%f228, %f227, 0fBBBB989D, 0f3F000000;
	cvt.sat.f32.f32 	%f229, %f228;
	fma.rm.f32 	%f230, %f229, %f193, %f192;
	add.f32 	%f231, %f230, 0fCB40007F;
	neg.f32 	%f232, %f231;
	fma.rn.f32 	%f233, %f227, 0fBFB8AA3B, %f232;
	fma.rn.f32 	%f234, %f227, 0fB2A57060, %f233;
	mov.b32 	%r201, %f230;
	shl.b32 	%r202, %r201, 23;
	mov.b32 	%f235, %r202;
	ex2.approx.ftz.f32 	%f236, %f234;
	fma.rn.f32 	%f237, %f236, %f235, 0f3F800000;
	rcp.rn.f32 	%f238, %f237;
	st.global.f32 	[%rd95+12], %f238;
	add.s32 	%r318, %r318, 4;
	setp.ne.s32 	%p77, %r318, %r320;
	@%p77 bra 	$L__BB1_185;
$L__BB1_186:
	setp.eq.s32 	%p78, %r129, 0;
	@%p78 bra 	$L__BB1_191;
	setp.eq.s32 	%p79, %r129, 1;
	@%p79 bra 	$L__BB1_189;
	mul.wide.u32 	%rd96, %r320, 4;
	add.s64 	%rd97, %rd4, %rd96;
	ld.global.f32 	%f239, [%rd97];
	fma.rn.f32 	%f240, %f239, 0fBBBB989D, 0f3F000000;
	cvt.sat.f32.f32 	%f241, %f240;
	mov.f32 	%f242, 0f4B400001;
	mov.f32 	%f243, 0f437C0000;
	fma.rm.f32 	%f244, %f241, %f243, %f242;
	add.f32 	%f245, %f244, 0fCB40007F;
	neg.f32 	%f246, %f245;
	fma.rn.f32 	%f247, %f239, 0fBFB8AA3B, %f246;
	fma.rn.f32 	%f248, %f239, 0fB2A57060, %f247;
	mov.b32 	%r203, %f244;
	shl.b32 	%r204, %r203, 23;
	mov.b32 	%f249, %r204;
	ex2.approx.ftz.f32 	%f250, %f248;
	fma.rn.f32 	%f251, %f250, %f249, 0f3F800000;
	rcp.rn.f32 	%f252, %f251;
	add.s32 	%r205, %r320, %r28;
	mul.wide.s32 	%rd98, %r205, 4;
	add.s64 	%rd99, %rd2, %rd98;
	st.global.f32 	[%rd99], %f252;
	ld.global.f32 	%f253, [%rd97+4];
	fma.rn.f32 	%f254, %f253, 0fBBBB989D, 0f3F000000;
	cvt.sat.f32.f32 	%f255, %f254;
	fma.rm.f32 	%f256, %f255, %f243, %f242;
	add.f32 	%f257, %f256, 0fCB40007F;
	neg.f32 	%f258, %f257;
	fma.rn.f32 	%f259, %f253, 0fBFB8AA3B, %f258;
	fma.rn.f32 	%f260, %f253, 0fB2A57060, %f259;
	mov.b32 	%r206, %f256;
	shl.b32 	%r207, %r206, 23;
	mov.b32 	%f261, %r207;
	ex2.approx.ftz.f32 	%f262, %f260;
	fma.rn.f32 	%f263, %f262, %f261, 0f3F800000;
	rcp.rn.f32 	%f264, %f263;
	st.global.f32 	[%rd99+4], %f264;
	add.s32 	%r320, %r320, 2;
$L__BB1_189:
	and.b32  	%r208, %r140, 1;
	setp.eq.b32 	%p80, %r208, 1;
	not.pred 	%p81, %p80;
	@%p81 bra 	$L__BB1_191;
	mul.wide.u32 	%rd100, %r320, 4;
	add.s64 	%rd101, %rd4, %rd100;
	ld.global.f32 	%f265, [%rd101];
	fma.rn.f32 	%f266, %f265, 0fBBBB989D, 0f3F000000;
	cvt.sat.f32.f32 	%f267, %f266;
	mov.f32 	%f268, 0f4B400001;
	mov.f32 	%f269, 0f437C0000;
	fma.rm.f32 	%f270, %f267, %f269, %f268;
	add.f32 	%f271, %f270, 0fCB40007F;
	neg.f32 	%f272, %f271;
	fma.rn.f32 	%f273, %f265, 0fBFB8AA3B, %f272;
	fma.rn.f32 	%f274, %f265, 0fB2A57060, %f273;
	mov.b32 	%r209, %f270;
	shl.b32 	%r210, %r209, 23;
	mov.b32 	%f275, %r210;
	ex2.approx.ftz.f32 	%f276, %f274;
	fma.rn.f32 	%f277, %f276, %f275, 0f3F800000;
	rcp.rn.f32 	%f278, %f277;
	add.s32 	%r211, %r320, %r28;
	mul.wide.s32 	%rd102, %r211, 4;
	add.s64 	%rd103, %rd2, %rd102;
	st.global.f32 	[%rd103], %f278;
$L__BB1_191:
	ret;

}
	// .globl	_Z4ReLUPfi
.visible .entry _Z4ReLUPfi(
	.param .u64 .ptr .align 1 _Z4ReLUPfi_param_0,
	.param .u32 _Z4ReLUPfi_param_1
)
{
	.reg .pred 	%p<3>;
	.reg .b32 	%r<7>;
	.reg .b32 	%f<2>;
	.reg .b64 	%rd<5>;

	ld.param.u64 	%rd2, [_Z4ReLUPfi_param_0];
	ld.param.u32 	%r2, [_Z4ReLUPfi_param_1];
	mov.u32 	%r3, %tid.x;
	mov.u32 	%r4, %ctaid.x;
	mov.u32 	%r5, %ntid.x;
	mad.lo.s32 	%r1, %r4, %r5, %r3;
	setp.ge.s32 	%p1, %r1, %r2;
	@%p1 bra 	$L__BB2_3;
	cvta.to.global.u64 	%rd3, %rd2;
	mul.wide.s32 	%rd4, %r1, 4;
	add.s64 	%rd1, %rd3, %rd4;
	ld.global.f32 	%f1, [%rd1];
	setp.geu.f32 	%p2, %f1, 0f00000000;
	@%p2 bra 	$L__BB2_3;
	mov.b32 	%r6, 0;
	st.global.u32 	[%rd1], %r6;
$L__BB2_3:
	ret;

}
	// .globl	_Z7SigmoidPfi
.visible .entry _Z7SigmoidPfi(
	.param .u64 .ptr .align 1 _Z7SigmoidPfi_param_0,
	.param .u32 _Z7SigmoidPfi_param_1
)
{
	.reg .pred 	%p<2>;
	.reg .b32 	%r<8>;
	.reg .b32 	%f<15>;
	.reg .b64 	%rd<5>;

	ld.param.u64 	%rd1, [_Z7SigmoidPfi_param_0];
	ld.param.u32 	%r2, [_Z7SigmoidPfi_param_1];
	mov.u32 	%r3, %tid.x;
	mov.u32 	%r4, %ctaid.x;
	mov.u32 	%r5, %ntid.x;
	mad.lo.s32 	%r1, %r4, %r5, %r3;
	setp.ge.s32 	%p1, %r1, %r2;
	@%p1 bra 	$L__BB3_2;
	cvta.to.global.u64 	%rd2, %rd1;
	mul.wide.s32 	%rd3, %r1, 4;
	add.s64 	%rd4, %rd2, %rd3;
	ld.global.f32 	%f1, [%rd4];
	fma.rn.f32 	%f2, %f1, 0fBBBB989D, 0f3F000000;
	cvt.sat.f32.f32 	%f3, %f2;
	mov.f32 	%f4, 0f4B400001;
	mov.f32 	%f5, 0f437C0000;
	fma.rm.f32 	%f6, %f3, %f5, %f4;
	add.f32 	%f7, %f6, 0fCB40007F;
	neg.f32 	%f8, %f7;
	fma.rn.f32 	%f9, %f1, 0fBFB8AA3B, %f8;
	fma.rn.f32 	%f10, %f1, 0fB2A57060, %f9;
	mov.b32 	%r6, %f6;
	shl.b32 	%r7, %r6, 23;
	mov.b32 	%f11, %r7;
	ex2.approx.ftz.f32 	%f12, %f10;
	fma.rn.f32 	%f13, %f12, %f11, 0f3F800000;
	rcp.rn.f32 	%f14, %f13;
	st.global.f32 	[%rd4], %f14;
$L__BB3_2:
	ret;

}
	// .globl	_Z9MaxPool2DPfS_iiii
.visible .entry _Z9MaxPool2DPfS_iiii(
	.param .u64 .ptr .align 1 _Z9MaxPool2DPfS_iiii_param_0,
	.param .u64 .ptr .align 1 _Z9MaxPool2DPfS_iiii_param_1,
	.param .u32 _Z9MaxPool2DPfS_iiii_param_2,
	.param .u32 _Z9MaxPool2DPfS_iiii_param_3,
	.param .u32 _Z9MaxPool2DPfS_iiii_param_4,
	.param .u32 _Z9MaxPool2DPfS_iiii_param_5
)
{
	.reg .pred 	%p<24>;
	.reg .b32 	%r<86>;
	.reg .b32 	%f<85>;
	.reg .b64 	%rd<54>;

	ld.param.u64 	%rd6, [_Z9MaxPool2DPfS_iiii_param_0];
	ld.param.u64 	%rd7, [_Z9MaxPool2DPfS_iiii_param_1];
	ld.param.u32 	%r40, [_Z9MaxPool2DPfS_iiii_param_2];
	ld.param.u32 	%r41, [_Z9MaxPool2DPfS_iiii_param_3];
	ld.param.u32 	%r42, [_Z9MaxPool2DPfS_iiii_param_4];
	ld.param.u32 	%r43, [_Z9MaxPool2DPfS_iiii_param_5];
	cvta.to.global.u64 	%rd1, %rd6;
	cvta.to.global.u64 	%rd2, %rd7;
	mov.u32 	%r44, %tid.x;
	mov.u32 	%r45, %ctaid.x;
	mov.u32 	%r46, %ntid.x;
	mad.lo.s32 	%r1, %r45, %r46, %r44;
	mov.u32 	%r47, %tid.y;
	mov.u32 	%r48, %ctaid.y;
	mov.u32 	%r49, %ntid.y;
	mad.lo.s32 	%r2, %r48, %r49, %r47;
	div.s32 	%r3, %r41, %r40;
	setp.ge.s32 	%p1, %r1, %r3;
	@%p1 bra 	$L__BB4_32;
	div.s32 	%r50, %r42, %r40;
	setp.ge.s32 	%p2, %r2, %r50;
	@%p2 bra 	$L__BB4_32;
	setp.lt.s32 	%p3, %r43, 1;
	@%p3 bra 	$L__BB4_32;
	setp.lt.s32 	%p4, %r40, 1;
	mad.lo.s32 	%r51, %r3, %r1, %r2;
	mul.lo.s32 	%r4, %r51, %r43;
	@%p4 bra 	$L__BB4_21;
	and.b32  	%r5, %r40, 15;
	add.s32 	%r6, %r5, -1;
	and.b32  	%r7, %r40, 7;
	add.s32 	%r8, %r7, -1;
	and.b32  	%r9, %r40, 2147483632;
	and.b32  	%r10, %r40, 3;
	neg.s32 	%r11, %r9;
	shl.b32 	%r12, %r43, 4;
	mul.lo.s32 	%r13, %r40, %r2;
	mul.lo.s32 	%r14, %r40, %r1;
	mov.b32 	%r75, 0;
	mul.wide.u32 	%rd4, %r43, 4;
$L__BB4_5:
	mov.f32 	%f84, 0f00000000;
	mov.b32 	%r76, 0;
$L__BB4_6:
	setp.lt.u32 	%p13, %r40, 16;
	add.s32 	%r67, %r76, %r14;
	mad.lo.s32 	%r17, %r67, %r41, %r13;
	mov.b32 	%r80, 0;
	@%p13 bra 	$L__BB4_9;
	mad.lo.s32 	%r77, %r43, %r17, %r75;
	mov.u32 	%r78, %r11;
$L__BB4_8:
	.pragma "nounroll";
	mul.wide.s32 	%rd16, %r77, 4;
	add.s64 	%rd17, %rd1, %rd16;
	ld.global.f32 	%f18, [%rd17];
	max.f32 	%f19, %f84, %f18;
	add.s64 	%rd19, %rd17, %rd4;
	ld.global.f32 	%f20, [%rd19];
	max.f32 	%f21, %f19, %f20;
	add.s64 	%rd20, %rd19, %rd4;
	ld.global.f32 	%f22, [%rd20];
	max.f32 	%f23, %f21, %f22;
	add.s64 	%rd21, %rd20, %rd4;
	ld.global.f32 	%f24, [%rd21];
	max.f32 	%f25, %f23, %f24;
	add.s64 	%rd22, %rd21, %rd4;
	ld.global.f32 	%f26, [%rd22];
	max.f32 	%f27, %f25, %f26;
	add.s64 	%rd23, %rd22, %rd4;
	ld.global.f32 	%f28, [%rd23];
	max.f32 	%f29, %f27, %f28;
	add.s64 	%rd24, %rd23, %rd4;
	ld.global.f32 	%f30, [%rd24];
	max.f32 	%f31, %f29, %f30;
	add.s64 	%rd25, %rd24, %rd4;
	ld.global.f32 	%f32, [%rd25];
	max.f32 	%f33, %f31, %f32;
	add.s64 	%rd26, %rd25, %rd4;
	ld.global.f32 	%f34, [%rd26];
	max.f32 	%f35, %f33, %f34;
	add.s64 	%rd27, %rd26, %rd4;
	ld.global.f32 	%f36, [%rd27];
	max.f32 	%f37, %f35, %f36;
	add.s64 	%rd28, %rd27, %rd4;
	ld.global.f32 	%f38, [%rd28];
	max.f32 	%f39, %f37, %f38;
	add.s64 	%rd29, %rd28, %rd4;
	ld.global.f32 	%f40, [%rd29];
	max.f32 	%f41, %f39, %f40;
	add.s64 	%rd30, %rd29, %rd4;
	ld.global.f32 	%f42, [%rd30];
	max.f32 	%f43, %f41, %f42;
	add.s64 	%rd31, %rd30, %rd4;
	ld.global.f32 	%f44, [%rd31];
	max.f32 	%f45, %f43, %f44;
	add.s64 	%rd32, %rd31, %rd4;
	ld.global.f32 	%f46, [%rd32];
	max.f32 	%f47, %f45, %f46;
	add.s64 	%rd33, %rd32, %rd4;
	ld.global.f32 	%f48, [%rd33];
	max.f32 	%f84, %f47, %f48;
	add.s32 	%r78, %r78, 16;
	add.s32 	%r77, %r77, %r12;
	setp.ne.s32 	%p14, %r78, 0;
	mov.u32 	%r80, %r9;
	@%p14 bra 	$L__BB4_8;
$L__BB4_9:
	setp.eq.s32 	%p15, %r5, 0;
	@%p15 bra 	$L__BB4_19;
	setp.lt.u32 	%p16, %r6, 7;
	@%p16 bra 	$L__BB4_12;
	add.s32 	%r68, %r17, %r80;
	mad.lo.s32 	%r69, %r68, %r43, %r75;
	mul.wide.s32 	%rd34, %r69, 4;
	add.s64 	%rd35, %rd1, %rd34;
	ld.global.f32 	%f50, [%rd35];
	max.f32 	%f51, %f84, %f50;
	add.s64 	%rd37, %rd35, %rd4;
	ld.global.f32 	%f52, [%rd37];
	max.f32 	%f53, %f51, %f52;
	add.s64 	%rd38, %rd37, %rd4;
	ld.global.f32 	%f54, [%rd38];
	max.f32 	%f55, %f53, %f54;
	add.s64 	%rd39, %rd38, %rd4;
	ld.global.f32 	%f56, [%rd39];
	max.f32 	%f57, %f55, %f56;
	add.s64 	%rd40, %rd39, %rd4;
	ld.global.f32 	%f58, [%rd40];
	max.f32 	%f59, %f57, %f58;
	add.s64 	%rd41, %rd40, %rd4;
	ld.global.f32 	%f60, [%rd41];
	max.f32 	%f61, %f59, %f60;
	add.s64 	%rd42, %rd41, %rd4;
	ld.global.f32 	%f62, [%rd42];
	max.f32 	%f63, %f61, %f62;
	add.s64 	%rd43, %rd42, %rd4;
	ld.global.f32 	%f64, [%rd43];
	max.f32 	%f84, %f63, %f64;
	add.s32 	%r80, %r80, 8;
$L__BB4_12:
	setp.eq.s32 	%p17, %r7, 0;
	@%p17 bra 	$L__BB4_19;
	setp.lt.u32 	%p18, %r8, 3;
	@%p18 bra 	$L__BB4_15;
	add.s32 	%r70, %r17, %r80;
	mad.lo.s32 	%r71, %r70, %r43, %r75;
	mul.wide.s32 	%rd44, %r71, 4;
	add.s64 	%rd45, %rd1, %rd44;
	ld.global.f32 	%f66, [%rd45];
	max.f32 	%f67, %f84, %f66;
	add.s64 	%rd47, %rd45, %rd4;
	ld.global.f32 	%f68, [%rd47];
	max.f32 	%f69, %f67, %f68;
	add.s64 	%rd48, %rd47, %rd4;
	ld.global.f32 	%f70, [%rd48];
	max.f32 	%f71, %f69, %f70;
	add.s64 	%rd49, %rd48, %rd4;
	ld.global.f32 	%f72, [%rd49];
	max.f32 	%f84, %f71, %f72;
	add.s32 	%r80, %r80, 4;
$L__BB4_15:
	setp.eq.s32 	%p19, %r10, 0;
	@%p19 bra 	$L__BB4_19;
	setp.eq.s32 	%p20, %r10, 1;
	add.s32 	%r72, %r17, %r80;
	mad.lo.s32 	%r73, %r72, %r43, %r75;
	mul.wide.s32 	%rd50, %r73, 4;
	add.s64 	%rd3, %rd1, %rd50;
	ld.global.f32 	%f73, [%rd3];
	max.f32 	%f84, %f84, %f73;
	@%p20 bra 	$L__BB4_19;
	setp.eq.s32 	%p21, %r10, 2;
	add.s64 	%rd5, %rd3, %rd4;
	ld.global.f32 	%f74, [%rd5];
	max.f32 	%f84, %f84, %f74;
	@%p21 bra 	$L__BB4_19;
	add.s64 	%rd51, %rd5, %rd4;
	ld.global.f32 	%f75, [%rd51];
	max.f32 	%f84, %f84, %f75;
$L__BB4_19:
	add.s32 	%r76, %r76, 1;
	setp.ne.s32 	%p22, %r76, %r40;
	@%p22 bra 	$L__BB4_6;
	add.s32 	%r74, %r75, %r4;
	mul.wide.s32 	%rd52, %r74, 4;
	add.s64 	%rd53, %rd2, %rd52;
	st.global.f32 	[%rd53], %f84;
	add.s32 	%r75, %r75, 1;
	setp.eq.s32 	%p23, %r75, %r43;
	@%p23 bra 	$L__BB4_32;
	bra.uni 	$L__BB4_5;
$L__BB4_21:
	add.s32 	%r53, %r43, -1;
	and.b32  	%r30, %r43, 7;
	setp.lt.u32 	%p5, %r53, 7;
	mov.b32 	%r84, 0;
	@%p5 bra 	$L__BB4_24;
	and.b32  	%r84, %r43, 2147483640;
	mov.b32 	%r82, 0;
$L__BB4_23:
	.pragma "nounroll";
	add.s32 	%r55, %r82, %r4;
	mul.wide.s32 	%rd8, %r55, 4;
	add.s64 	%rd9, %rd2, %rd8;
	mov.b32 	%r56, 0;
	st.global.u32 	[%rd9], %r56;
	st.global.u32 	[%rd9+4], %r56;
	st.global.u32 	[%rd9+8], %r56;
	st.global.u32 	[%rd9+12], %r56;
	st.global.u32 	[%rd9+16], %r56;
	st.global.u32 	[%rd9+20], %r56;
	st.global.u32 	[%rd9+24], %r56;
	st.global.u32 	[%rd9+28], %r56;
	add.s32 	%r82, %r82, 8;
	setp.ne.s32 	%p6, %r82, %r84;
	@%p6 bra 	$L__BB4_23;
$L__BB4_24:
	setp.eq.s32 	%p7, %r30, 0;
	@%p7 bra 	$L__BB4_32;
	and.b32  	%r35, %r43, 3;
	setp.lt.u32 	%p8, %r30, 4;
	@%p8 bra 	$L__BB4_27;
	add.s32 	%r57, %r84, %r4;
	mul.wide.s32 	%rd10, %r57, 4;
	add.s64 	%rd11, %rd2, %rd10;
	mov.b32 	%r58, 0;
	st.global.u32 	[%rd11], %r58;
	st.global.u32 	[%rd11+4], %r58;
	st.global.u32 	[%rd11+8], %r58;
	st.global.u32 	[%rd11+12], %r58;
	add.s32 	%r84, %r84, 4;
$L__BB4_27:
	setp.eq.s32 	%p9, %r35, 0;
	@%p9 bra 	$L__BB4_32;
	setp.eq.s32 	%p10, %r35, 1;
	@%p10 bra 	$L__BB4_30;
	add.s32 	%r59, %r84, %r4;
	mul.wide.s32 	%rd12, %r59, 4;
	add.s64 	%rd13, %rd2, %rd12;
	mov.b32 	%r60, 0;
	st.global.u32 	[%rd13], %r60;
	st.global.u32 	[%rd13+4], %r60;
	add.s32 	%r84, %r84, 2;
$L__BB4_30:
	and.b32  	%r61, %r43, 1;
	setp.eq.b32 	%p11, %r61, 1;
	not.pred 	%p12, %p11;
	@%p12 bra 	$L__BB4_32;
	add.s32 	%r62, %r84, %r4;
	mul.wide.s32 	%rd14, %r62, 4;
	add.s64 	%rd15, %rd2, %rd14;
	mov.b32 	%r63, 0;
	st.global.u32 	[%rd15], %r63;
$L__BB4_32:
	ret;

}
	// .globl	_Z16ConvTransposed2DPfS_S_S_iiiiiii
.visible .entry _Z16ConvTransposed2DPfS_S_S_iiiiiii(
	.param .u64 .ptr .align 1 _Z16ConvTransposed2DPfS_S_S_iiiiiii_param_0,
	.param .u64 .ptr .align 1 _Z16ConvTransposed2DPfS_S_S_iiiiiii_param_1,
	.param .u64 .ptr .align 1 _Z16ConvTransposed2DPfS_S_S_iiiiiii_param_2,
	.param .u64 .ptr .align 1 _Z16ConvTransposed2DPfS_S_S_iiiiiii_param_3,
	.param .u32 _Z16ConvTransposed2DPfS_S_S_iiiiiii_param_4,
	.param .u32 _Z16ConvTransposed2DPfS_S_S_iiiiiii_param_5,
	.param .u32 _Z16ConvTransposed2DPfS_S_S_iiiiiii_param_6,
	.param .u32 _Z16ConvTransposed2DPfS_S_S_iiiiiii_param_7,
	.param .u32 _Z16ConvTransposed2DPfS_S_S_iiiiiii_param_8,
	.param .u32 _Z16ConvTransposed2DPfS_S_S_iiiiiii_param_9,
	.param .u32 _Z16ConvTransposed2DPfS_S_S_iiiiiii_param_10
)
{
	.reg .pred 	%p<94>;
	.reg .b32 	%r<286>;
	.reg .b32 	%f<376>;
	.reg .b64 	%rd<152>;

	ld.param.u64 	%rd25, [_Z16ConvTransposed2DPfS_S_S_iiiiiii_param_0];
	ld.param.u64 	%rd26, [_Z16ConvTransposed2DPfS_S_S_iiiiiii_param_1];
	ld.param.u64 	%rd27, [_Z16ConvTransposed2DPfS_S_S_iiiiiii_param_2];
	ld.param.u64 	%rd28, [_Z16ConvTransposed2DPfS_S_S_iiiiiii_param_3];
	ld.param.u32 	%r95, [_Z16ConvTransposed2DPfS_S_S_iiiiiii_param_4];
	ld.param.u32 	%r102, [_Z16ConvTransposed2DPfS_S_S_iiiiiii_param_5];
	ld.param.u32 	%r98, [_Z16ConvTransposed2DPfS_S_S_iiiiiii_param_7];
	ld.param.u32 	%r99, [_Z16ConvTransposed2DPfS_S_S_iiiiiii_param_8];
	ld.param.u32 	%r100, [_Z16ConvTransposed2DPfS_S_S_iiiiiii_param_9];
	cvta.to.global.u64 	%rd1, %rd28;
	cvta.to.global.u64 	%rd2, %rd26;
	cvta.to.global.u64 	%rd3, %rd25;
	cvta.to.global.u64 	%rd4, %rd27;
	mov.u32 	%r103, %tid.x;
	mov.u32 	%r104, %ctaid.x;
	mov.u32 	%r105, %ntid.x;
	mad.lo.s32 	%r1, %r104, %r105, %r103;
	mov.u32 	%r106, %tid.y;
	mov.u32 	%r107, %ctaid.y;
	mov.u32 	%r108, %ntid.y;
	mad.lo.s32 	%r109, %r107, %r108, %r106;
	setp.ge.s32 	%p3, %r1, %r95;
	setp.ge.s32 	%p4, %r109, %r102;
	or.pred  	%p5, %p3, %p4;
	setp.lt.s32 	%p6, %r100, 1;
	or.pred  	%p7, %p5, %p6;
	@%p7 bra 	$L__BB5_114;
	ld.param.u32 	%r245, [_Z16ConvTransposed2DPfS_S_S_iiiiiii_param_6];
	shr.u32 	%r110, %r245, 31;
	add.s32 	%r111, %r245, %r110;
	shr.s32 	%r4, %r111, 1;
	neg.s32 	%r3, %r4;
	setp.le.s32 	%p8, %r3, %r4;
	mad.lo.s32 	%r112, %r95, %r1, %r109;
	mul.lo.s32 	%r5, %r100, %r112;
	@%p8 bra 	$L__BB5_35;
	ld.param.u32 	%r251, [_Z16ConvTransposed2DPfS_S_S_iiiiiii_param_10];
	setp.eq.s32 	%p70, %r251, 1;
	@%p70 bra 	$L__BB5_16;
	ld.param.u32 	%r252, [_Z16ConvTransposed2DPfS_S_S_iiiiiii_param_10];
	setp.ne.s32 	%p71, %r252, 0;
	@%p71 bra 	$L__BB5_27;
	add.s32 	%r223, %r100, -1;
	and.b32  	%r6, %r100, 15;
	setp.lt.u32 	%p80, %r223, 15;
	mov.b32 	%r256, 0;
	@%p80 bra 	$L__BB5_7;
	and.b32  	%r256, %r100, 2147483632;
	neg.s32 	%r254, %r256;
	add.s64 	%rd147, %rd4, 32;
	add.s64 	%rd6, %rd1, 32;
	mov.u32 	%r253, %r5;
$L__BB5_6:
	.pragma "nounroll";
	mul.wide.s32 	%rd124, %r253, 4;
	add.s64 	%rd125, %rd6, %rd124;
	ld.global.f32 	%f237, [%rd147+-32];
	st.global.f32 	[%rd125+-32], %f237;
	ld.global.f32 	%f238, [%rd147+-28];
	st.global.f32 	[%rd125+-28], %f238;
	ld.global.f32 	%f239, [%rd147+-24];
	st.global.f32 	[%rd125+-24], %f239;
	ld.global.f32 	%f240, [%rd147+-20];
	st.global.f32 	[%rd125+-20], %f240;
	ld.global.f32 	%f241, [%rd147+-16];
	st.global.f32 	[%rd125+-16], %f241;
	ld.global.f32 	%f242, [%rd147+-12];
	st.global.f32 	[%rd125+-12], %f242;
	ld.global.f32 	%f243, [%rd147+-8];
	st.global.f32 	[%rd125+-8], %f243;
	ld.global.f32 	%f244, [%rd147+-4];
	st.global.f32 	[%rd125+-4], %f244;
	ld.global.f32 	%f245, [%rd147];
	st.global.f32 	[%rd125], %f245;
	ld.global.f32 	%f246, [%rd147+4];
	st.global.f32 	[%rd125+4], %f246;
	ld.global.f32 	%f247, [%rd147+8];
	st.global.f32 	[%rd125+8], %f247;
	ld.global.f32 	%f248, [%rd147+12];
	st.global.f32 	[%rd125+12], %f248;
	ld.global.f32 	%f249, [%rd147+16];
	st.global.f32 	[%rd125+16], %f249;
	ld.global.f32 	%f250, [%rd147+20];
	st.global.f32 	[%rd125+20], %f250;
	ld.global.f32 	%f251, [%rd147+24];
	st.global.f32 	[%rd125+24], %f251;
	ld.global.f32 	%f252, [%rd147+28];
	st.global.f32 	[%rd125+28], %f252;
	add.s32 	%r254, %r254, 16;
	add.s64 	%rd147, %rd147, 64;
	add.s32 	%r253, %r253, 16;
	setp.ne.s32 	%p81, %r254, 0;
	@%p81 bra 	$L__BB5_6;
$L__BB5_7:
	setp.eq.s32 	%p82, %r6, 0;
	@%p82 bra 	$L__BB5_114;
	and.b32  	%r14, %r100, 7;
	setp.lt.u32 	%p83, %r6, 8;
	@%p83 bra 	$L__BB5_10;
	mul.wide.u32 	%rd126, %r256, 4;
	add.s64 	%rd127, %rd4, %rd126;
	ld.global.f32 	%f253, [%rd127];
	add.s32 	%r224, %r256, %r5;
	mul.wide.s32 	%rd128, %r224, 4;
	add.s64 	%rd129, %rd1, %rd128;
	st.global.f32 	[%rd129], %f253;
	ld.global.f32 	%f254, [%rd127+4];
	st.global.f32 	[%rd129+4], %f254;
	ld.global.f32 	%f255, [%rd127+8];
	st.global.f32 	[%rd129+8], %f255;
	ld.global.f32 	%f256, [%rd127+12];
	st.global.f32 	[%rd129+12], %f256;
	ld.global.f32 	%f257, [%rd127+16];
	st.global.f32 	[%rd129+16], %f257;
	ld.global.f32 	%f258, [%rd127+20];
	st.global.f32 	[%rd129+20], %f258;
	ld.global.f32 	%f259, [%rd127+24];
	st.global.f32 	[%rd129+24], %f259;
	ld.global.f32 	%f260, [%rd127+28];
	st.global.f32 	[%rd129+28], %f260;
	add.s32 	%r256, %r256, 8;
$L__BB5_10:
	setp.eq.s32 	%p84, %r14, 0;
	@%p84 bra 	$L__BB5_114;
	and.b32  	%r17, %r100, 3;
	setp.lt.u32 	%p85, %r14, 4;
	@%p85 bra 	$L__BB5_13;
	mul.wide.u32 	%rd130, %r256, 4;
	add.s64 	%rd131, %rd4, %rd130;
	ld.global.f32 	%f261, [%rd131];
	add.s32 	%r225, %r256, %r5;
	mul.wide.s32 	%rd132, %r225, 4;
	add.s64 	%rd133, %rd1, %rd132;
	st.global.f32 	[%rd133], %f261;
	ld.global.f32 	%f262, [%rd131+4];
	st.global.f32 	[%rd133+4], %f262;
	ld.global.f32 	%f263, [%rd131+8];
	st.global.f32 	[%rd133+8], %f263;
	ld.global.f32 	%f264, [%rd131+12];
	st.global.f32 	[%rd133+12], %f264;
	add.s32 	%r256, %r256, 4;
$L__BB5_13:
	setp.eq.s32 	%p86, %r17, 0;
	@%p86 bra 	$L__BB5_114;
	add.s32 	%r259, %r256, %r5;
	mul.wide.u32 	%rd134, %r256, 4;
	add.s64 	%rd148, %rd4, %rd134;
	neg.s32 	%r258, %r17;
$L__BB5_15:
	.pragma "nounroll";
	mul.wide.s32 	%rd135, %r259, 4;
	add.s64 	%rd136, %rd1, %rd135;
	ld.global.f32 	%f265, [%rd148];
	st.global.f32 	[%rd136], %f265;
	add.s32 	%r259, %r259, 1;
	add.s64 	%rd148, %rd148, 4;
	add.s32 	%r258, %r258, 1;
	setp.eq.s32 	%p87, %r258, 0;
	@%p87 bra 	$L__BB5_114;
	bra.uni 	$L__BB5_15;
$L__BB5_16:
	add.s32 	%r217, %r100, -1;
	and.b32  	%r26, %r100, 7;
	setp.lt.u32 	%p72, %r217, 7;
	mov.b32 	%r263, 0;
	@%p72 bra 	$L__BB5_19;
	and.b32  	%r263, %r100, 2147483640;
	neg.s32 	%r261, %r263;
	add.s64 	%rd149, %rd4, 16;
	add.s64 	%rd13, %rd1, 16;
	mov.u32 	%r260, %r5;
$L__BB5_18:
	.pragma "nounroll";
	mul.wide.s32 	%rd110, %r260, 4;
	add.s64 	%rd111, %rd13, %rd110;
	ld.global.f32 	%f207, [%rd149+-16];
	max.f32 	%f208, %f207, 0f00000000;
	st.global.f32 	[%rd111+-16], %f208;
	ld.global.f32 	%f209, [%rd149+-12];
	max.f32 	%f210, %f209, 0f00000000;
	st.global.f32 	[%rd111+-12], %f210;
	ld.global.f32 	%f211, [%rd149+-8];
	max.f32 	%f212, %f211, 0f00000000;
	st.global.f32 	[%rd111+-8], %f212;
	ld.global.f32 	%f213, [%rd149+-4];
	max.f32 	%f214, %f213, 0f00000000;
	st.global.f32 	[%rd111+-4], %f214;
	ld.global.f32 	%f215, [%rd149];
	max.f32 	%f216, %f215, 0f00000000;
	st.global.f32 	[%rd111], %f216;
	ld.global.f32 	%f217, [%rd149+4];
	max.f32 	%f218, %f217, 0f00000000;
	st.global.f32 	[%rd111+4], %f218;
	ld.global.f32 	%f219, [%rd149+8];
	max.f32 	%f220, %f219, 0f00000000;
	st.global.f32 	[%rd111+8], %f220;
	ld.global.f32 	%f221, [%rd149+12];
	max.f32 	%f222, %f221, 0f00000000;
	st.global.f32 	[%rd111+12], %f222;
	add.s32 	%r261, %r261, 8;
	add.s64 	%rd149, %rd149, 32;
	add.s32 	%r260, %r260, 8;
	setp.ne.s32 	%p73, %r261, 0;
	@%p73 bra 	$L__BB5_18;
$L__BB5_19:
	setp.eq.s32 	%p74, %r26, 0;
	@%p74 bra 	$L__BB5_114;
	and.b32  	%r34, %r100, 3;
	setp.lt.u32 	%p75, %r26, 4;
	@%p75 bra 	$L__BB5_22;
	mul.wide.u32 	%rd112, %r263, 4;
	add.s64 	%rd113, %rd4, %rd112;
	ld.global.f32 	%f223, [%rd113];
	max.f32 	%f224, %f223, 0f00000000;
	add.s32 	%r218, %r263, %r5;
	mul.wide.s32 	%rd114, %r218, 4;
	add.s64 	%rd115, %rd1, %rd114;
	st.global.f32 	[%rd115], %f224;
	ld.global.f32 	%f225, [%rd113+4];
	max.f32 	%f226, %f225, 0f00000000;
	st.global.f32 	[%rd115+4], %f226;
	ld.global.f32 	%f227, [%rd113+8];
	max.f32 	%f228, %f227, 0f00000000;
	st.global.f32 	[%rd115+8], %f228;
	ld.global.f32 	%f229, [%rd113+12];
	max.f32 	%f230, %f229, 0f00000000;
	st.global.f32 	[%rd115+12], %f230;
	add.s32 	%r263, %r263, 4;
$L__BB5_22:
	setp.eq.s32 	%p76, %r34, 0;
	@%p76 bra 	$L__BB5_114;
	setp.eq.s32 	%p77, %r34, 1;
	@%p77 bra 	$L__BB5_25;
	mul.wide.u32 	%rd116, %r263, 4;
	add.s64 	%rd117, %rd4, %rd116;
	ld.global.f32 	%f231, [%rd117];
	max.f32 	%f232, %f231, 0f00000000;
	add.s32 	%r219, %r263, %r5;
	mul.wide.s32 	%rd118, %r219, 4;
	add.s64 	%rd119, %rd1, %rd118;
	st.global.f32 	[%rd119], %f232;
	ld.global.f32 	%f233, [%rd117+4];
	max.f32 	%f234, %f233, 0f00000000;
	st.global.f32 	[%rd119+4], %f234;
	add.s32 	%r263, %r263, 2;
$L__BB5_25:
	and.b32  	%r220, %r100, 1;
	setp.eq.b32 	%p78, %r220, 1;
	not.pred 	%p79, %p78;
	@%p79 bra 	$L__BB5_114;
	mul.wide.u32 	%rd120, %r263, 4;
	add.s64 	%rd121, %rd4, %rd120;
	ld.global.f32 	%f235, [%rd121];
	max.f32 	%f236, %f235, 0f00000000;
	add.s32 	%r221, %r263, %r5;
	mul.wide.s32 	%rd122, %r221, 4;
	add.s64 	%rd123, %rd1, %rd122;
	st.global.f32 	[%rd123], %f236;
	bra.uni 	$L__BB5_114;
$L__BB5_27:
	add.s32 	%r227, %r100, -1;
	and.b32  	%r39, %r100, 3;
	setp.lt.u32 	%p88, %r227, 3;
	mov.b32 	%r268, 0;
	@%p88 bra 	$L__BB5_30;
	and.b32  	%r268, %r100, 2147483644;
	neg.s32 	%r266, %r268;
	add.s64 	%rd150, %rd4, 8;
	add.s64 	%rd17, %rd1, 8;
	mov.u32 	%r265, %r5;
$L__BB5_29:
	.pragma "nounroll";
	mul.wide.s32 	%rd137, %r265, 4;
	add.s64 	%rd138, %rd17, %rd137;
	ld.global.f32 	%f266, [%rd150+-8];
	fma.rn.f32 	%f267, %f266, 0fBBBB989D, 0f3F000000;
	cvt.sat.f32.f32 	%f268, %f267;
	mov.f32 	%f269, 0f4B400001;
	mov.f32 	%f270, 0f437C0000;
	fma.rm.f32 	%f271, %f268, %f270, %f269;
	add.f32 	%f272, %f271, 0fCB40007F;
	neg.f32 	%f273, %f272;
	fma.rn.f32 	%f274, %f266, 0fBFB8AA3B, %f273;
	fma.rn.f32 	%f275, %f266, 0fB2A57060, %f274;
	mov.b32 	%r228, %f271;
	shl.b32 	%r229, %r228, 23;
	mov.b32 	%f276, %r229;
	ex2.approx.ftz.f32 	%f277, %f275;
	fma.rn.f32 	%f278, %f277, %f276, 0f3F800000;
	rcp.rn.f32 	%f279, %f278;
	st.global.f32 	[%rd138+-8], %f279;
	ld.global.f32 	%f280, [%rd150+-4];
	fma.rn.f32 	%f281, %f280, 0fBBBB989D, 0f3F000000;
	cvt.sat.f32.f32 	%f282, %f281;
	fma.rm.f32 	%f283, %f282, %f270, %f269;
	add.f32 	%f284, %f283, 0fCB40007F;
	neg.f32 	%f285, %f284;
	fma.rn.f32 	%f286, %f280, 0fBFB8AA3B, %f285;
	fma.rn.f32 	%f287, %f280, 0fB2A57060, %f286;
	mov.b32 	%r230, %f283;
	shl.b32 	%r231, %r230, 23;
	mov.b32 	%f288, %r231;
	ex2.approx.ftz.f32 	%f289, %f287;
	fma.rn.f32 	%f290, %f289, %f288, 0f3F800000;
	rcp.rn.f32 	%f291, %f290;
	st.global.f32 	[%rd138+-4], %f291;
	ld.global.f32 	%f292, [%rd150];
	fma.rn.f32 	%f293, %f292, 0fBBBB989D, 0f3F000000;
	cvt.sat.f32.f32 	%f294, %f293;
	fma.rm.f32 	%f295, %f294, %f270, %f269;
	add.f32 	%f296, %f295, 0fCB40007F;
	neg.f32 	%f297, %f296;
	fma.rn.f32 	%f298, %f292, 0fBFB8AA3B, %f297;
	fma.rn.f32 	%f299, %f292, 0fB2A57060, %f298;
	mov.b32 	%r232, %f295;
	shl.b32 	%r233, %r232, 23;
	mov.b32 	%f300, %r233;
	ex2.approx.ftz.f32 	%f301, %f299;
	fma.rn.f32 	%f302, %f301, %f300, 0f3F800000;
	rcp.rn.f32 	%f303, %f302;
	st.global.f32 	[%rd138], %f303;
	ld.global.f32 	%f304, [%rd150+4];
	fma.rn.f32 	%f305, %f304, 0fBBBB989D, 0f3F000000;
	cvt.sat.f32.f32 	%f306, %f305;
	fma.rm.f32 	%f307, %f306, %f270, %f269;
	add.f32 	%f308, %f307, 0fCB40007F;
	neg.f32 	%f309, %f308;
	fma.rn.f32 	%f310, %f304, 0fBFB8AA3B, %f309;
	fma.rn.f32 	%f311, %f304, 0fB2A57060, %f310;
	mov.b32 	%r234, %f307;
	shl.b32 	%r235, %r234, 23;
	mov.b32 	%f312, %r235;
	ex2.approx.ftz.f32 	%f313, %f311;
	fma.rn.f32 	%f314, %f313, %f312, 0f3F800000;
	rcp.rn.f32 	%f315, %f314;
	st.global.f32 	[%rd138+4], %f315;
	add.s32 	%r266, %r266, 4;
	add.s64 	%rd150, %rd150, 16;
	add.s32 	%r265, %r265, 4;
	setp.ne.s32 	%p89, %r266, 0;
	@%p89 bra 	$L__BB5_29;
$L__BB5_30:
	setp.eq.s32 	%p90, %r39, 0;
	@%p90 bra 	$L__BB5_114;
	setp.eq.s32 	%p91, %r39, 1;
	@%p91 bra 	$L__BB5_33;
	mul.wide.u32 	%rd139, %r268, 4;
	add.s64 	%rd140, %rd4, %rd139;
	ld.global.f32 	%f316, [%rd140];
	fma.rn.f32 	%f317, %f316, 0fBBBB989D, 0f3F000000;
	cvt.sat.f32.f32 	%f318, %f317;
	mov.f32 	%f319, 0f4B400001;
	mov.f32 	%f320, 0f437C0000;
	fma.rm.f32 	%f321, %f318, %f320, %f319;
	add.f32 	%f322, %f321, 0fCB40007F;
	neg.f32 	%f323, %f322;
	fma.rn.f32 	%f324, %f316, 0fBFB8AA3B, %f323;
	fma.rn.f32 	%f325, %f316, 0fB2A57060, %f324;
	mov.b32 	%r236, %f321;
	shl.b32 	%r237, %r236, 23;
	mov.b32 	%f326, %r237;
	ex2.approx.ftz.f32 	%f327, %f325;
	fma.rn.f32 	%f328, %f327, %f326, 0f3F800000;
	rcp.rn.f32 	%f329, %f328;
	add.s32 	%r238, %r268, %r5;
	mul.wide.s32 	%rd141, %r238, 4;
	add.s64 	%rd142, %rd1, %rd141;
	st.global.f32 	[%rd142], %f329;
	ld.global.f32 	%f330, [%rd140+4];
	fma.rn.f32 	%f331, %f330, 0fBBBB989D, 0f3F000000;
	cvt.sat.f32.f32 	%f332, %f331;
	fma.rm.f32 	%f333, %f332, %f320, %f319;
	add.f32 	%f334, %f333, 0fCB40007F;
	neg.f32 	%f335, %f334;
	fma.rn.f32 	%f336, %f330, 0fBFB8AA3B, %f335;
	fma.rn.f32 	%f337, %f330, 0fB2A57060, %f336;
	mov.b32 	%r239, %f333;
	shl.b32 	%r240, %r239, 23;
	mov.b32 	%f338, %r240;
	ex2.approx.ftz.f32 	%f339, %f337;
	fma.rn.f32 	%f340, %f339, %f338, 0f3F800000;
	rcp.rn.f32 	%f341, %f340;
	st.global.f32 	[%rd142+4], %f341;
	add.s32 	%r268, %r268, 2;
$L__BB5_33:
	and.b32  	%r241, %r100, 1;
	setp.eq.b32 	%p92, %r241, 1;
	not.pred 	%p93, %p92;
	@%p93 bra 	$L__BB5_114;
	mul.wide.u32 	%rd143, %r268, 4;
	add.s64 	%rd144, %rd4, %rd143;
	ld.global.f32 	%f342, [%rd144];
	fma.rn.f32 	%f343, %f342, 0fBBBB989D, 0f3F000000;
	cvt.sat.f32.f32 	%f344, %f343;
	mov.f32 	%f345, 0f4B400001;
	mov.f32 	%f346, 0f437C0000;
	fma.rm.f32 	%f347, %f344, %f346, %f345;
	add.f32 	%f348, %f347, 0fCB40007F;
	neg.f32 	%f349, %f348;
	fma.rn.f32 	%f350, %f342, 0fBFB8AA3B, %f349;
	fma.rn.f32 	%f351, %f342, 0fB2A57060, %f350;
	mov.b32 	%r242, %f347;
	shl.b32 	%r243, %r242, 23;
	mov.b32 	%f352, %r243;
	ex2.approx.ftz.f32 	%f353, %f351;
	fma.rn.f32 	%f354, %f353, %f352, 0f3F800000;
	rcp.rn.f32 	%f355, %f354;
	add.s32 	%r244, %r268, %r5;
	mul.wide.s32 	%rd145, %r244, 4;
	add.s64 	%rd146, %rd1, %rd145;
	st.global.f32 	[%rd146], %f355;
	bra.uni 	$L__BB5_114;
$L__BB5_35:
	setp.lt.s32 	%p9, %r99, 1;
	@%p9 bra 	$L__BB5_82;
	and.b32  	%r49, %r99, 3;
	and.b32  	%r50, %r99, 2147483644;
	neg.s32 	%r51, %r50;
	add.s64 	%rd20, %rd2, 8;
	add.s32 	%r52, %r3, %r109;
	mov.b32 	%r269, 0;
$L__BB5_37:
	mul.wide.u32 	%rd73, %r269, 4;
	add.s64 	%rd74, %rd4, %rd73;
	ld.global.f32 	%f375, [%rd74];
	mov.u32 	%r270, %r3;
$L__BB5_38:
	ld.param.u32 	%r246, [_Z16ConvTransposed2DPfS_S_S_iiiiiii_param_6];
	mov.u32 	%r151, %ctaid.x;
	mov.u32 	%r152, %ntid.x;
	mov.u32 	%r153, %tid.x;
	mad.lo.s32 	%r154, %r151, %r152, %r153;
	add.s32 	%r155, %r3, %r154;
	add.s32 	%r56, %r155, %r270;
	setp.gt.s32 	%p34, %r56, -1;
	setp.lt.s32 	%p35, %r56, %r95;
	and.pred  	%p1, %p34, %p35;
	add.s32 	%r156, %r270, %r4;
	mad.lo.s32 	%r57, %r156, %r246, %r4;
	mov.u32 	%r271, %r3;
$L__BB5_39:
	mov.u32 	%r58, %r271;
	setp.lt.u32 	%p36, %r99, 4;
	add.s32 	%r59, %r52, %r58;
	setp.gt.s32 	%p37, %r59, -1;
	setp.lt.s32 	%p38, %r59, %r102;
	and.pred  	%p39, %p37, %p38;
	and.pred  	%p2, %p1, %p39;
	add.s32 	%r158, %r57, %r58;
	mad.lo.s32 	%r159, %r158, %r100, %r269;
	mul.lo.s32 	%r60, %r159, %r99;
	mov.b32 	%r274, 0;
	@%p36 bra 	$L__BB5_58;
	mov.b64 	%rd151, 0;
	not.pred 	%p40, %p2;
	mov.u32 	%r272, %r60;
	mov.u32 	%r273, %r51;
$L__BB5_41:
	mov.f32 	%f366, 0f00000000;
	@%p40 bra 	$L__BB5_45;
	rem.s32 	%r160, %r56, %r98;
	setp.ne.s32 	%p41, %r160, 0;
	@%p41 bra 	$L__BB5_45;
	rem.s32 	%r161, %r59, %r98;
	setp.ne.s32 	%p42, %r161, 0;
	@%p42 bra 	$L__BB5_45;
	div.s32 	%r162, %r56, %r98;
	div.s32 	%r163, %r95, %r98;
	div.s32 	%r164, %r59, %r98;
	mad.lo.s32 	%r165, %r163, %r162, %r164;
	cvt.u32.u64 	%r166, %rd151;
	mad.lo.s32 	%r167, %r165, %r99, %r166;
	mul.wide.s32 	%rd76, %r167, 4;
	add.s64 	%rd77, %rd3, %rd76;
	ld.global.f32 	%f366, [%rd77];
$L__BB5_45:
	mul.wide.s32 	%rd78, %r272, 4;
	add.s64 	%rd22, %rd20, %rd78;
	ld.global.f32 	%f169, [%rd22+-8];
	fma.rn.f32 	%f7, %f366, %f169, %f375;
	mov.f32 	%f367, 0f00000000;
	@%p40 bra 	$L__BB5_49;
	rem.s32 	%r168, %r56, %r98;
	setp.ne.s32 	%p44, %r168, 0;
	@%p44 bra 	$L__BB5_49;
	rem.s32 	%r169, %r59, %r98;
	setp.ne.s32 	%p45, %r169, 0;
	@%p45 bra 	$L__BB5_49;
	div.s32 	%r170, %r56, %r98;
	div.s32 	%r171, %r95, %r98;
	div.s32 	%r172, %r59, %r98;
	mad.lo.s32 	%r173, %r171, %r170, %r172;
	mul.lo.s32 	%r174, %r173, %r99;
	cvt.s64.s32 	%rd79, %r174;
	add.s64 	%rd80, %rd151, %rd79;
	shl.b64 	%rd81, %rd80, 2;
	add.s64 	%rd82, %rd3, %rd81;
	ld.global.f32 	%f367, [%rd82+4];
$L__BB5_49:
	ld.global.f32 	%f173, [%rd22+-4];
	fma.rn.f32 	%f10, %f367, %f173, %f7;
	mov.f32 	%f368, 0f00000000;
	@%p40 bra 	$L__BB5_53;
	rem.s32 	%r175, %r56, %r98;
	setp.ne.s32 	%p47, %r175, 0;
	@%p47 bra 	$L__BB5_53;
	rem.s32 	%r176, %r59, %r98;
	setp.ne.s32 	%p48, %r176, 0;
	@%p48 bra 	$L__BB5_53;
	div.s32 	%r177, %r56, %r98;
	div.s32 	%r178, %r95, %r98;
	div.s32 	%r179, %r59, %r98;
	mad.lo.s32 	%r180, %r178, %r177, %r179;
	mul.lo.s32 	%r181, %r180, %r99;
	cvt.s64.s32 	%rd83, %r181;
	add.s64 	%rd84, %rd151, %rd83;
	shl.b64 	%rd85, %rd84, 2;
	add.s64 	%rd86, %rd3, %rd85;
	ld.global.f32 	%f368, [%rd86+8];
$L__BB5_53:
	ld.global.f32 	%f177, [%rd22];
	fma.rn.f32 	%f13, %f368, %f177, %f10;
	mov.f32 	%f369, 0f00000000;
	@%p40 bra 	$L__BB5_57;
	rem.s32 	%r182, %r56, %r98;
	setp.ne.s32 	%p50, %r182, 0;
	@%p50 bra 	$L__BB5_57;
	rem.s32 	%r183, %r59, %r98;
	setp.ne.s32 	%p51, %r183, 0;
	@%p51 bra 	$L__BB5_57;
	div.s32 	%r184, %r56, %r98;
	div.s32 	%r185, %r95, %r98;
	div.s32 	%r186, %r59, %r98;
	mad.lo.s32 	%r187, %r185, %r184, %r186;
	mul.lo.s32 	%r188, %r187, %r99;
	cvt.s64.s32 	%rd87, %r188;
	add.s64 	%rd88, %rd151, %rd87;
	shl.b64 	%rd89, %rd88, 2;
	add.s64 	%rd90, %rd3, %rd89;
	ld.global.f32 	%f369, [%rd90+12];
$L__BB5_57:
	ld.global.f32 	%f180, [%rd22+4];
	fma.rn.f32 	%f375, %f369, %f180, %f13;
	add.s64 	%rd151, %rd151, 4;
	add.s32 	%r273, %r273, 4;
	add.s32 	%r272, %r272, 4;
	setp.ne.s32 	%p52, %r273, 0;
	mov.u32 	%r274, %r50;
	@%p52 bra 	$L__BB5_41;
$L__BB5_58:
	setp.eq.s32 	%p53, %r49, 0;
	mov.f32 	%f372, 0f00000000;
	@%p53 bra 	$L__BB5_74;
	not.pred 	%p54, %p2;
	@%p54 bra 	$L__BB5_63;
	rem.s32 	%r189, %r56, %r98;
	setp.ne.s32 	%p55, %r189, 0;
	@%p55 bra 	$L__BB5_63;
	rem.s32 	%r190, %r59, %r98;
	setp.ne.s32 	%p56, %r190, 0;
	@%p56 bra 	$L__BB5_63;
	div.s32 	%r191, %r56, %r98;
	div.s32 	%r192, %r95, %r98;
	div.s32 	%r193, %r59, %r98;
	mad.lo.s32 	%r194, %r192, %r191, %r193;
	mad.lo.s32 	%r195, %r194, %r99, %r274;
	mul.wide.s32 	%rd91, %r195, 4;
	add.s64 	%rd92, %rd3, %rd91;
	ld.global.f32 	%f372, [%rd92];
$L__BB5_63:
	setp.eq.s32 	%p57, %r49, 1;
	add.s32 	%r196, %r274, %r60;
	mul.wide.s32 	%rd93, %r196, 4;
	add.s64 	%rd24, %rd2, %rd93;
	ld.global.f32 	%f184, [%rd24];
	fma.rn.f32 	%f375, %f372, %f184, %f375;
	mov.f32 	%f373, 0f00000000;
	@%p57 bra 	$L__BB5_74;
	@%p54 bra 	$L__BB5_68;
	rem.s32 	%r197, %r56, %r98;
	setp.ne.s32 	%p59, %r197, 0;
	@%p59 bra 	$L__BB5_68;
	rem.s32 	%r198, %r59, %r98;
	setp.ne.s32 	%p60, %r198, 0;
	@%p60 bra 	$L__BB5_68;
	div.s32 	%r199, %r56, %r98;
	div.s32 	%r200, %r95, %r98;
	div.s32 	%r201, %r59, %r98;
	mad.lo.s32 	%r202, %r200, %r199, %r201;
	mul.lo.s32 	%r203, %r202, %r99;
	cvt.s64.s32 	%rd94, %r203;
	cvt.u64.u32 	%rd95, %r274;
	add.s64 	%rd96, %rd94, %rd95;
	shl.b64 	%rd97, %rd96, 2;
	add.s64 	%rd98, %rd3, %rd97;
	ld.global.f32 	%f373, [%rd98+4];
$L__BB5_68:
	setp.eq.s32 	%p61, %r49, 2;
	ld.global.f32 	%f188, [%rd24+4];
	fma.rn.f32 	%f375, %f373, %f188, %f375;
	mov.f32 	%f374, 0f00000000;
	@%p61 bra 	$L__BB5_74;
	@%p54 bra 	$L__BB5_73;
	rem.s32 	%r204, %r56, %r98;
	setp.ne.s32 	%p63, %r204, 0;
	@%p63 bra 	$L__BB5_73;
	rem.s32 	%r205, %r59, %r98;
	setp.ne.s32 	%p64, %r205, 0;
	@%p64 bra 	$L__BB5_73;
	div.s32 	%r206, %r56, %r98;
	div.s32 	%r207, %r95, %r98;
	div.s32 	%r208, %r59, %r98;
	mad.lo.s32 	%r209, %r207, %r206, %r208;
	mul.lo.s32 	%r210, %r209, %r99;
	cvt.s64.s32 	%rd99, %r210;
	cvt.u64.u32 	%rd100, %r274;
	add.s64 	%rd101, %rd99, %rd100;
	shl.b64 	%rd102, %rd101, 2;
	add.s64 	%rd103, %rd3, %rd102;
	ld.global.f32 	%f374, [%rd103+8];
$L__BB5_73:
	ld.global.f32 	%f192, [%rd24+8];
	fma.rn.f32 	%f375, %f374, %f192, %f375;
$L__BB5_74:
	add.s32 	%r271, %r58, 1;
	setp.ne.s32 	%p65, %r58, %r4;
	@%p65 bra 	$L__BB5_39;
	add.s32 	%r67, %r270, 1;
	setp.ne.s32 	%p66, %r270, %r4;
	mov.u32 	%r270, %r67;
	@%p66 bra 	$L__BB5_38;
	ld.param.u32 	%r249, [_Z16ConvTransposed2DPfS_S_S_iiiiiii_param_10];
	setp.eq.s32 	%p67, %r249, 0;
	@%p67 bra 	$L__BB5_77;
	bra.uni 	$L__BB5_80;
$L__BB5_77:
	add.s32 	%r212, %r269, %r5;
	mul.wide.s32 	%rd106, %r212, 4;
	add.s64 	%rd107, %rd1, %rd106;
	st.global.f32 	[%rd107], %f375;
	bra.uni 	$L__BB5_79;
$L__BB5_78:
	fma.rn.f32 	%f194, %f375, 0fBBBB989D, 0f3F000000;
	cvt.sat.f32.f32 	%f195, %f194;
	mov.f32 	%f196, 0f4B400001;
	mov.f32 	%f197, 0f437C0000;
	fma.rm.f32 	%f198, %f195, %f197, %f196;
	add.f32 	%f199, %f198, 0fCB40007F;
	neg.f32 	%f200, %f199;
	fma.rn.f32 	%f201, %f375, 0fBFB8AA3B, %f200;
	fma.rn.f32 	%f202, %f375, 0fB2A57060, %f201;
	mov.b32 	%r213, %f198;
	shl.b32 	%r214, %r213, 23;
	mov.b32 	%f203, %r214;
	ex2.approx.ftz.f32 	%f204, %f202;
	fma.rn.f32 	%f205, %f204, %f203, 0f3F800000;
	rcp.rn.f32 	%f206, %f205;
	add.s32 	%r215, %r269, %r5;
	mul.wide.s32 	%rd108, %r215, 4;
	add.s64 	%rd109, %rd1, %rd108;
	st.global.f32 	[%rd109], %f206;
$L__BB5_79:
	add.s32 	%r269, %r269, 1;
	setp.eq.s32 	%p69, %r269, %r100;
	@%p69 bra 	$L__BB5_114;
	bra.uni 	$L__BB5_37;
$L__BB5_80:
	ld.param.u32 	%r250, [_Z16ConvTransposed2DPfS_S_S_iiiiiii_param_10];
	setp.eq.s32 	%p68, %r250, 1;
	@%p68 bra 	$L__BB5_81;
	bra.uni 	$L__BB5_78;
$L__BB5_81:
	max.f32 	%f193, %f375, 0f00000000;
	add.s32 	%r211, %r269, %r5;
	mul.wide.s32 	%rd104, %r211, 4;
	add.s64 	%rd105, %rd1, %rd104;
	st.global.f32 	[%rd105], %f193;
	bra.uni 	$L__BB5_79;
$L__BB5_82:
	ld.param.u32 	%r247, [_Z16ConvTransposed2DPfS_S_S_iiiiiii_param_10];
	setp.eq.s32 	%p10, %r247, 1;
	@%p10 bra 	$L__BB5_95;
	ld.param.u32 	%r248, [_Z16ConvTransposed2DPfS_S_S_iiiiiii_param_10];
	setp.ne.s32 	%p11, %r248, 0;
	@%p11 bra 	$L__BB5_106;
	add.s32 	%r122, %r100, -1;
	and.b32  	%r68, %r100, 7;
	setp.lt.u32 	%p20, %r122, 7;
	mov.b32 	%r277, 0;
	@%p20 bra 	$L__BB5_87;
	and.b32  	%r277, %r100, 2147483640;
	mov.b32 	%r275, 0;
$L__BB5_86:
	.pragma "nounroll";
	mul.wide.u32 	%rd45, %r275, 4;
	add.s64 	%rd46, %rd4, %rd45;
	ld.global.f32 	%f59, [%rd46];
	add.s32 	%r124, %r275, %r5;
	mul.wide.s32 	%rd47, %r124, 4;
	add.s64 	%rd48, %rd1, %rd47;
	st.global.f32 	[%rd48], %f59;
	ld.global.f32 	%f60, [%rd46+4];
	st.global.f32 	[%rd48+4], %f60;
	ld.global.f32 	%f61, [%rd46+8];
	st.global.f32 	[%rd48+8], %f61;
	ld.global.f32 	%f62, [%rd46+12];
	st.global.f32 	[%rd48+12], %f62;
	ld.global.f32 	%f63, [%rd46+16];
	st.global.f32 	[%rd48+16], %f63;
	ld.global.f32 	%f64, [%rd46+20];
	st.global.f32 	[%rd48+20], %f64;
	ld.global.f32 	%f65, [%rd46+24];
	st.global.f32 	[%rd48+24], %f65;
	ld.global.f32 	%f66, [%rd46+28];
	st.global.f32 	[%rd48+28], %f66;
	add.s32 	%r275, %r275, 8;
	setp.ne.s32 	%p21, %r275, %r277;
	@%p21 bra 	$L__BB5_86;
$L__BB5_87:
	setp.eq.s32 	%p22, %r68, 0;
	@%p22 bra 	$L__BB5_114;
	and.b32  	%r73, %r100, 3;
	setp.lt.u32 	%p23, %r68, 4;
	@%p23 bra 	$L__BB5_90;
	mul.wide.u32 	%rd49, %r277, 4;
	add.s64 	%rd50, %rd4, %rd49;
	ld.global.f32 	%f67, [%rd50];
	add.s32 	%r125, %r277, %r5;
	mul.wide.s32 	%rd51, %r125, 4;
	add.s64 	%rd52, %rd1, %rd51;
	st.global.f32 	[%rd52], %f67;
	ld.global.f32 	%f68, [%rd50+4];
	st.global.f32 	[%rd52+4], %f68;
	ld.global.f32 	%f69, [%rd50+8];
	st.global.f32 	[%rd52+8], %f69;
	ld.global.f32 	%f70, [%rd50+12];
	st.global.f32 	[%rd52+12], %f70;
	add.s32 	%r277, %r277, 4;
$L__BB5_90:
	setp.eq.s32 	%p24, %r73, 0;
	@%p24 bra 	$L__BB5_114;
	setp.eq.s32 	%p25, %r73, 1;
	@%p25 bra 	$L__BB5_93;
	mul.wide.u32 	%rd53, %r277, 4;
	add.s64 	%rd54, %rd4, %rd53;
	ld.global.f32 	%f71, [%rd54];
	add.s32 	%r126, %r277, %r5;
	mul.wide.s32 	%rd55, %r126, 4;
	add.s64 	%rd56, %rd1, %rd55;
	st.global.f32 	[%rd56], %f71;
	ld.global.f32 	%f72, [%rd54+4];
	st.global.f32 	[%rd56+4], %f72;
	add.s32 	%r277, %r277, 2;
$L__BB5_93:
	and.b32  	%r127, %r100, 1;
	setp.eq.b32 	%p26, %r127, 1;
	not.pred 	%p27, %p26;
	@%p27 bra 	$L__BB5_114;
	mul.wide.u32 	%rd57, %r277, 4;
	add.s64 	%rd58, %rd4, %rd57;
	ld.global.f32 	%f73, [%rd58];
	add.s32 	%r128, %r277, %r5;
	mul.wide.s32 	%rd59, %r128, 4;
	add.s64 	%rd60, %rd1, %rd59;
	st.global.f32 	[%rd60], %f73;
	bra.uni 	$L__BB5_114;
$L__BB5_95:
	add.s32 	%r114, %r100, -1;
	and.b32  	%r78, %r100, 7;
	setp.lt.u32 	%p12, %r114, 7;
	mov.b32 	%r281, 0;
	@%p12 bra 	$L__BB5_98;
	and.b32  	%r281, %r100, 2147483640;
	mov.b32 	%r279, 0;
$L__BB5_97:
	.pragma "nounroll";
	mul.wide.u32 	%rd29, %r279, 4;
	add.s64 	%rd30, %rd4, %rd29;
	ld.global.f32 	%f29, [%rd30];
	max.f32 	%f30, %f29, 0f00000000;
	add.s32 	%r116, %r279, %r5;
	mul.wide.s32 	%rd31, %r116, 4;
	add.s64 	%rd32, %rd1, %rd31;
	st.global.f32 	[%rd32], %f30;
	ld.global.f32 	%f31, [%rd30+4];
	max.f32 	%f32, %f31, 0f00000000;
	st.global.f32 	[%rd32+4], %f32;
	ld.global.f32 	%f33, [%rd30+8];
	max.f32 	%f34, %f33, 0f00000000;
	st.global.f32 	[%rd32+8], %f34;
	ld.global.f32 	%f35, [%rd30+12];
	max.f32 	%f36, %f35, 0f00000000;
	st.global.f32 	[%rd32+12], %f36;
	ld.global.f32 	%f37, [%rd30+16];
	max.f32 	%f38, %f37, 0f00000000;
	st.global.f32 	[%rd32+16], %f38;
	ld.global.f32 	%f39, [%rd30+20];
	max.f32 	%f40, %f39, 0f00000000;
	st.global.f32 	[%rd32+20], %f40;
	ld.global.f32 	%f41, [%rd30+24];
	max.f32 	%f42, %f41, 0f00000000;
	st.global.f32 	[%rd32+24], %f42;
	ld.global.f32 	%f43, [%rd30+28];
	max.f32 	%f44, %f43, 0f00000000;
	st.global.f32 	[%rd32+28], %f44;
	add.s32 	%r279, %r279, 8;
	setp.ne.s32 	%p13, %r279, %r281;
	@%p13 bra 	$L__BB5_97;
$L__BB5_98:
	setp.eq.s32 	%p14, %r78, 0;
	@%p14 bra 	$L__BB5_114;
	and.b32  	%r83, %r100, 3;
	setp.lt.u32 	%p15, %r78, 4;
	@%p15 bra 	$L__BB5_101;
	mul.wide.u32 	%rd33, %r281, 4;
	add.s64 	%rd34, %rd4, %rd33;
	ld.global.f32 	%f45, [%rd34];
	max.f32 	%f46, %f45, 0f00000000;
	add.s32 	%r117, %r281, %r5;
	mul.wide.s32 	%rd35, %r117, 4;
	add.s64 	%rd36, %rd1, %rd35;
	st.global.f32 	[%rd36], %f46;
	ld.global.f32 	%f47, [%rd34+4];
	max.f32 	%f48, %f47, 0f00000000;
	st.global.f32 	[%rd36+4], %f48;
	ld.global.f32 	%f49, [%rd34+8];
	max.f32 	%f50, %f49, 0f00000000;
	st.global.f32 	[%rd36+8], %f50;
	ld.global.f32 	%f51, [%rd34+12];
	max.f32 	%f52, %f51, 0f00000000;
	st.global.f32 	[%rd36+12], %f52;
	add.s32 	%r281, %r281, 4;
$L__BB5_101:
	setp.eq.s32 	%p16, %r83, 0;
	@%p16 bra 	$L__BB5_114;
	setp.eq.s32 	%p17, %r83, 1;
	@%p17 bra 	$L__BB5_104;
	mul.wide.u32 	%rd37, %r281, 4;
	add.s64 	%rd38, %rd4, %rd37;
	ld.global.f32 	%f53, [%rd38];
	max.f32 	%f54, %f53, 0f00000000;
	add.s32 	%r118, %r281, %r5;
	mul.wide.s32 	%rd39, %r118, 4;
	add.s64 	%rd40, %rd1, %rd39;
	st.global.f32 	[%rd40], %f54;
	ld.global.f32 	%f55, [%rd38+4];
	max.f32 	%f56, %f55, 0f00000000;
	st.global.f32 	[%rd40+4], %f56;
	add.s32 	%r281, %r281, 2;
$L__BB5_104:
	and.b32  	%r119, %r100, 1;
	setp.eq.b32 	%p18, %r119, 1;
	not.pred 	%p19, %p18;
	@%p19 bra 	$L__BB5_114;
	mul.wide.u32 	%rd41, %r281, 4;
	add.s64 	%rd42, %rd4, %rd41;
	ld.global.f32 	%f57, [%rd42];
	max.f32 	%f58, %f57, 0f00000000;
	add.s32 	%r120, %r281, %r5;
	mul.wide.s32 	%rd43, %r120, 4;
	add.s64 	%rd44, %rd1, %rd43;
	st.global.f32 	[%rd44], %f58;
	bra.uni 	$L__BB5_114;
$L__BB5_106:
	add.s32 	%r130, %r100, -1;
	and.b32  	%r88, %r100, 3;
	setp.lt.u32 	%p28, %r130, 3;
	mov.b32 	%r285, 0;
	@%p28 bra 	$L__BB5_109;
	and.b32  	%r285, %r100, 2147483644;
	mov.b32 	%r283, 0;
$L__BB5_108:
	.pragma "nounroll";
	mul.wide.u32 	%rd61, %r283, 4;
	add.s64 	%rd62, %rd4, %rd61;
	ld.global.f32 	%f74, [%rd62];
	fma.rn.f32 	%f75, %f74, 0fBBBB989D, 0f3F000000;
	cvt.sat.f32.f32 	%f76, %f75;
	mov.f32 	%f77, 0f4B400001;
	mov.f32 	%f78, 0f437C0000;
	fma.rm.f32 	%f79, %f76, %f78, %f77;
	add.f32 	%f80, %f79, 0fCB40007F;
	neg.f32 	%f81, %f80;
	fma.rn.f32 	%f82, %f74, 0fBFB8AA3B, %f81;
	fma.rn.f32 	%f83, %f74, 0fB2A57060, %f82;
	mov.b32 	%r132, %f79;
	shl.b32 	%r133, %r132, 23;
	mov.b32 	%f84, %r133;
	ex2.approx.ftz.f32 	%f85, %f83;
	fma.rn.f32 	%f86, %f85, %f84, 0f3F800000;
	rcp.rn.f32 	%f87, %f86;
	add.s32 	%r134, %r283, %r5;
	mul.wide.s32 	%rd63, %r134, 4;
	add.s64 	%rd64, %rd1, %rd63;
	st.global.f32 	[%rd64], %f87;
	ld.global.f32 	%f88, [%rd62+4];
	fma.rn.f32 	%f89, %f88, 0fBBBB989D, 0f3F000000;
	cvt.sat.f32.f32 	%f90, %f89;
	fma.rm.f32 	%f91, %f90, %f78, %f77;
	add.f32 	%f92, %f91, 0fCB40007F;
	neg.f32 	%f93, %f92;
	fma.rn.f32 	%f94, %f88, 0fBFB8AA3B, %f93;
	fma.rn.f32 	%f95, %f88, 0fB2A57060, %f94;
	mov.b32 	%r135, %f91;
	shl.b32 	%r136, %r135, 23;
	mov.b32 	%f96, %r136;
	ex2.approx.ftz.f32 	%f97, %f95;
	fma.rn.f32 	%f98, %f97, %f96, 0f3F800000;
	rcp.rn.f32 	%f99, %f98;
	st.global.f32 	[%rd64+4], %f99;
	ld.global.f32 	%f100, [%rd62+8];
	fma.rn.f32 	%f101, %f100, 0fBBBB989D, 0f3F000000;
	cvt.sat.f32.f32 	%f102, %f101;
	fma.rm.f32 	%f103, %f102, %f78, %f77;
	add.f32 	%f104, %f103, 0fCB40007F;
	neg.f32 	%f105, %f104;
	fma.rn.f32 	%f106, %f100, 0fBFB8AA3B, %f105;
	fma.rn.f32 	%f107, %f100, 0fB2A57060, %f106;
	mov.b32 	%r137, %f103;
	shl.b32 	%r138, %r137, 23;
	mov.b32 	%f108, %r138;
	ex2.approx.ftz.f32 	%f109, %f107;
	fma.rn.f32 	%f110, %f109, %f108, 0f3F800000;
	rcp.rn.f32 	%f111, %f110;
	st.global.f32 	[%rd64+8], %f111;
	ld.global.f32 	%f112, [%rd62+12];
	fma.rn.f32 	%f113, %f112, 0fBBBB989D, 0f3F000000;
	cvt.sat.f32.f32 	%f114, %f113;
	fma.rm.f32 	%f115, %f114, %f78, %f77;
	add.f32 	%f116, %f115, 0fCB40007F;
	neg.f32 	%f117, %f116;
	fma.rn.f32 	%f118, %f112, 0fBFB8AA3B, %f117;
	fma.rn.f32 	%f119, %f112, 0fB2A57060, %f118;
	mov.b32 	%r139, %f115;
	shl.b32 	%r140, %r139, 23;
	mov.b32 	%f120, %r140;
	ex2.approx.ftz.f32 	%f121, %f119;
	fma.rn.f32 	%f122, %f121, %f120, 0f3F800000;
	rcp.rn.f32 	%f123, %f122;
	st.global.f32 	[%rd64+12], %f123;
	add.s32 	%r283, %r283, 4;
	setp.ne.s32 	%p29, %r283, %r285;
	@%p29 bra 	$L__BB5_108;
$L__BB5_109:
	setp.eq.s32 	%p30, %r88, 0;
	@%p30 bra 	$L__BB5_114;
	setp.eq.s32 	%p31, %r88, 1;
	@%p31 bra 	$L__BB5_112;
	mul.wide.u32 	%rd65, %r285, 4;
	add.s64 	%rd66, %rd4, %rd65;
	ld.global.f32 	%f124, [%rd66];
	fma.rn.f32 	%f125, %f124, 0fBBBB989D, 0f3F000000;
	cvt.sat.f32.f32 	%f126, %f125;
	mov.f32 	%f127, 0f4B400001;
	mov.f32 	%f128, 0f437C0000;
	fma.rm.f32 	%f129, %f126, %f128, %f127;
	add.f32 	%f130, %f129, 0fCB40007F;
	neg.f32 	%f131, %f130;
	fma.rn.f32 	%f132, %f124, 0fBFB8AA3B, %f131;
	fma.rn.f32 	%f133, %f124, 0fB2A57060, %f132;
	mov.b32 	%r141, %f129;
	shl.b32 	%r142, %r141, 23;
	mov.b32 	%f134, %r142;
	ex2.approx.ftz.f32 	%f135, %f133;
	fma.rn.f32 	%f136, %f135, %f134, 0f3F800000;
	rcp.rn.f32 	%f137, %f136;
	add.s32 	%r143, %r285, %r5;
	mul.wide.s32 	%rd67, %r143, 4;
	add.s64 	%rd68, %rd1, %rd67;
	st.global.f32 	[%rd68], %f137;
	ld.global.f32 	%f138, [%rd66+4];
	fma.rn.f32 	%f139, %f138, 0fBBBB989D, 0f3F000000;
	cvt.sat.f32.f32 	%f140, %f139;
	fma.rm.f32 	%f141, %f140, %f128, %f127;
	add.f32 	%f142, %f141, 0fCB40007F;
	neg.f32 	%f143, %f142;
	fma.rn.f32 	%f144, %f138, 0fBFB8AA3B, %f143;
	fma.rn.f32 	%f145, %f138, 0fB2A57060, %f144;
	mov.b32 	%r144, %f141;
	shl.b32 	%r145, %r144, 23;
	mov.b32 	%f146, %r145;
	ex2.approx.ftz.f32 	%f147, %f145;
	fma.rn.f32 	%f148, %f147, %f146, 0f3F800000;
	rcp.rn.f32 	%f149, %f148;
	st.global.f32 	[%rd68+4], %f149;
	add.s32 	%r285, %r285, 2;
$L__BB5_112:
	and.b32  	%r146, %r100, 1;
	setp.eq.b32 	%p32, %r146, 1;
	not.pred 	%p33, %p32;
	@%p33 bra 	$L__BB5_114;
	mul.wide.u32 	%rd69, %r285, 4;
	add.s64 	%rd70, %rd4, %rd69;
	ld.global.f32 	%f150, [%rd70];
	fma.rn.f32 	%f151, %f150, 0fBBBB989D, 0f3F000000;
	cvt.sat.f32.f32 	%f152, %f151;
	mov.f32 	%f153, 0f4B400001;
	mov.f32 	%f154, 0f437C0000;
	fma.rm.f32 	%f155, %f152, %f154, %f153;
	add.f32 	%f156, %f155, 0fCB40007F;
	neg.f32 	%f157, %f156;
	fma.rn.f32 	%f158, %f150, 0fBFB8AA3B, %f157;
	fma.rn.f32 	%f159, %f150, 0fB2A57060, %f158;
	mov.b32 	%r147, %f155;
	shl.b32 	%r148, %r147, 23;
	mov.b32 	%f160, %r148;
	ex2.approx.ftz.f32 	%f161, %f159;
	fma.rn.f32 	%f162, %f161, %f160, 0f3F800000;
	rcp.rn.f32 	%f163, %f162;
	add.s32 	%r149, %r285, %r5;
	mul.wide.s32 	%rd71, %r149, 4;
	add.s64 	%rd72, %rd1, %rd71;
	st.global.f32 	[%rd72], %f163;
$L__BB5_114:
	ret;

}
	// .globl	_Z22ConvSharedTransposed2DPfS_S_S_iiiiiii
.visible .entry _Z22ConvSharedTransposed2DPfS_S_S_iiiiiii(
	.param .u64 .ptr .align 1 _Z22ConvSharedTransposed2DPfS_S_S_iiiiiii_param_0,
	.param .u64 .ptr .align 1 _Z22ConvSharedTransposed2DPfS_S_S_iiiiiii_param_1,
	.param .u64 .ptr .align 1 _Z22ConvSharedTransposed2DPfS_S_S_iiiiiii_param_2,
	.param .u64 .ptr .align 1 _Z22ConvSharedTransposed2DPfS_S_S_iiiiiii_param_3,
	.param .u32 _Z22ConvSharedTransposed2DPfS_S_S_iiiiiii_param_4,
	.param .u32 _Z22ConvSharedTransposed2DPfS_S_S_iiiiiii_param_5,
	.param .u32 _Z22ConvSharedTransposed2DPfS_S_S_iiiiiii_param_6,
	.param .u32 _Z22ConvSharedTransposed2DPfS_S_S_iiiiiii_param_7,
	.param .u32 _Z22ConvSharedTransposed2DPfS_S_S_iiiiiii_param_8,
	.param .u32 _Z22ConvSharedTransposed2DPfS_S_S_iiiiiii_param_9,
	.param .u32 _Z22ConvSharedTransposed2DPfS_S_S_iiiiiii_param_10
)
{
	.reg .pred 	%p<115>;
	.reg .b32 	%r<332>;
	.reg .b32 	%f<448>;
	.reg .b64 	%rd<145>;

	ld.param.u64 	%rd24, [_Z22ConvSharedTransposed2DPfS_S_S_iiiiiii_param_0];
	ld.param.u64 	%rd25, [_Z22ConvSharedTransposed2DPfS_S_S_iiiiiii_param_1];
	ld.param.u64 	%rd26, [_Z22ConvSharedTransposed2DPfS_S_S_iiiiiii_param_2];
	ld.param.u64 	%rd27, [_Z22ConvSharedTransposed2DPfS_S_S_iiiiiii_param_3];
	ld.param.u32 	%r128, [_Z22ConvSharedTransposed2DPfS_S_S_iiiiiii_param_4];
	ld.param.u32 	%r129, [_Z22ConvSharedTransposed2DPfS_S_S_iiiiiii_param_5];
	ld.param.u32 	%r130, [_Z22ConvSharedTransposed2DPfS_S_S_iiiiiii_param_6];
	ld.param.u32 	%r131, [_Z22ConvSharedTransposed2DPfS_S_S_iiiiiii_param_7];
	ld.param.u32 	%r132, [_Z22ConvSharedTransposed2DPfS_S_S_iiiiiii_param_8];
	ld.param.u32 	%r133, [_Z22ConvSharedTransposed2DPfS_S_S_iiiiiii_param_9];
	cvta.to.global.u64 	%rd1, %rd24;
	cvta.to.global.u64 	%rd2, %rd27;
	cvta.to.global.u64 	%rd3, %rd25;
	cvta.to.global.u64 	%rd4, %rd26;
	mov.u32 	%r1, %tid.x;
	mov.u32 	%r135, %ctaid.x;
	sub.s32 	%r2, 17, %r130;
	mad.lo.s32 	%r3, %r2, %r135, %r1;
	mov.u32 	%r4, %tid.y;
	mov.u32 	%r136, %ctaid.y;
	mad.lo.s32 	%r5, %r2, %r136, %r4;
	shr.u32 	%r137, %r130, 31;
	add.s32 	%r138, %r130, %r137;
	shr.s32 	%r139, %r138, 1;
	neg.s32 	%r6, %r139;
	sub.s32 	%r7, %r3, %r139;
	add.s32 	%r8, %r7, -1;
	sub.s32 	%r9, %r5, %r139;
	add.s32 	%r10, %r9, -1;
	setp.lt.s32 	%p3, %r132, 1;
	@%p3 bra 	$L__BB6_27;
	setp.le.s32 	%p4, %r7, %r128;
	setp.gt.s32 	%p5, %r7, 0;
	setp.le.s32 	%p6, %r9, %r129;
	and.pred  	%p7, %p4, %p6;
	and.pred  	%p8, %p7, %p5;
	setp.gt.s32 	%p9, %r9, 0;
	and.pred  	%p1, %p9, %p8;
	shl.b32 	%r141, %r1, 4;
	add.s32 	%r142, %r141, %r4;
	mul.lo.s32 	%r11, %r132, %r142;
	and.b32  	%r12, %r132, 3;
	setp.lt.u32 	%p10, %r132, 4;
	mov.b32 	%r294, 0;
	@%p10 bra 	$L__BB6_20;
	and.b32  	%r294, %r132, 2147483644;
	mov.b32 	%r292, 0;
	not.pred 	%p11, %p1;
$L__BB6_3:
	mov.f32 	%f418, 0f00000000;
	@%p11 bra 	$L__BB6_7;
	rem.s32 	%r144, %r8, %r131;
	setp.ne.s32 	%p12, %r144, 0;
	@%p12 bra 	$L__BB6_7;
	rem.s32 	%r145, %r10, %r131;
	setp.ne.s32 	%p13, %r145, 0;
	@%p13 bra 	$L__BB6_7;
	div.s32 	%r146, %r8, %r131;
	div.s32 	%r147, %r128, %r131;
	div.s32 	%r148, %r10, %r131;
	mad.lo.s32 	%r149, %r147, %r146, %r148;
	mad.lo.s32 	%r150, %r149, %r132, %r292;
	mul.wide.s32 	%rd28, %r150, 4;
	add.s64 	%rd29, %rd1, %rd28;
	ld.global.f32 	%f418, [%rd29];
$L__BB6_7:
	add.s32 	%r151, %r292, %r11;
	shl.b32 	%r152, %r151, 2;
	mov.u32 	%r153, shm;
	add.s32 	%r15, %r153, %r152;
	st.shared.f32 	[%r15], %f418;
	mov.f32 	%f419, 0f00000000;
	@%p11 bra 	$L__BB6_11;
	rem.s32 	%r154, %r8, %r131;
	setp.ne.s32 	%p15, %r154, 0;
	@%p15 bra 	$L__BB6_11;
	rem.s32 	%r155, %r10, %r131;
	setp.ne.s32 	%p16, %r155, 0;
	@%p16 bra 	$L__BB6_11;
	div.s32 	%r156, %r8, %r131;
	div.s32 	%r157, %r128, %r131;
	div.s32 	%r158, %r10, %r131;
	mad.lo.s32 	%r159, %r157, %r156, %r158;
	mul.lo.s32 	%r160, %r159, %r132;
	cvt.s64.s32 	%rd30, %r160;
	cvt.u64.u32 	%rd31, %r292;
	add.s64 	%rd32, %rd30, %rd31;
	shl.b64 	%rd33, %rd32, 2;
	add.s64 	%rd34, %rd1, %rd33;
	ld.global.f32 	%f419, [%rd34+4];
$L__BB6_11:
	st.shared.f32 	[%r15+4], %f419;
	mov.f32 	%f420, 0f00000000;
	@%p11 bra 	$L__BB6_15;
	rem.s32 	%r161, %r8, %r131;
	setp.ne.s32 	%p18, %r161, 0;
	@%p18 bra 	$L__BB6_15;
	rem.s32 	%r162, %r10, %r131;
	setp.ne.s32 	%p19, %r162, 0;
	@%p19 bra 	$L__BB6_15;
	div.s32 	%r163, %r8, %r131;
	div.s32 	%r164, %r128, %r131;
	div.s32 	%r165, %r10, %r131;
	mad.lo.s32 	%r166, %r164, %r163, %r165;
	mul.lo.s32 	%r167, %r166, %r132;
	cvt.s64.s32 	%rd35, %r167;
	cvt.u64.u32 	%rd36, %r292;
	add.s64 	%rd37, %rd35, %rd36;
	shl.b64 	%rd38, %rd37, 2;
	add.s64 	%rd39, %rd1, %rd38;
	ld.global.f32 	%f420, [%rd39+8];
$L__BB6_15:
	st.shared.f32 	[%r15+8], %f420;
	mov.f32 	%f421, 0f00000000;
	@%p11 bra 	$L__BB6_19;
	rem.s32 	%r168, %r8, %r131;
	setp.ne.s32 	%p21, %r168, 0;
	@%p21 bra 	$L__BB6_19;
	rem.s32 	%r169, %r10, %r131;
	setp.ne.s32 	%p22, %r169, 0;
	@%p22 bra 	$L__BB6_19;
	div.s32 	%r170, %r8, %r131;
	div.s32 	%r171, %r128, %r131;
	div.s32 	%r172, %r10, %r131;
	mad.lo.s32 	%r173, %r171, %r170, %r172;
	mul.lo.s32 	%r174, %r173, %r132;
	cvt.s64.s32 	%rd40, %r174;
	cvt.u64.u32 	%rd41, %r292;
	add.s64 	%rd42, %rd40, %rd41;
	shl.b64 	%rd43, %rd42, 2;
	add.s64 	%rd44, %rd1, %rd43;
	ld.global.f32 	%f421, [%rd44+12];
$L__BB6_19:
	st.shared.f32 	[%r15+12], %f421;
	add.s32 	%r292, %r292, 4;
	setp.ne.s32 	%p23, %r292, %r294;
	@%p23 bra 	$L__BB6_3;
$L__BB6_20:
	setp.eq.s32 	%p24, %r12, 0;
	@%p24 bra 	$L__BB6_27;
	mov.b32 	%r295, 0;
	not.pred 	%p25, %p1;
	rem.s32 	%r176, %r8, %r131;
	mov.u32 	%r185, shm;
$L__BB6_22:
	.pragma "nounroll";
	mov.f32 	%f422, 0f00000000;
	@%p25 bra 	$L__BB6_26;
	setp.ne.s32 	%p26, %r176, 0;
	@%p26 bra 	$L__BB6_26;
	rem.s32 	%r177, %r10, %r131;
	setp.ne.s32 	%p27, %r177, 0;
	@%p27 bra 	$L__BB6_26;
	div.s32 	%r178, %r8, %r131;
	div.s32 	%r179, %r128, %r131;
	div.s32 	%r180, %r10, %r131;
	mad.lo.s32 	%r181, %r179, %r178, %r180;
	mad.lo.s32 	%r182, %r181, %r132, %r294;
	mul.wide.s32 	%rd45, %r182, 4;
	add.s64 	%rd46, %rd1, %rd45;
	ld.global.f32 	%f422, [%rd46];
$L__BB6_26:
	add.s32 	%r183, %r294, %r11;
	shl.b32 	%r184, %r183, 2;
	add.s32 	%r186, %r185, %r184;
	st.shared.f32 	[%r186], %f422;
	add.s32 	%r294, %r294, 1;
	add.s32 	%r295, %r295, 1;
	setp.ne.s32 	%p28, %r295, %r12;
	@%p28 bra 	$L__BB6_22;
$L__BB6_27:
	bar.sync 	0;
	setp.ge.s32 	%p29, %r3, %r128;
	setp.ge.s32 	%p30, %r5, %r129;
	or.pred  	%p31, %p29, %p30;
	setp.ge.u32 	%p32, %r1, %r2;
	or.pred  	%p33, %p32, %p31;
	setp.ge.u32 	%p34, %r4, %r2;
	or.pred  	%p35, %p34, %p33;
	setp.lt.s32 	%p36, %r133, 1;
	or.pred  	%p37, %p35, %p36;
	@%p37 bra 	$L__BB6_147;
	shr.u32 	%r187, %r130, 31;
	add.s32 	%r188, %r130, %r187;
	shr.s32 	%r22, %r188, 1;
	setp.le.s32 	%p38, %r6, %r22;
	mad.lo.s32 	%r189, %r3, %r128, %r5;
	mul.lo.s32 	%r23, %r189, %r133;
	@%p38 bra 	$L__BB6_62;
	ld.param.u32 	%r290, [_Z22ConvSharedTransposed2DPfS_S_S_iiiiiii_param_10];
	setp.eq.s32 	%p91, %r290, 1;
	@%p91 bra 	$L__BB6_43;
	ld.param.u32 	%r291, [_Z22ConvSharedTransposed2DPfS_S_S_iiiiiii_param_10];
	setp.ne.s32 	%p92, %r291, 0;
	@%p92 bra 	$L__BB6_54;
	add.s32 	%r264, %r133, -1;
	and.b32  	%r24, %r133, 15;
	setp.lt.u32 	%p101, %r264, 15;
	mov.b32 	%r299, 0;
	@%p101 bra 	$L__BB6_34;
	and.b32  	%r299, %r133, 2147483632;
	neg.s32 	%r297, %r299;
	add.s64 	%rd141, %rd4, 32;
	add.s64 	%rd6, %rd2, 32;
	mov.u32 	%r296, %r23;
$L__BB6_33:
	.pragma "nounroll";
	mul.wide.s32 	%rd118, %r296, 4;
	add.s64 	%rd119, %rd6, %rd118;
	ld.global.f32 	%f294, [%rd141+-32];
	st.global.f32 	[%rd119+-32], %f294;
	ld.global.f32 	%f295, [%rd141+-28];
	st.global.f32 	[%rd119+-28], %f295;
	ld.global.f32 	%f296, [%rd141+-24];
	st.global.f32 	[%rd119+-24], %f296;
	ld.global.f32 	%f297, [%rd141+-20];
	st.global.f32 	[%rd119+-20], %f297;
	ld.global.f32 	%f298, [%rd141+-16];
	st.global.f32 	[%rd119+-16], %f298;
	ld.global.f32 	%f299, [%rd141+-12];
	st.global.f32 	[%rd119+-12], %f299;
	ld.global.f32 	%f300, [%rd141+-8];
	st.global.f32 	[%rd119+-8], %f300;
	ld.global.f32 	%f301, [%rd141+-4];
	st.global.f32 	[%rd119+-4], %f301;
	ld.global.f32 	%f302, [%rd141];
	st.global.f32 	[%rd119], %f302;
	ld.global.f32 	%f303, [%rd141+4];
	st.global.f32 	[%rd119+4], %f303;
	ld.global.f32 	%f304, [%rd141+8];
	st.global.f32 	[%rd119+8], %f304;
	ld.global.f32 	%f305, [%rd141+12];
	st.global.f32 	[%rd119+12], %f305;
	ld.global.f32 	%f306, [%rd141+16];
	st.global.f32 	[%rd119+16], %f306;
	ld.global.f32 	%f307, [%rd141+20];
	st.global.f32 	[%rd119+20], %f307;
	ld.global.f32 	%f308, [%rd141+24];
	st.global.f32 	[%rd119+24], %f308;
	ld.global.f32 	%f309, [%rd141+28];
	st.global.f32 	[%rd119+28], %f309;
	add.s32 	%r297, %r297, 16;
	add.s64 	%rd141, %rd141, 64;
	add.s32 	%r296, %r296, 16;
	setp.ne.s32 	%p102, %r297, 0;
	@%p102 bra 	$L__BB6_33;
$L__BB6_34:
	setp.eq.s32 	%p103, %r24, 0;
	@%p103 bra 	$L__BB6_147;
	and.b32  	%r32, %r133, 7;
	setp.lt.u32 	%p104, %r24, 8;
	@%p104 bra 	$L__BB6_37;
	mul.wide.u32 	%rd120, %r299, 4;
	add.s64 	%rd121, %rd4, %rd120;
	ld.global.f32 	%f310, [%rd121];
	add.s32 	%r265, %r299, %r23;
	mul.wide.s32 	%rd122, %r265, 4;
	add.s64 	%rd123, %rd2, %rd122;
	st.global.f32 	[%rd123], %f310;
	ld.global.f32 	%f311, [%rd121+4];
	st.global.f32 	[%rd123+4], %f311;
	ld.global.f32 	%f312, [%rd121+8];
	st.global.f32 	[%rd123+8], %f312;
	ld.global.f32 	%f313, [%rd121+12];
	st.global.f32 	[%rd123+12], %f313;
	ld.global.f32 	%f314, [%rd121+16];
	st.global.f32 	[%rd123+16], %f314;
	ld.global.f32 	%f315, [%rd121+20];
	st.global.f32 	[%rd123+20], %f315;
	ld.global.f32 	%f316, [%rd121+24];
	st.global.f32 	[%rd123+24], %f316;
	ld.global.f32 	%f317, [%rd121+28];
	st.global.f32 	[%rd123+28], %f317;
	add.s32 	%r299, %r299, 8;
$L__BB6_37:
	setp.eq.s32 	%p105, %r32, 0;
	@%p105 bra 	$L__BB6_147;
	and.b32  	%r35, %r133, 3;
	setp.lt.u32 	%p106, %r32, 4;
	@%p106 bra 	$L__BB6_40;
	mul.wide.u32 	%rd124, %r299, 4;
	add.s64 	%rd125, %rd4, %rd124;
	ld.global.f32 	%f318, [%rd125];
	add.s32 	%r266, %r299, %r23;
	mul.wide.s32 	%rd126, %r266, 4;
	add.s64 	%rd127, %rd2, %rd126;
	st.global.f32 	[%rd127], %f318;
	ld.global.f32 	%f319, [%rd125+4];
	st.global.f32 	[%rd127+4], %f319;
	ld.global.f32 	%f320, [%rd125+8];
	st.global.f32 	[%rd127+8], %f320;
	ld.global.f32 	%f321, [%rd125+12];
	st.global.f32 	[%rd127+12], %f321;
	add.s32 	%r299, %r299, 4;
$L__BB6_40:
	setp.eq.s32 	%p107, %r35, 0;
	@%p107 bra 	$L__BB6_147;
	add.s32 	%r302, %r299, %r23;
	mul.wide.u32 	%rd128, %r299, 4;
	add.s64 	%rd142, %rd4, %rd128;
	neg.s32 	%r301, %r35;
$L__BB6_42:
	.pragma "nounroll";
	mul.wide.s32 	%rd129, %r302, 4;
	add.s64 	%rd130, %rd2, %rd129;
	ld.global.f32 	%f322, [%rd142];
	st.global.f32 	[%rd130], %f322;
	add.s32 	%r302, %r302, 1;
	add.s64 	%rd142, %rd142, 4;
	add.s32 	%r301, %r301, 1;
	setp.eq.s32 	%p108, %r301, 0;
	@%p108 bra 	$L__BB6_147;
	bra.uni 	$L__BB6_42;
$L__BB6_43:
	add.s32 	%r258, %r133, -1;
	and.b32  	%r44, %r133, 7;
	setp.lt.u32 	%p93, %r258, 7;
	mov.b32 	%r306, 0;
	@%p93 bra 	$L__BB6_46;
	and.b32  	%r306, %r133, 2147483640;
	neg.s32 	%r304, %r306;
	add.s64 	%rd143, %rd4, 16;
	add.s64 	%rd13, %rd2, 16;
	mov.u32 	%r303, %r23;
$L__BB6_45:
	.pragma "nounroll";
	mul.wide.s32 	%rd104, %r303, 4;
	add.s64 	%rd105, %rd13, %rd104;
	ld.global.f32 	%f264, [%rd143+-16];
	max.f32 	%f265, %f264, 0f00000000;
	st.global.f32 	[%rd105+-16], %f265;
	ld.global.f32 	%f266, [%rd143+-12];
	max.f32 	%f267, %f266, 0f00000000;
	st.global.f32 	[%rd105+-12], %f267;
	ld.global.f32 	%f268, [%rd143+-8];
	max.f32 	%f269, %f268, 0f00000000;
	st.global.f32 	[%rd105+-8], %f269;
	ld.global.f32 	%f270, [%rd143+-4];
	max.f32 	%f271, %f270, 0f00000000;
	st.global.f32 	[%rd105+-4], %f271;
	ld.global.f32 	%f272, [%rd143];
	max.f32 	%f273, %f272, 0f00000000;
	st.global.f32 	[%rd105], %f273;
	ld.global.f32 	%f274, [%rd143+4];
	max.f32 	%f275, %f274, 0f00000000;
	st.global.f32 	[%rd105+4], %f275;
	ld.global.f32 	%f276, [%rd143+8];
	max.f32 	%f277, %f276, 0f00000000;
	st.global.f32 	[%rd105+8], %f277;
	ld.global.f32 	%f278, [%rd143+12];
	max.f32 	%f279, %f278, 0f00000000;
	st.global.f32 	[%rd105+12], %f279;
	add.s32 	%r304, %r304, 8;
	add.s64 	%rd143, %rd143, 32;
	add.s32 	%r303, %r303, 8;
	setp.ne.s32 	%p94, %r304, 0;
	@%p94 bra 	$L__BB6_45;
$L__BB6_46:
	setp.eq.s32 	%p95, %r44, 0;
	@%p95 bra 	$L__BB6_147;
	and.b32  	%r52, %r133, 3;
	setp.lt.u32 	%p96, %r44, 4;
	@%p96 bra 	$L__BB6_49;
	mul.wide.u32 	%rd106, %r306, 4;
	add.s64 	%rd107, %rd4, %rd106;
	ld.global.f32 	%f280, [%rd107];
	max.f32 	%f281, %f280, 0f00000000;
	add.s32 	%r259, %r306, %r23;
	mul.wide.s32 	%rd108, %r259, 4;
	add.s64 	%rd109, %rd2, %rd108;
	st.global.f32 	[%rd109], %f281;
	ld.global.f32 	%f282, [%rd107+4];
	max.f32 	%f283, %f282, 0f00000000;
	st.global.f32 	[%rd109+4], %f283;
	ld.global.f32 	%f284, [%rd107+8];
	max.f32 	%f285, %f284, 0f00000000;
	st.global.f32 	[%rd109+8], %f285;
	ld.global.f32 	%f286, [%rd107+12];
	max.f32 	%f287, %f286, 0f00000000;
	st.global.f32 	[%rd109+12], %f287;
	add.s32 	%r306, %r306, 4;
$L__BB6_49:
	setp.eq.s32 	%p97, %r52, 0;
	@%p97 bra 	$L__BB6_147;
	setp.eq.s32 	%p98, %r52, 1;
	@%p98 bra 	$L__BB6_52;
	mul.wide.u32 	%rd110, %r306, 4;
	add.s64 	%rd111, %rd4, %rd110;
	ld.global.f32 	%f288, [%rd111];
	max.f32 	%f289, %f288, 0f00000000;
	add.s32 	%r260, %r306, %r23;
	mul.wide.s32 	%rd112, %r260, 4;
	add.s64 	%rd113, %rd2, %rd112;
	st.global.f32 	[%rd113], %f289;
	ld.global.f32 	%f290, [%rd111+4];
	max.f32 	%f291, %f290, 0f00000000;
	st.global.f32 	[%rd113+4], %f291;
	add.s32 	%r306, %r306, 2;
$L__BB6_52:
	and.b32  	%r261, %r133, 1;
	setp.eq.b32 	%p99, %r261, 1;
	not.pred 	%p100, %p99;
	@%p100 bra 	$L__BB6_147;
	mul.wide.u32 	%rd114, %r306, 4;
	add.s64 	%rd115, %rd4, %rd114;
	ld.global.f32 	%f292, [%rd115];
	max.f32 	%f293, %f292, 0f00000000;
	add.s32 	%r262, %r306, %r23;
	mul.wide.s32 	%rd116, %r262, 4;
	add.s64 	%rd117, %rd2, %rd116;
	st.global.f32 	[%rd117], %f293;
	bra.uni 	$L__BB6_147;
$L__BB6_54:
	add.s32 	%r268, %r133, -1;
	and.b32  	%r57, %r133, 3;
	setp.lt.u32 	%p109, %r268, 3;
	mov.b32 	%r311, 0;
	@%p109 bra 	$L__BB6_57;
	and.b32  	%r311, %r133, 2147483644;
	neg.s32 	%r309, %r311;
	add.s64 	%rd144, %rd4, 8;
	add.s64 	%rd17, %rd2, 8;
	mov.u32 	%r308, %r23;
$L__BB6_56:
	.pragma "nounroll";
	mul.wide.s32 	%rd131, %r308, 4;
	add.s64 	%rd132, %rd17, %rd131;
	ld.global.f32 	%f323, [%rd144+-8];
	fma.rn.f32 	%f324, %f323, 0fBBBB989D, 0f3F000000;
	cvt.sat.f32.f32 	%f325, %f324;
	mov.f32 	%f326, 0f4B400001;
	mov.f32 	%f327, 0f437C0000;
	fma.rm.f32 	%f328, %f325, %f327, %f326;
	add.f32 	%f329, %f328, 0fCB40007F;
	neg.f32 	%f330, %f329;
	fma.rn.f32 	%f331, %f323, 0fBFB8AA3B, %f330;
	fma.rn.f32 	%f332, %f323, 0fB2A57060, %f331;
	mov.b32 	%r269, %f328;
	shl.b32 	%r270, %r269, 23;
	mov.b32 	%f333, %r270;
	ex2.approx.ftz.f32 	%f334, %f332;
	fma.rn.f32 	%f335, %f334, %f333, 0f3F800000;
	rcp.rn.f32 	%f336, %f335;
	st.global.f32 	[%rd132+-8], %f336;
	ld.global.f32 	%f337, [%rd144+-4];
	fma.rn.f32 	%f338, %f337, 0fBBBB989D, 0f3F000000;
	cvt.sat.f32.f32 	%f339, %f338;
	fma.rm.f32 	%f340, %f339, %f327, %f326;
	add.f32 	%f341, %f340, 0fCB40007F;
	neg.f32 	%f342, %f341;
	fma.rn.f32 	%f343, %f337, 0fBFB8AA3B, %f342;
	fma.rn.f32 	%f344, %f337, 0fB2A57060, %f343;
	mov.b32 	%r271, %f340;
	shl.b32 	%r272, %r271, 23;
	mov.b32 	%f345, %r272;
	ex2.approx.ftz.f32 	%f346, %f344;
	fma.rn.f32 	%f347, %f346, %f345, 0f3F800000;
	rcp.rn.f32 	%f348, %f347;
	st.global.f32 	[%rd132+-4], %f348;
	ld.global.f32 	%f349, [%rd144];
	fma.rn.f32 	%f350, %f349, 0fBBBB989D, 0f3F000000;
	cvt.sat.f32.f32 	%f351, %f350;
	fma.rm.f32 	%f352, %f351, %f327, %f326;
	add.f32 	%f353, %f352, 0fCB40007F;
	neg.f32 	%f354, %f353;
	fma.rn.f32 	%f355, %f349, 0fBFB8AA3B, %f354;
	fma.rn.f32 	%f356, %f349, 0fB2A57060, %f355;
	mov.b32 	%r273, %f352;
	shl.b32 	%r274, %r273, 23;
	mov.b32 	%f357, %r274;
	ex2.approx.ftz.f32 	%f358, %f356;
	fma.rn.f32 	%f359, %f358, %f357, 0f3F800000;
	rcp.rn.f32 	%f360, %f359;
	st.global.f32 	[%rd132], %f360;
	ld.global.f32 	%f361, [%rd144+4];
	fma.rn.f32 	%f362, %f361, 0fBBBB989D, 0f3F000000;
	cvt.sat.f32.f32 	%f363, %f362;
	fma.rm.f32 	%f364, %f363, %f327, %f326;
	add.f32 	%f365, %f364, 0fCB40007F;
	neg.f32 	%f366, %f365;
	fma.rn.f32 	%f367, %f361, 0fBFB8AA3B, %f366;
	fma.rn.f32 	%f368, %f361, 0fB2A57060, %f367;
	mov.b32 	%r275, %f364;
	shl.b32 	%r276, %r275, 23;
	mov.b32 	%f369, %r276;
	ex2.approx.ftz.f32 	%f370, %f368;
	fma.rn.f32 	%f371, %f370, %f369, 0f3F800000;
	rcp.rn.f32 	%f372, %f371;
	st.global.f32 	[%rd132+4], %f372;
	add.s32 	%r309, %r309, 4;
	add.s64 	%rd144, %rd144, 16;
	add.s32 	%r308, %r308, 4;
	setp.ne.s32 	%p110, %r309, 0;
	@%p110 bra 	$L__BB6_56;
$L__BB6_57:
	setp.eq.s32 	%p111, %r57, 0;
	@%p111 bra 	$L__BB6_147;
	setp.eq.s32 	%p112, %r57, 1;
	@%p112 bra 	$L__BB6_60;
	mul.wide.u32 	%rd133, %r311, 4;
	add.s64 	%rd134, %rd4, %rd133;
	ld.global.f32 	%f373, [%rd134];
	fma.rn.f32 	%f374, %f373, 0fBBBB989D, 0f3F000000;
	cvt.sat.f32.f32 	%f375, %f374;
	mov.f32 	%f376, 0f4B400001;
	mov.f32 	%f377, 0f437C0000;
	fma.rm.f32 	%f378, %f375, %f377, %f376;
	add.f32 	%f379, %f378, 0fCB40007F;
	neg.f32 	%f380, %f379;
	fma.rn.f32 	%f381, %f373, 0fBFB8AA3B, %f380;
	fma.rn.f32 	%f382, %f373, 0fB2A57060, %f381;
	mov.b32 	%r277, %f378;
	shl.b32 	%r278, %r277, 23;
	mov.b32 	%f383, %r278;
	ex2.approx.ftz.f32 	%f384, %f382;
	fma.rn.f32 	%f385, %f384, %f383, 0f3F800000;
	rcp.rn.f32 	%f386, %f385;
	add.s32 	%r279, %r311, %r23;
	mul.wide.s32 	%rd135, %r279, 4;
	add.s64 	%rd136, %rd2, %rd135;
	st.global.f32 	[%rd136], %f386;
	ld.global.f32 	%f387, [%rd134+4];
	fma.rn.f32 	%f388, %f387, 0fBBBB989D, 0f3F000000;
	cvt.sat.f32.f32 	%f389, %f388;
	fma.rm.f32 	%f390, %f389, %f377, %f376;
	add.f32 	%f391, %f390, 0fCB40007F;
	neg.f32 	%f392, %f391;
	fma.rn.f32 	%f393, %f387, 0fBFB8AA3B, %f392;
	fma.rn.f32 	%f394, %f387, 0fB2A57060, %f393;
	mov.b32 	%r280, %f390;
	shl.b32 	%r281, %r280, 23;
	mov.b32 	%f395, %r281;
	ex2.approx.ftz.f32 	%f396, %f394;
	fma.rn.f32 	%f397, %f396, %f395, 0f3F800000;
	rcp.rn.f32 	%f398, %f397;
	st.global.f32 	[%rd136+4], %f398;
	add.s32 	%r311, %r311, 2;
$L__BB6_60:
	and.b32  	%r282, %r133, 1;
	setp.eq.b32 	%p113, %r282, 1;
	not.pred 	%p114, %p113;
	@%p114 bra 	$L__BB6_147;
	mul.wide.u32 	%rd137, %r311, 4;
	add.s64 	%rd138, %rd4, %rd137;
	ld.global.f32 	%f399, [%rd138];
	fma.rn.f32 	%f400, %f399, 0fBBBB989D, 0f3F000000;
	cvt.sat.f32.f32 	%f401, %f400;
	mov.f32 	%f402, 0f4B400001;
	mov.f32 	%f403, 0f437C0000;
	fma.rm.f32 	%f404, %f401, %f403, %f402;
	add.f32 	%f405, %f404, 0fCB40007F;
	neg.f32 	%f406, %f405;
	fma.rn.f32 	%f407, %f399, 0fBFB8AA3B, %f406;
	fma.rn.f32 	%f408, %f399, 0fB2A57060, %f407;
	mov.b32 	%r283, %f404;
	shl.b32 	%r284, %r283, 23;
	mov.b32 	%f409, %r284;
	ex2.approx.ftz.f32 	%f410, %f408;
	fma.rn.f32 	%f411, %f410, %f409, 0f3F800000;
	rcp.rn.f32 	%f412, %f411;
	add.s32 	%r285, %r311, %r23;
	mul.wide.s32 	%rd139, %r285, 4;
	add.s64 	%rd140, %rd2, %rd139;
	st.global.f32 	[%rd140], %f412;
	bra.uni 	$L__BB6_147;
$L__BB6_62:
	setp.lt.s32 	%p39, %r132, 1;
	@%p39 bra 	$L__BB6_115;
	and.b32  	%r67, %r132, 7;
	add.s32 	%r68, %r67, -1;
	and.b32  	%r69, %r132, 3;
	and.b32  	%r70, %r132, 2147483640;
	and.b32  	%r71, %r132, 1;
	neg.s32 	%r72, %r70;
	shl.b32 	%r73, %r132, 2;
	add.s64 	%rd20, %rd3, 16;
	add.s32 	%r74, %r4, 1;
	mov.b32 	%r312, 0;
$L__BB6_64:
	mul.wide.u32 	%rd91, %r312, 4;
	add.s64 	%rd92, %rd4, %rd91;
	ld.global.f32 	%f447, [%rd92];
	mov.u32 	%r313, %r6;
$L__BB6_65:
	mov.u32 	%r228, %tid.x;
	add.s32 	%r229, %r228, %r313;
	add.s32 	%r78, %r229, 1;
	shl.b32 	%r79, %r78, 4;
	add.s32 	%r230, %r313, %r22;
	mad.lo.s32 	%r80, %r230, %r130, %r22;
	mov.u32 	%r314, %r6;
$L__BB6_66:
	mov.u32 	%r81, %r314;
	setp.lt.u32 	%p64, %r132, 8;
	add.s32 	%r233, %r74, %r81;
	max.u32 	%r234, %r78, %r233;
	setp.lt.u32 	%p2, %r234, 16;
	add.s32 	%r82, %r79, %r233;
	mul.lo.s32 	%r83, %r82, %r132;
	add.s32 	%r235, %r80, %r81;
	mad.lo.s32 	%r236, %r235, %r133, %r312;
	mul.lo.s32 	%r84, %r236, %r132;
	mov.b32 	%r319, 0;
	@%p64 bra 	$L__BB6_85;
	mov.u32 	%r237, shm;
	mad.lo.s32 	%r238, %r73, %r82, %r237;
	add.s32 	%r316, %r238, 16;
	not.pred 	%p65, %p2;
	mov.u32 	%r315, %r84;
	mov.u32 	%r317, %r72;
$L__BB6_68:
	.pragma "nounroll";
	mov.f32 	%f426, 0f00000000;
	@%p65 bra 	$L__BB6_70;
	ld.shared.f32 	%f426, [%r316+-16];
$L__BB6_70:
	mul.wide.s32 	%rd93, %r315, 4;
	add.s64 	%rd21, %rd20, %rd93;
	ld.global.f32 	%f220, [%rd21+-16];
	fma.rn.f32 	%f17, %f426, %f220, %f447;
	mov.f32 	%f427, 0f00000000;
	@%p65 bra 	$L__BB6_72;
	ld.shared.f32 	%f427, [%r316+-12];
$L__BB6_72:
	ld.global.f32 	%f222, [%rd21+-12];
	fma.rn.f32 	%f20, %f427, %f222, %f17;
	mov.f32 	%f428, 0f00000000;
	@%p65 bra 	$L__BB6_74;
	ld.shared.f32 	%f428, [%r316+-8];
$L__BB6_74:
	ld.global.f32 	%f224, [%rd21+-8];
	fma.rn.f32 	%f23, %f428, %f224, %f20;
	mov.f32 	%f429, 0f00000000;
	@%p65 bra 	$L__BB6_76;
	ld.shared.f32 	%f429, [%r316+-4];
$L__BB6_76:
	ld.global.f32 	%f226, [%rd21+-4];
	fma.rn.f32 	%f26, %f429, %f226, %f23;
	mov.f32 	%f430, 0f00000000;
	@%p65 bra 	$L__BB6_78;
	ld.shared.f32 	%f430, [%r316];
$L__BB6_78:
	ld.global.f32 	%f228, [%rd21];
	fma.rn.f32 	%f29, %f430, %f228, %f26;
	mov.f32 	%f431, 0f00000000;
	@%p65 bra 	$L__BB6_80;
	ld.shared.f32 	%f431, [%r316+4];
$L__BB6_80:
	ld.global.f32 	%f230, [%rd21+4];
	fma.rn.f32 	%f32, %f431, %f230, %f29;
	mov.f32 	%f432, 0f00000000;
	@%p65 bra 	$L__BB6_82;
	ld.shared.f32 	%f432, [%r316+8];
$L__BB6_82:
	ld.global.f32 	%f232, [%rd21+8];
	fma.rn.f32 	%f35, %f432, %f232, %f32;
	mov.f32 	%f433, 0f00000000;
	@%p65 bra 	$L__BB6_84;
	ld.shared.f32 	%f433, [%r316+12];
$L__BB6_84:
	ld.global.f32 	%f233, [%rd21+12];
	fma.rn.f32 	%f447, %f433, %f233, %f35;
	add.s32 	%r317, %r317, 8;
	add.s32 	%r316, %r316, 32;
	add.s32 	%r315, %r315, 8;
	setp.ne.s32 	%p73, %r317, 0;
	mov.u32 	%r319, %r70;
	@%p73 bra 	$L__BB6_68;
$L__BB6_85:
	setp.eq.s32 	%p74, %r67, 0;
	@%p74 bra 	$L__BB6_107;
	setp.lt.u32 	%p75, %r68, 3;
	@%p75 bra 	$L__BB6_96;
	add.s32 	%r239, %r319, %r83;
	shl.b32 	%r240, %r239, 2;
	mov.u32 	%r241, shm;
	add.s32 	%r93, %r241, %r240;
	mov.f32 	%f436, 0f00000000;
	not.pred 	%p76, %p2;
	@%p76 bra 	$L__BB6_89;
	ld.shared.f32 	%f436, [%r93];
$L__BB6_89:
	add.s32 	%r242, %r319, %r84;
	mul.wide.s32 	%rd94, %r242, 4;
	add.s64 	%rd22, %rd3, %rd94;
	ld.global.f32 	%f237, [%rd22];
	fma.rn.f32 	%f43, %f436, %f237, %f447;
	mov.f32 	%f437, 0f00000000;
	@%p76 bra 	$L__BB6_91;
	ld.shared.f32 	%f437, [%r93+4];
$L__BB6_91:
	ld.global.f32 	%f239, [%rd22+4];
	fma.rn.f32 	%f46, %f437, %f239, %f43;
	mov.f32 	%f438, 0f00000000;
	@%p76 bra 	$L__BB6_93;
	ld.shared.f32 	%f438, [%r93+8];
$L__BB6_93:
	ld.global.f32 	%f241, [%rd22+8];
	fma.rn.f32 	%f49, %f438, %f241, %f46;
	mov.f32 	%f439, 0f00000000;
	@%p76 bra 	$L__BB6_95;
	ld.shared.f32 	%f439, [%r93+12];
$L__BB6_95:
	ld.global.f32 	%f242, [%rd22+12];
	fma.rn.f32 	%f447, %f439, %f242, %f49;
	add.s32 	%r319, %r319, 4;
$L__BB6_96:
	setp.eq.s32 	%p80, %r69, 0;
	@%p80 bra 	$L__BB6_107;
	setp.eq.s32 	%p81, %r69, 1;
	@%p81 bra 	$L__BB6_103;
	add.s32 	%r243, %r319, %r83;
	shl.b32 	%r244, %r243, 2;
	mov.u32 	%r245, shm;
	add.s32 	%r96, %r245, %r244;
	mov.f32 	%f442, 0f00000000;
	not.pred 	%p82, %p2;
	@%p82 bra 	$L__BB6_100;
	ld.shared.f32 	%f442, [%r96];
$L__BB6_100:
	add.s32 	%r246, %r319, %r84;
	mul.wide.s32 	%rd95, %r246, 4;
	add.s64 	%rd23, %rd3, %rd95;
	ld.global.f32 	%f246, [%rd23];
	fma.rn.f32 	%f57, %f442, %f246, %f447;
	mov.f32 	%f443, 0f00000000;
	@%p82 bra 	$L__BB6_102;
	ld.shared.f32 	%f443, [%r96+4];
$L__BB6_102:
	ld.global.f32 	%f247, [%rd23+4];
	fma.rn.f32 	%f447, %f443, %f247, %f57;
	add.s32 	%r319, %r319, 2;
$L__BB6_103:
	setp.eq.s32 	%p84, %r71, 0;
	@%p84 bra 	$L__BB6_107;
	mov.f32 	%f446, 0f00000000;
	not.pred 	%p85, %p2;
	@%p85 bra 	$L__BB6_106;
	add.s32 	%r247, %r319, %r83;
	shl.b32 	%r248, %r247, 2;
	mov.u32 	%r249, shm;
	add.s32 	%r250, %r249, %r248;
	ld.shared.f32 	%f446, [%r250];
$L__BB6_106:
	add.s32 	%r251, %r319, %r84;
	mul.wide.s32 	%rd96, %r251, 4;
	add.s64 	%rd97, %rd3, %rd96;
	ld.global.f32 	%f249, [%rd97];
	fma.rn.f32 	%f447, %f446, %f249, %f447;
$L__BB6_107:
	add.s32 	%r314, %r81, 1;
	setp.ne.s32 	%p86, %r81, %r22;
	@%p86 bra 	$L__BB6_66;
	add.s32 	%r100, %r313, 1;
	setp.ne.s32 	%p87, %r313, %r22;
	mov.u32 	%r313, %r100;
	@%p87 bra 	$L__BB6_65;
	ld.param.u32 	%r288, [_Z22ConvSharedTransposed2DPfS_S_S_iiiiiii_param_10];
	setp.eq.s32 	%p88, %r288, 0;
	@%p88 bra 	$L__BB6_110;
	bra.uni 	$L__BB6_113;
$L__BB6_110:
	add.s32 	%r253, %r312, %r23;
	mul.wide.s32 	%rd100, %r253, 4;
	add.s64 	%rd101, %rd2, %rd100;
	st.global.f32 	[%rd101], %f447;
	bra.uni 	$L__BB6_112;
$L__BB6_111:
	fma.rn.f32 	%f251, %f447, 0fBBBB989D, 0f3F000000;
	cvt.sat.f32.f32 	%f252, %f251;
	mov.f32 	%f253, 0f4B400001;
	mov.f32 	%f254, 0f437C0000;
	fma.rm.f32 	%f255, %f252, %f254, %f253;
	add.f32 	%f256, %f255, 0fCB40007F;
	neg.f32 	%f257, %f256;
	fma.rn.f32 	%f258, %f447, 0fBFB8AA3B, %f257;
	fma.rn.f32 	%f259, %f447, 0fB2A57060, %f258;
	mov.b32 	%r254, %f255;
	shl.b32 	%r255, %r254, 23;
	mov.b32 	%f260, %r255;
	ex2.approx.ftz.f32 	%f261, %f259;
	fma.rn.f32 	%f262, %f261, %f260, 0f3F800000;
	rcp.rn.f32 	%f263, %f262;
	add.s32 	%r256, %r312, %r23;
	mul.wide.s32 	%rd102, %r256, 4;
	add.s64 	%rd103, %rd2, %rd102;
	st.global.f32 	[%rd103], %f263;
$L__BB6_112:
	add.s32 	%r312, %r312, 1;
	setp.eq.s32 	%p90, %r312, %r133;
	@%p90 bra 	$L__BB6_147;
	bra.uni 	$L__BB6_64;
$L__BB6_113:
	ld.param.u32 	%r289, [_Z22ConvSharedTransposed2DPfS_S_S_iiiiiii_param_10];
	setp.eq.s32 	%p89, %r289, 1;
	@%p89 bra 	$L__BB6_114;
	bra.uni 	$L__BB6_111;
$L__BB6_114:
	max.f32 	%f250, %f447, 0f00000000;
	add.s32 	%r252, %r312, %r23;
	mul.wide.s32 	%rd98, %r252, 4;
	add.s64 	%rd99, %rd2, %rd98;
	st.global.f32 	[%rd99], %f250;
	bra.uni 	$L__BB6_112;
$L__BB6_115:
	ld.param.u32 	%r286, [_Z22ConvSharedTransposed2DPfS_S_S_iiiiiii_param_10];
	setp.eq.s32 	%p40, %r286, 1;
	@%p40 bra 	$L__BB6_128;
	ld.param.u32 	%r287, [_Z22ConvSharedTransposed2DPfS_S_S_iiiiiii_param_10];
	setp.ne.s32 	%p41, %r287, 0;
	@%p41 bra 	$L__BB6_139;
	add.s32 	%r199, %r133, -1;
	and.b32  	%r101, %r133, 7;
	setp.lt.u32 	%p50, %r199, 7;
	mov.b32 	%r323, 0;
	@%p50 bra 	$L__BB6_120;
	and.b32  	%r323, %r133, 2147483640;
	mov.b32 	%r321, 0;
$L__BB6_119:
	.pragma "nounroll";
	mul.wide.u32 	%rd63, %r321, 4;
	add.s64 	%rd64, %rd4, %rd63;
	ld.global.f32 	%f112, [%rd64];
	add.s32 	%r201, %r321, %r23;
	mul.wide.s32 	%rd65, %r201, 4;
	add.s64 	%rd66, %rd2, %rd65;
	st.global.f32 	[%rd66], %f112;
	ld.global.f32 	%f113, [%rd64+4];
	st.global.f32 	[%rd66+4], %f113;
	ld.global.f32 	%f114, [%rd64+8];
	st.global.f32 	[%rd66+8], %f114;
	ld.global.f32 	%f115, [%rd64+12];
	st.global.f32 	[%rd66+12], %f115;
	ld.global.f32 	%f116, [%rd64+16];
	st.global.f32 	[%rd66+16], %f116;
	ld.global.f32 	%f117, [%rd64+20];
	st.global.f32 	[%rd66+20], %f117;
	ld.global.f32 	%f118, [%rd64+24];
	st.global.f32 	[%rd66+24], %f118;
	ld.global.f32 	%f119, [%rd64+28];
	st.global.f32 	[%rd66+28], %f119;
	add.s32 	%r321, %r321, 8;
	setp.ne.s32 	%p51, %r321, %r323;
	@%p51 bra 	$L__BB6_119;
$L__BB6_120:
	setp.eq.s32 	%p52, %r101, 0;
	@%p52 bra 	$L__BB6_147;
	and.b32  	%r106, %r133, 3;
	setp.lt.u32 	%p53, %r101, 4;
	@%p53 bra 	$L__BB6_123;
	mul.wide.u32 	%rd67, %r323, 4;
	add.s64 	%rd68, %rd4, %rd67;
	ld.global.f32 	%f120, [%rd68];
	add.s32 	%r202, %r323, %r23;
	mul.wide.s32 	%rd69, %r202, 4;
	add.s64 	%rd70, %rd2, %rd69;
	st.global.f32 	[%rd70], %f120;
	ld.global.f32 	%f121, [%rd68+4];
	st.global.f32 	[%rd70+4], %f121;
	ld.global.f32 	%f122, [%rd68+8];
	st.global.f32 	[%rd70+8], %f122;
	ld.global.f32 	%f123, [%rd68+12];
	st.global.f32 	[%rd70+12], %f123;
	add.s32 	%r323, %r323, 4;
$L__BB6_123:
	setp.eq.s32 	%p54, %r106, 0;
	@%p54 bra 	$L__BB6_147;
	setp.eq.s32 	%p55, %r106, 1;
	@%p55 bra 	$L__BB6_126;
	mul.wide.u32 	%rd71, %r323, 4;
	add.s64 	%rd72, %rd4, %rd71;
	ld.global.f32 	%f124, [%rd72];
	add.s32 	%r203, %r323, %r23;
	mul.wide.s32 	%rd73, %r203, 4;
	add.s64 	%rd74, %rd2, %rd73;
	st.global.f32 	[%rd74], %f124;
	ld.global.f32 	%f125, [%rd72+4];
	st.global.f32 	[%rd74+4], %f125;
	add.s32 	%r323, %r323, 2;
$L__BB6_126:
	and.b32  	%r204, %r133, 1;
	setp.eq.b32 	%p56, %r204, 1;
	not.pred 	%p57, %p56;
	@%p57 bra 	$L__BB6_147;
	mul.wide.u32 	%rd75, %r323, 4;
	add.s64 	%rd76, %rd4, %rd75;
	ld.global.f32 	%f126, [%rd76];
	add.s32 	%r205, %r323, %r23;
	mul.wide.s32 	%rd77, %r205, 4;
	add.s64 	%rd78, %rd2, %rd77;
	st.global.f32 	[%rd78], %f126;
	bra.uni 	$L__BB6_147;
$L__BB6_128:
	add.s32 	%r191, %r133, -1;
	and.b32  	%r111, %r133, 7;
	setp.lt.u32 	%p42, %r191, 7;
	mov.b32 	%r327, 0;
	@%p42 bra 	$L__BB6_131;
	and.b32  	%r327, %r133, 2147483640;
	mov.b32 	%r325, 0;
$L__BB6_130:
	.pragma "nounroll";
	mul.wide.u32 	%rd47, %r325, 4;
	add.s64 	%rd48, %rd4, %rd47;
	ld.global.f32 	%f82, [%rd48];
	max.f32 	%f83, %f82, 0f00000000;
	add.s32 	%r193, %r325, %r23;
	mul.wide.s32 	%rd49, %r193, 4;
	add.s64 	%rd50, %rd2, %rd49;
	st.global.f32 	[%rd50], %f83;
	ld.global.f32 	%f84, [%rd48+4];
	max.f32 	%f85, %f84, 0f00000000;
	st.global.f32 	[%rd50+4], %f85;
	ld.global.f32 	%f86, [%rd48+8];
	max.f32 	%f87, %f86, 0f00000000;
	st.global.f32 	[%rd50+8], %f87;
	ld.global.f32 	%f88, [%rd48+12];
	max.f32 	%f89, %f88, 0f00000000;
	st.global.f32 	[%rd50+12], %f89;
	ld.global.f32 	%f90, [%rd48+16];
	max.f32 	%f91, %f90, 0f00000000;
	st.global.f32 	[%rd50+16], %f91;
	ld.global.f32 	%f92, [%rd48+20];
	max.f32 	%f93, %f92, 0f00000000;
	st.global.f32 	[%rd50+20], %f93;
	ld.global.f32 	%f94, [%rd48+24];
	max.f32 	%f95, %f94, 0f00000000;
	st.global.f32 	[%rd50+24], %f95;
	ld.global.f32 	%f96, [%rd48+28];
	max.f32 	%f97, %f96, 0f00000000;
	st.global.f32 	[%rd50+28], %f97;
	add.s32 	%r325, %r325, 8;
	setp.ne.s32 	%p43, %r325, %r327;
	@%p43 bra 	$L__BB6_130;
$L__BB6_131:
	setp.eq.s32 	%p44, %r111, 0;
	@%p44 bra 	$L__BB6_147;
	and.b32  	%r116, %r133, 3;
	setp.lt.u32 	%p45, %r111, 4;
	@%p45 bra 	$L__BB6_134;
	mul.wide.u32 	%rd51, %r327, 4;
	add.s64 	%rd52, %rd4, %rd51;
	ld.global.f32 	%f98, [%rd52];
	max.f32 	%f99, %f98, 0f00000000;
	add.s32 	%r194, %r327, %r23;
	mul.wide.s32 	%rd53, %r194, 4;
	add.s64 	%rd54, %rd2, %rd53;
	st.global.f32 	[%rd54], %f99;
	ld.global.f32 	%f100, [%rd52+4];
	max.f32 	%f101, %f100, 0f00000000;
	st.global.f32 	[%rd54+4], %f101;
	ld.global.f32 	%f102, [%rd52+8];
	max.f32 	%f103, %f102, 0f00000000;
	st.global.f32 	[%rd54+8], %f103;
	ld.global.f32 	%f104, [%rd52+12];
	max.f32 	%f105, %f104, 0f00000000;
	st.global.f32 	[%rd54+12], %f105;
	add.s32 	%r327, %r327, 4;
$L__BB6_134:
	setp.eq.s32 	%p46, %r116, 0;
	@%p46 bra 	$L__BB6_147;
	setp.eq.s32 	%p47, %r116, 1;
	@%p47 bra 	$L__BB6_137;
	mul.wide.u32 	%rd55, %r327, 4;
	add.s64 	%rd56, %rd4, %rd55;
	ld.global.f32 	%f106, [%rd56];
	max.f32 	%f107, %f106, 0f00000000;
	add.s32 	%r195, %r327, %r23;
	mul.wide.s32 	%rd57, %r195, 4;
	add.s64 	%rd58, %rd2, %rd57;
	st.global.f32 	[%rd58], %f107;
	ld.global.f32 	%f108, [%rd56+4];
	max.f32 	%f109, %f108, 0f00000000;
	st.global.f32 	[%rd58+4], %f109;
	add.s32 	%r327, %r327, 2;
$L__BB6_137:
	and.b32  	%r196, %r133, 1;
	setp.eq.b32 	%p48, %r196, 1;
	not.pred 	%p49, %p48;
	@%p49 bra 	$L__BB6_147;
	mul.wide.u32 	%rd59, %r327, 4;
	add.s64 	%rd60, %rd4, %rd59;
	ld.global.f32 	%f110, [%rd60];
	max.f32 	%f111, %f110, 0f00000000;
	add.s32 	%r197, %r327, %r23;
	mul.wide.s32 	%rd61, %r197, 4;
	add.s64 	%rd62, %rd2, %rd61;
	st.global.f32 	[%rd62], %f111;
	bra.uni 	$L__BB6_147;
$L__BB6_139:
	add.s32 	%r207, %r133, -1;
	and.b32  	%r121, %r133, 3;
	setp.lt.u32 	%p58, %r207, 3;
	mov.b32 	%r331, 0;
	@%p58 bra 	$L__BB6_142;
	and.b32  	%r331, %r133, 2147483644;
	mov.b32 	%r329, 0;
$L__BB6_141:
	.pragma "nounroll";
	mul.wide.u32 	%rd79, %r329, 4;
	add.s64 	%rd80, %rd4, %rd79;
	ld.global.f32 	%f127, [%rd80];
	fma.rn.f32 	%f128, %f127, 0fBBBB989D, 0f3F000000;
	cvt.sat.f32.f32 	%f129, %f128;
	mov.f32 	%f130, 0f4B400001;
	mov.f32 	%f131, 0f437C0000;
	fma.rm.f32 	%f132, %f129, %f131, %f130;
	add.f32 	%f133, %f132, 0fCB40007F;
	neg.f32 	%f134, %f133;
	fma.rn.f32 	%f135, %f127, 0fBFB8AA3B, %f134;
	fma.rn.f32 	%f136, %f127, 0fB2A57060, %f135;
	mov.b32 	%r209, %f132;
	shl.b32 	%r210, %r209, 23;
	mov.b32 	%f137, %r210;
	ex2.approx.ftz.f32 	%f138, %f136;
	fma.rn.f32 	%f139, %f138, %f137, 0f3F800000;
	rcp.rn.f32 	%f140, %f139;
	add.s32 	%r211, %r329, %r23;
	mul.wide.s32 	%rd81, %r211, 4;
	add.s64 	%rd82, %rd2, %rd81;
	st.global.f32 	[%rd82], %f140;
	ld.global.f32 	%f141, [%rd80+4];
	fma.rn.f32 	%f142, %f141, 0fBBBB989D, 0f3F000000;
	cvt.sat.f32.f32 	%f143, %f142;
	fma.rm.f32 	%f144, %f143, %f131, %f130;
	add.f32 	%f145, %f144, 0fCB40007F;
	neg.f32 	%f146, %f145;
	fma.rn.f32 	%f147, %f141, 0fBFB8AA3B, %f146;
	fma.rn.f32 	%f148, %f141, 0fB2A57060, %f147;
	mov.b32 	%r212, %f144;
	shl.b32 	%r213, %r212, 23;
	mov.b32 	%f149, %r213;
	ex2.approx.ftz.f32 	%f150, %f148;
	fma.rn.f32 	%f151, %f150, %f149, 0f3F800000;
	rcp.rn.f32 	%f152, %f151;
	st.global.f32 	[%rd82+4], %f152;
	ld.global.f32 	%f153, [%rd80+8];
	fma.rn.f32 	%f154, %f153, 0fBBBB989D, 0f3F000000;
	cvt.sat.f32.f32 	%f155, %f154;
	fma.rm.f32 	%f156, %f155, %f131, %f130;
	add.f32 	%f157, %f156, 0fCB40007F;
	neg.f32 	%f158, %f157;
	fma.rn.f32 	%f159, %f153, 0fBFB8AA3B, %f158;
	fma.rn.f32 	%f160, %f153, 0fB2A57060, %f159;
	mov.b32 	%r214, %f156;
	shl.b32 	%r215, %r214, 23;
	mov.b32 	%f161, %r215;
	ex2.approx.ftz.f32 	%f162, %f160;
	fma.rn.f32 	%f163, %f162, %f161, 0f3F800000;
	rcp.rn.f32 	%f164, %f163;
	st.global.f32 	[%rd82+8], %f164;
	ld.global.f32 	%f165, [%rd80+12];
	fma.rn.f32 	%f166, %f165, 0fBBBB989D, 0f3F000000;
	cvt.sat.f32.f32 	%f167, %f166;
	fma.rm.f32 	%f168, %f167, %f131, %f130;
	add.f32 	%f169, %f168, 0fCB40007F;
	neg.f32 	%f170, %f169;
	fma.rn.f32 	%f171, %f165, 0fBFB8AA3B, %f170;
	fma.rn.f32 	%f172, %f165, 0fB2A57060, %f171;
	mov.b32 	%r216, %f168;
	shl.b32 	%r217, %r216, 23;
	mov.b32 	%f173, %r217;
	ex2.approx.ftz.f32 	%f174, %f172;
	fma.rn.f32 	%f175, %f174, %f173, 0f3F800000;
	rcp.rn.f32 	%f176, %f175;
	st.global.f32 	[%rd82+12], %f176;
	add.s32 	%r329, %r329, 4;
	setp.ne.s32 	%p59, %r329, %r331;
	@%p59 bra 	$L__BB6_141;
$L__BB6_142:
	setp.eq.s32 	%p60, %r121, 0;
	@%p60 bra 	$L__BB6_147;
	setp.eq.s32 	%p61, %r121, 1;
	@%p61 bra 	$L__BB6_145;
	mul.wide.u32 	%rd83, %r331, 4;
	add.s64 	%rd84, %rd4, %rd83;
	ld.global.f32 	%f177, [%rd84];
	fma.rn.f32 	%f178, %f177, 0fBBBB989D, 0f3F000000;
	cvt.sat.f32.f32 	%f179, %f178;
	mov.f32 	%f180, 0f4B400001;
	mov.f32 	%f181, 0f437C0000;
	fma.rm.f32 	%f182, %f179, %f181, %f180;
	add.f32 	%f183, %f182, 0fCB40007F;
	neg.f32 	%f184, %f183;
	fma.rn.f32 	%f185, %f177, 0fBFB8AA3B, %f184;
	fma.rn.f32 	%f186, %f177, 0fB2A57060, %f185;
	mov.b32 	%r218, %f182;
	shl.b32 	%r219, %r218, 23;
	mov.b32 	%f187, %r219;
	ex2.approx.ftz.f32 	%f188, %f186;
	fma.rn.f32 	%f189, %f188, %f187, 0f3F800000;
	rcp.rn.f32 	%f190, %f189;
	add.s32 	%r220, %r331, %r23;
	mul.wide.s32 	%rd85, %r220, 4;
	add.s64 	%rd86, %rd2, %rd85;
	st.global.f32 	[%rd86], %f190;
	ld.global.f32 	%f191, [%rd84+4];
	fma.rn.f32 	%f192, %f191, 0fBBBB989D, 0f3F000000;
	cvt.sat.f32.f32 	%f193, %f192;
	fma.rm.f32 	%f194, %f193, %f181, %f180;
	add.f32 	%f195, %f194, 0fCB40007F;
	neg.f32 	%f196, %f195;
	fma.rn.f32 	%f197, %f191, 0fBFB8AA3B, %f196;
	fma.rn.f32 	%f198, %f191, 0fB2A57060, %f197;
	mov.b32 	%r221, %f194;
	shl.b32 	%r222, %r221, 23;
	mov.b32 	%f199, %r222;
	ex2.approx.ftz.f32 	%f200, %f198;
	fma.rn.f32 	%f201, %f200, %f199, 0f3F800000;
	rcp.rn.f32 	%f202, %f201;
	st.global.f32 	[%rd86+4], %f202;
	add.s32 	%r331, %r331, 2;
$L__BB6_145:
	and.b32  	%r223, %r133, 1;
	setp.eq.b32 	%p62, %r223, 1;
	not.pred 	%p63, %p62;
	@%p63 bra 	$L__BB6_147;
	mul.wide.u32 	%rd87, %r331, 4;
	add.s64 	%rd88, %rd4, %rd87;
	ld.global.f32 	%f203, [%rd88];
	fma.rn.f32 	%f204, %f203, 0fBBBB989D, 0f3F000000;
	cvt.sat.f32.f32 	%f205, %f204;
	mov.f32 	%f206, 0f4B400001;
	mov.f32 	%f207, 0f437C0000;
	fma.rm.f32 	%f208, %f205, %f207, %f206;
	add.f32 	%f209, %f208, 0fCB40007F;
	neg.f32 	%f210, %f209;
	fma.rn.f32 	%f211, %f203, 0fBFB8AA3B, %f210;
	fma.rn.f32 	%f212, %f203, 0fB2A57060, %f211;
	mov.b32 	%r224, %f208;
	shl.b32 	%r225, %r224, 23;
	mov.b32 	%f213, %r225;
	ex2.approx.ftz.f32 	%f214, %f212;
	fma.rn.f32 	%f215, %f214, %f213, 0f3F800000;
	rcp.rn.f32 	%f216, %f215;
	add.s32 	%r226, %r331, %r23;
	mul.wide.s32 	%rd89, %r226, 4;
	add.s64 	%rd90, %rd2, %rd89;
	st.global.f32 	[%rd90], %f216;
$L__BB6_147:
	ret;

}


// ===== COMPILED SASS (sm_100) =====

	.target	sm_100

	.elftype	@"ET_EXEC"


//--------------------- .note.nv.tkinfo           --------------------------
	.section	.note.nv.tkinfo,"",@"SHT_NOTE"
	.sectionflags	@"SHF_NOTE_NV_TKINFO"
	.tkinfo
        /*0018*/ 	.word	0x00000002
        /*0030*/ 	.string	""
        /*0030*/ 	.string	"ptxas"
        /*0030*/ 	.string	"Cuda compilation tools, release 13.0, V13.0.88"
        /*0030*/ 	.string	"Build cuda_13.0.r13.0/compiler.36424714_0"
        /*0030*/ 	.string	"-arch sm_100 -m 64 "



//--------------------- .note.nv.cuinfo           --------------------------
	.section	.note.nv.cuinfo,"",@"SHT_NOTE"
	.sectionflags	@"SHF_NOTE_NV_CUINFO"
        /*0018*/ 	.short	0x0002
        /*001a*/ 	.short	0x0064
        /*001c*/ 	.short	0x0082
	.zero		2


//--------------------- .nv.info                  --------------------------
	.section	.nv.info,"",@"SHT_CUDA_INFO"
	.align	4


	//----- nvinfo : EIATTR_REGCOUNT
	.align		4
        /*0000*/ 	.byte	0x04, 0x2f
        /*0002*/ 	.short	(.L_1 - .L_0)
	.align		4
.L_0:
        /*0004*/ 	.word	index@(_Z6Conv2DPfS_S_S_iiiiii)
        /*0008*/ 	.word	0x00000020


	//----- nvinfo : EIATTR_FRAME_SIZE
	.align		4
.L_1:
        /*000c*/ 	.byte	0x04, 0x11
        /*000e*/ 	.short	(.L_3 - .L_2)
	.align		4
.L_2:
        /*0010*/ 	.word	index@($__internal_4_$__cuda_sm20_rcp_rn_f32_slowpath)
        /*0014*/ 	.word	0x00000000


	//----- nvinfo : EIATTR_FRAME_SIZE
	.align		4
.L_3:
        /*0018*/ 	.byte	0x04, 0x11
        /*001a*/ 	.short	(.L_5 - .L_4)
	.align		4
.L_4:
        /*001c*/ 	.word	index@(_Z6Conv2DPfS_S_S_iiiiii)
        /*0020*/ 	.word	0x00000000


	//----- nvinfo : EIATTR_REGCOUNT
	.align		4
.L_5:
        /*0024*/ 	.byte	0x04, 0x2f
        /*0026*/ 	.short	(.L_7 - .L_6)
	.align		4
.L_6:
        /*0028*/ 	.word	index@(_Z12ConvShared2DPfS_S_S_iiiiii)
        /*002c*/ 	.word	0x00000020


	//----- nvinfo : EIATTR_FRAME_SIZE
	.align		4
.L_7:
        /*0030*/ 	.byte	0x04, 0x11
        /*0032*/ 	.short	(.L_9 - .L_8)
	.align		4
.L_8:
        /*0034*/ 	.word	index@($__internal_3_$__cuda_sm20_rcp_rn_f32_slowpath)
        /*0038*/ 	.word	0x00000000


	//----- nvinfo : EIATTR_FRAME_SIZE
	.align		4
.L_9:
        /*003c*/ 	.byte	0x04, 0x11
        /*003e*/ 	.short	(.L_11 - .L_10)
	.align		4
.L_10:
        /*0040*/ 	.word	index@(_Z12ConvShared2DPfS_S_S_iiiiii)
        /*0044*/ 	.word	0x00000000


	//----- nvinfo : EIATTR_REGCOUNT
	.align		4
.L_11:
        /*0048*/ 	.byte	0x04, 0x2f
        /*004a*/ 	.short	(.L_13 - .L_12)
	.align		4
.L_12:
        /*004c*/ 	.word	index@(_Z4ReLUPfi)
        /*0050*/ 	.word	0x00000008


	//----- nvinfo : EIATTR_FRAME_SIZE
	.align		4
.L_13:
        /*0054*/ 	.byte	0x04, 0x11
        /*0056*/ 	.short	(.L_15 - .L_14)
	.align		4
.L_14:
        /*0058*/ 	.word	index@(_Z4ReLUPfi)
        /*005c*/ 	.word	0x00000000


	//----- nvinfo : EIATTR_REGCOUNT
	.align		4
.L_15:
        /*0060*/ 	.byte	0x04, 0x2f
        /*0062*/ 	.short	(.L_17 - .L_16)
	.align		4
.L_16:
        /*0064*/ 	.word	index@(_Z7SigmoidPfi)
        /*0068*/ 	.word	0x0000000f


	//----- nvinfo : EIATTR_FRAME_SIZE
	.align		4
.L_17:
        /*006c*/ 	.byte	0x04, 0x11
        /*006e*/ 	.short	(.L_19 - .L_18)
	.align		4
.L_18:
        /*0070*/ 	.word	index@($__internal_2_$__cuda_sm20_rcp_rn_f32_slowpath)
        /*0074*/ 	.word	0x00000000


	//----- nvinfo : EIATTR_FRAME_SIZE
	.align		4
.L_19:
        /*0078*/ 	.byte	0x04, 0x11
        /*007a*/ 	.short	(.L_21 - .L_20)
	.align		4
.L_20:
        /*007c*/ 	.word	index@(_Z7SigmoidPfi)
        /*0080*/ 	.word	0x00000000


	//----- nvinfo : EIATTR_REGCOUNT
	.align		4
.L_21:
        /*0084*/ 	.byte	0x04, 0x2f
        /*0086*/ 	.short	(.L_23 - .L_22)
	.align		4
.L_22:
        /*0088*/ 	.word	index@(_Z9MaxPool2DPfS_iiii)
        /*008c*/ 	.word	0x00000020


	//----- nvinfo : EIATTR_FRAME_SIZE
	.align		4
.L_23:
        /*0090*/ 	.byte	0x04, 0x11
        /*0092*/ 	.short	(.L_25 - .L_24)
	.align		4
.L_24:
        /*0094*/ 	.word	index@(_Z9MaxPool2DPfS_iiii)
        /*0098*/ 	.word	0x00000000


	//----- nvinfo : EIATTR_REGCOUNT
	.align		4
.L_25:
        /*009c*/ 	.byte	0x04, 0x2f
        /*009e*/ 	.short	(.L_27 - .L_26)
	.align		4
.L_26:
        /*00a0*/ 	.word	index@(_Z16ConvTransposed2DPfS_S_S_iiiiiii)
        /*00a4*/ 	.word	0x0000001d


	//----- nvinfo : EIATTR_FRAME_SIZE
	.align		4
.L_27:
        /*00a8*/ 	.byte	0x04, 0x11
        /*00aa*/ 	.short	(.L_29 - .L_28)
	.align		4
.L_28:
        /*00ac*/ 	.word	index@($__internal_1_$__cuda_sm20_rcp_rn_f32_slowpath)
        /*00b0*/ 	.word	0x00000000


	//----- nvinfo : EIATTR_FRAME_SIZE
	.align		4
.L_29:
        /*00b4*/ 	.byte	0x04, 0x11
        /*00b6*/ 	.short	(.L_31 - .L_30)
	.align		4
.L_30:
        /*00b8*/ 	.word	index@(_Z16ConvTransposed2DPfS_S_S_iiiiiii)
        /*00bc*/ 	.word	0x00000000


	//----- nvinfo : EIATTR_REGCOUNT
	.align		4
.L_31:
        /*00c0*/ 	.byte	0x04, 0x2f
        /*00c2*/ 	.short	(.L_33 - .L_32)
	.align		4
.L_32:
        /*00c4*/ 	.word	index@(_Z22ConvSharedTransposed2DPfS_S_S_iiiiiii)
        /*00c8*/ 	.word	0x0000001f


	//----- nvinfo : EIATTR_FRAME_SIZE
	.align		4
.L_33:
        /*00cc*/ 	.byte	0x04, 0x11
        /*00ce*/ 	.short	(.L_35 - .L_34)
	.align		4
.L_34:
        /*00d0*/ 	.word	index@($__internal_0_$__cuda_sm20_rcp_rn_f32_slowpath)
        /*00d4*/ 	.word	0x00000000


	//----- nvinfo : EIATTR_FRAME_SIZE
	.align		4
.L_35:
        /*00d8*/ 	.byte	0x04, 0x11
        /*00da*/ 	.short	(.L_37 - .L_36)
	.align		4
.L_36:
        /*00dc*/ 	.word	index@(_Z22ConvSharedTransposed2DPfS_S_S_iiiiiii)
        /*00e0*/ 	.word	0x00000000


	//----- nvinfo : EIATTR_MIN_STACK_SIZE
	.align		4
.L_37:
        /*00e4*/ 	.byte	0x04, 0x12
        /*00e6*/ 	.short	(.L_39 - .L_38)
	.align		4
.L_38:
        /*00e8*/ 	.word	index@(_Z22ConvSharedTransposed2DPfS_S_S_iiiiiii)
        /*00ec*/ 	.word	0x00000000


	//----- nvinfo : EIATTR_MIN_STACK_SIZE
	.align		4
.L_39:
        /*00f0*/ 	.byte	0x04, 0x12
        /*00f2*/ 	.short	(.L_41 - .L_40)
	.align		4
.L_40:
        /*00f4*/ 	.word	index@(_Z16ConvTransposed2DPfS_S_S_iiiiiii)
        /*00f8*/ 	.word	0x00000000


	//----- nvinfo : EIATTR_MIN_STACK_SIZE
	.align		4
.L_41:
        /*00fc*/ 	.byte	0x04, 0x12
        /*00fe*/ 	.short	(.L_43 - .L_42)
	.align		4
.L_42:
        /*0100*/ 	.word	index@(_Z9MaxPool2DPfS_iiii)
        /*0104*/ 	.word	0x00000000


	//----- nvinfo : EIATTR_MIN_STACK_SIZE
	.align		4
.L_43:
        /*0108*/ 	.byte	0x04, 0x12
        /*010a*/ 	.short	(.L_45 - .L_44)
	.align		4
.L_44:
        /*010c*/ 	.word	index@(_Z7SigmoidPfi)
        /*0110*/ 	.word	0x00000000


	//----- nvinfo : EIATTR_MIN_STACK_SIZE
	.align		4
.L_45:
        /*0114*/ 	.byte	0x04, 0x12
        /*0116*/ 	.short	(.L_47 - .L_46)
	.align		4
.L_46:
        /*0118*/ 	.word	index@(_Z4ReLUPfi)
        /*011c*/ 	.word	0x00000000


	//----- nvinfo : EIATTR_MIN_STACK_SIZE
	.align		4
.L_47:
        /*0120*/ 	.byte	0x04, 0x12
        /*0122*/ 	.short	(.L_49 - .L_48)
	.align		4
.L_48:
        /*0124*/ 	.word	index@(_Z12ConvShared2DPfS_S_S_iiiiii)
        /*0128*/ 	.word	0x00000000


	//----- nvinfo : EIATTR_MIN_STACK_SIZE
	.align		4
.L_49:
        /*012c*/ 	.byte	0x04, 0x12
        /*012e*/ 	.short	(.L_51 - .L_50)
	.align		4
.L_50:
        /*0130*/ 	.word	index@(_Z6Conv2DPfS_S_S_iiiiii)
        /*0134*/ 	.word	0x00000000
.L_51:


//--------------------- .nv.compat                --------------------------
	.section	.nv.compat,"",@"SHT_CUDA_COMPAT_INFO"
	.align	4
        /*0000*/ 	.byte	0x02, 0x09, 0x00, 0x00, 0x02, 0x02, 0x01, 0x00, 0x02, 0x05, 0x05, 0x00, 0x03, 0x07, 0x01, 0x01
        /*0010*/ 	.byte	0x02, 0x03, 0x00, 0x00, 0x02, 0x06, 0x01, 0x00, 0x04, 0x0b, 0x08, 0x00, 0x09, 0x00, 0x00, 0x00
        /*0020*/ 	.byte	0x00, 0x00, 0x00, 0x00


//--------------------- .nv.info._Z22ConvSharedTransposed2DPfS_S_S_iiiiiii --------------------------
	.section	.nv.info._Z22ConvSharedTransposed2DPfS_S_S_iiiiiii,"",@"SHT_CUDA_INFO"
	.sectionflags	@""
	.align	4


	//----- nvinfo : EIATTR_CUDA_API_VERSION
	.align		4
        /*0000*/ 	.byte	0x04, 0x37
        /*0002*/ 	.short	(.L_53 - .L_52)
.L_52:
        /*0004*/ 	.word	0x00000082


	//----- nvinfo : EIATTR_KPARAM_INFO
	.align		4
.L_53:
        /*0008*/ 	.byte	0x04, 0x17
        /*000a*/ 	.short	(.L_55 - .L_54)
.L_54:
        /*000c*/ 	.word	0x00000000
        /*0010*/ 	.short	0x000a
        /*0012*/ 	.short	0x0038
        /*0014*/ 	.byte	0x00, 0xf0, 0x11, 0x00


	//----- nvinfo : EIATTR_KPARAM_INFO
	.align		4
.L_55:
        /*0018*/ 	.byte	0x04, 0x17
        /*001a*/ 	.short	(.L_57 - .L_56)
.L_56:
        /*001c*/ 	.word	0x00000000
        /*0020*/ 	.short	0x0009
        /*0022*/ 	.short	0x0034
        /*0024*/ 	.byte	0x00, 0xf0, 0x11, 0x00


	//----- nvinfo : EIATTR_KPARAM_INFO
	.align		4
.L_57:
        /*0028*/ 	.byte	0x04, 0x17
        /*002a*/ 	.short	(.L_59 - .L_58)
.L_58:
        /*002c*/ 	.word	0x00000000
        /*0030*/ 	.short	0x0008
        /*0032*/ 	.short	0x0030
        /*0034*/ 	.byte	0x00, 0xf0, 0x11, 0x00


	//----- nvinfo : EIATTR_KPARAM_INFO
	.align		4
.L_59:
        /*0038*/ 	.byte	0x04, 0x17
        /*003a*/ 	.short	(.L_61 - .L_60)
.L_60:
        /*003c*/ 	.word	0x00000000
        /*0040*/ 	.short	0x0007
        /*0042*/ 	.short	0x002c
        /*0044*/ 	.byte	0x00, 0xf0, 0x11, 0x00


	//----- nvinfo : EIATTR_KPARAM_INFO
	.align		4
.L_61:
        /*0048*/ 	.byte	0x04, 0x17
        /*004a*/ 	.short	(.L_63 - .L_62)
.L_62:
        /*004c*/ 	.word	0x00000000
        /*0050*/ 	.short	0x0006
        /*0052*/ 	.short	0x0028
        /*0054*/ 	.byte	0x00, 0xf0, 0x11, 0x00


	//----- nvinfo : EIATTR_KPARAM_INFO
	.align		4
.L_63:
        /*0058*/ 	.byte	0x04, 0x17
        /*005a*/ 	.short	(.L_65 - .L_64)
.L_64:
        /*005c*/ 	.word	0x00000000
        /*0060*/ 	.short	0x0005
        /*0062*/ 	.short	0x0024
        /*0064*/ 	.byte	0x00, 0xf0, 0x11, 0x00


	//----- nvinfo : EIATTR_KPARAM_INFO
	.align		4
.L_65:
        /*0068*/ 	.byte	0x04, 0x17
        /*006a*/ 	.short	(.L_67 - .L_66)
.L_66:
        /*006c*/ 	.word	0x00000000
        /*0070*/ 	.short	0x0004
        /*0072*/ 	.short	0x0020
        /*0074*/ 	.byte	0x00, 0xf0, 0x11, 0x00


	//----- nvinfo : EIATTR_KPARAM_INFO
	.align		4
.L_67:
        /*0078*/ 	.byte	0x04, 0x17
        /*007a*/ 	.short	(.L_69 - .L_68)
.L_68:
        /*007c*/ 	.word	0x00000000
        /*0080*/ 	.short	0x0003
        /*0082*/ 	.short	0x0018
        /*0084*/ 	.byte	0x00, 0xf5, 0x21, 0x00


	//----- nvinfo : EIATTR_KPARAM_INFO
	.align		4
.L_69:
        /*0088*/ 	.byte	0x04, 0x17
        /*008a*/ 	.short	(.L_71 - .L_70)
.L_70:
        /*008c*/ 	.word	0x00000000
        /*0090*/ 	.short	0x0002
        /*0092*/ 	.short	0x0010
        /*0094*/ 	.byte	0x00, 0xf5, 0x21, 0x00


	//----- nvinfo : EIATTR_KPARAM_INFO
	.align		4
.L_71:
        /*0098*/ 	.byte	0x04, 0x17
        /*009a*/ 	.short	(.L_73 - .L_72)
.L_72:
        /*009c*/ 	.word	0x00000000
        /*00a0*/ 	.short	0x0001
        /*00a2*/ 	.short	0x0008
        /*00a4*/ 	.byte	0x00, 0xf5, 0x21, 0x00


	//----- nvinfo : EIATTR_KPARAM_INFO
	.align		4
.L_73:
        /*00a8*/ 	.byte	0x04, 0x17
        /*00aa*/ 	.short	(.L_75 - .L_74)
.L_74:
        /*00ac*/ 	.word	0x00000000
        /*00b0*/ 	.short	0x0000
        /*00b2*/ 	.short	0x0000
        /*00b4*/ 	.byte	0x00, 0xf5, 0x21, 0x00


	//----- nvinfo : EIATTR_SPARSE_MMA_MASK
	.align		4
.L_75:
        /*00b8*/ 	.byte	0x03, 0x50
        /*00ba*/ 	.short	0x0000


	//----- nvinfo : EIATTR_MAXREG_COUNT
	.align		4
        /*00bc*/ 	.byte	0x03, 0x1b
        /*00be*/ 	.short	0x00ff


	//----- nvinfo : EIATTR_NUM_BARRIERS
	.align		4
        /*00c0*/ 	.byte	0x02, 0x4c
        /*00c2*/ 	.byte	0x01
	.zero		1


	//----- nvinfo : EIATTR_MERCURY_ISA_VERSION
	.align		4
        /*00c4*/ 	.byte	0x03, 0x5f
        /*00c6*/ 	.short	0x0101


	//----- nvinfo : EIATTR_VRC_CTA_INIT_COUNT
	.align		4
        /*00c8*/ 	.byte	0x02, 0x4a
	.zero		1
	.zero		1


	//----- nvinfo : EIATTR_EXIT_INSTR_OFFSETS
	.align		4
        /*00cc*/ 	.byte	0x04, 0x1c
        /*00ce*/ 	.short	(.L_77 - .L_76)


	//   ....[0]....
.L_76:
        /*00d0*/ 	.word	0x00001de0


	//   ....[1]....
        /*00d4*/ 	.word	0x00002270


	//   ....[2]....
        /*00d8*/ 	.word	0x00002420


	//   ....[3]....
        /*00dc*/ 	.word	0x00002550


	//   ....[4]....
        /*00e0*/ 	.word	0x00002640


	//   ....[5]....
        /*00e4*/ 	.word	0x00002e10


	//   ....[6]....
        /*00e8*/ 	.word	0x000031d0


	//   ....[7]....
        /*00ec*/ 	.word	0x000033b0


	//   ....[8]....
        /*00f0*/ 	.word	0x000036f0


	//   ....[9]....
        /*00f4*/ 	.word	0x00003860


	//   ....[10]....
        /*00f8*/ 	.word	0x00003970


	//   ....[11]....
        /*00fc*/ 	.word	0x00003a00


	//   ....[12]....
        /*0100*/ 	.word	0x00004680


	//   ....[13]....
        /*0104*/ 	.word	0x000048f0


	//   ....[14]....
        /*0108*/ 	.word	0x00004a20


	//   ....[15]....
        /*010c*/ 	.word	0x00004b10


	//   ....[16]....
        /*0110*/ 	.word	0x00004b90


	//   ....[17]....
        /*0114*/ 	.word	0x00005290


	//   ....[18]....
        /*0118*/ 	.word	0x00005650


	//   ....[19]....
        /*011c*/ 	.word	0x00005830


	//   ....[20]....
        /*0120*/ 	.word	0x00005ac0


	//   ....[21]....
        /*0124*/ 	.word	0x00005c30


	//   ....[22]....
        /*0128*/ 	.word	0x00005d40


	//   ....[23]....
        /*012c*/ 	.word	0x00005dd0


	//----- nvinfo : EIATTR_CRS_STACK_SIZE
	.align		4
.L_77:
        /*0130*/ 	.byte	0x04, 0x1e
        /*0132*/ 	.short	(.L_79 - .L_78)
.L_78:
        /*0134*/ 	.word	0x00000000


	//----- nvinfo : EIATTR_CBANK_PARAM_SIZE
	.align		4
.L_79:
        /*0138*/ 	.byte	0x03, 0x19
        /*013a*/ 	.short	0x003c


	//----- nvinfo : EIATTR_PARAM_CBANK
	.align		4
        /*013c*/ 	.byte	0x04, 0x0a
        /*013e*/ 	.short	(.L_81 - .L_80)
	.align		4
.L_80:
        /*0140*/ 	.word	index@(.nv.constant0._Z22ConvSharedTransposed2DPfS_S_S_iiiiiii)
        /*0144*/ 	.short	0x0380
        /*0146*/ 	.short	0x003c


	//----- nvinfo : EIATTR_SW_WAR
	.align		4
.L_81:
        /*0148*/ 	.byte	0x04, 0x36
        /*014a*/ 	.short	(.L_83 - .L_82)
.L_82:
        /*014c*/ 	.word	0x00000008
.L_83:


//--------------------- .nv.info._Z16ConvTransposed2DPfS_S_S_iiiiiii --------------------------
	.section	.nv.info._Z16ConvTransposed2DPfS_S_S_iiiiiii,"",@"SHT_CUDA_INFO"
	.sectionflags	@""
	.align	4


	//----- nvinfo : EIATTR_CUDA_API_VERSION
	.align		4
        /*0000*/ 	.byte	0x04, 0x37
        /*0002*/ 	.short	(.L_85 - .L_84)
.L_84:
        /*0004*/ 	.word	0x00000082


	//----- nvinfo : EIATTR_KPARAM_INFO
	.align		4
.L_85:
        /*0008*/ 	.byte	0x04, 0x17
        /*000a*/ 	.short	(.L_87 - .L_86)
.L_86:
        /*000c*/ 	.word	0x00000000
        /*0010*/ 	.short	0x000a
        /*0012*/ 	.short	0x0038
        /*0014*/ 	.byte	0x00, 0xf0, 0x11, 0x00


	//----- nvinfo : EIATTR_KPARAM_INFO
	.align		4
.L_87:
        /*0018*/ 	.byte	0x04, 0x17
        /*001a*/ 	.short	(.L_89 - .L_88)
.L_88:
        /*001c*/ 	.word	0x00000000
        /*0020*/ 	.short	0x0009
        /*0022*/ 	.short	0x0034
        /*0024*/ 	.byte	0x00, 0xf0, 0x11, 0x00


	//----- nvinfo : EIATTR_KPARAM_INFO
	.align		4
.L_89:
        /*0028*/ 	.byte	0x04, 0x17
        /*002a*/ 	.short	(.L_91 - .L_90)
.L_90:
        /*002c*/ 	.word	0x00000000
        /*0030*/ 	.short	0x0008
        /*0032*/ 	.short	0x0030
        /*0034*/ 	.byte	0x00, 0xf0, 0x11, 0x00


	//----- nvinfo : EIATTR_KPARAM_INFO
	.align		4
.L_91:
        /*0038*/ 	.byte	0x04, 0x17
        /*003a*/ 	.short	(.L_93 - .L_92)
.L_92:
        /*003c*/ 	.word	0x00000000
        /*0040*/ 	.short	0x0007
        /*0042*/ 	.short	0x002c
        /*0044*/ 	.byte	0x00, 0xf0, 0x11, 0x00


	//----- nvinfo : EIATTR_KPARAM_INFO
	.align		4
.L_93:
        /*0048*/ 	.byte	0x04, 0x17
        /*004a*/ 	.short	(.L_95 - .L_94)
.L_94:
        /*004c*/ 	.word	0x00000000
        /*0050*/ 	.short	0x0006
        /*0052*/ 	.short	0x0028
        /*0054*/ 	.byte	0x00, 0xf0, 0x11, 0x00


	//----- nvinfo : EIATTR_KPARAM_INFO
	.align		4
.L_95:
        /*0058*/ 	.byte	0x04, 0x17
        /*005a*/ 	.short	(.L_97 - .L_96)
.L_96:
        /*005c*/ 	.word	0x00000000
        /*0060*/ 	.short	0x0005
        /*0062*/ 	.short	0x0024
        /*0064*/ 	.byte	0x00, 0xf0, 0x11, 0x00


	//----- nvinfo : EIATTR_KPARAM_INFO
	.align		4
.L_97:
        /*0068*/ 	.byte	0x04, 0x17
        /*006a*/ 	.short	(.L_99 - .L_98)
.L_98:
        /*006c*/ 	.word	0x00000000
        /*0070*/ 	.short	0x0004
        /*0072*/ 	.short	0x0020
        /*0074*/ 	.byte	0x00, 0xf0, 0x11, 0x00


	//----- nvinfo : EIATTR_KPARAM_INFO
	.align		4
.L_99:
        /*0078*/ 	.byte	0x04, 0x17
        /*007a*/ 	.short	(.L_101 - .L_100)
.L_100:
        /*007c*/ 	.word	0x00000000
        /*0080*/ 	.short	0x0003
        /*0082*/ 	.short	0x0018
        /*0084*/ 	.byte	0x00, 0xf5, 0x21, 0x00


	//----- nvinfo : EIATTR_KPARAM_INFO
	.align		4
.L_101:
        /*0088*/ 	.byte	0x04, 0x17
        /*008a*/ 	.short	(.L_103 - .L_102)
.L_102:
        /*008c*/ 	.word	0x00000000
        /*0090*/ 	.short	0x0002
        /*0092*/ 	.short	0x0010
        /*0094*/ 	.byte	0x00, 0xf5, 0x21, 0x00


	//----- nvinfo : EIATTR_KPARAM_INFO
	.align		4
.L_103:
        /*0098*/ 	.byte	0x04, 0x17
        /*009a*/ 	.short	(.L_105 - .L_104)
.L_104:
        /*009c*/ 	.word	0x00000000
        /*00a0*/ 	.short	0x0001
        /*00a2*/ 	.short	0x0008
        /*00a4*/ 	.byte	0x00, 0xf5, 0x21, 0x00


	//----- nvinfo : EIATTR_KPARAM_INFO
	.align		4
.L_105:
        /*00a8*/ 	.byte	0x04, 0x17
        /*00aa*/ 	.short	(.L_107 - .L_106)
.L_106:
        /*00ac*/ 	.word	0x00000000
        /*00b0*/ 	.short	0x0000
        /*00b2*/ 	.short	0x0000
        /*00b4*/ 	.byte	0x00, 0xf5, 0x21, 0x00


	//----- nvinfo : EIATTR_SPARSE_MMA_MASK
	.align		4
.L_107:
        /*00b8*/ 	.byte	0x03, 0x50
        /*00ba*/ 	.short	0x0000


	//----- nvinfo : EIATTR_MAXREG_COUNT
	.align		4
        /*00bc*/ 	.byte	0x03, 0x1b
        /*00be*/ 	.short	0x00ff


	//----- nvinfo : EIATTR_MERCURY_ISA_VERSION
	.align		4
        /*00c0*/ 	.byte	0x03, 0x5f
        /*00c2*/ 	.short	0x0101


	//----- nvinfo : EIATTR_VRC_CTA_INIT_COUNT
	.align		4
        /*00c4*/ 	.byte	0x02, 0x4a
	.zero		1
	.zero		1


	//----- nvinfo : EIATTR_EXIT_INSTR_OFFSETS
	.align		4
        /*00c8*/ 	.byte	0x04, 0x1c
        /*00ca*/ 	.short	(.L_109 - .L_108)


	//   ....[0]....
.L_108:
        /*00cc*/ 	.word	0x000000e0


	//   ....[1]....
        /*00d0*/ 	.word	0x00000580


	//   ....[2]....
        /*00d4*/ 	.word	0x00000730


	//   ....[3]....
        /*00d8*/ 	.word	0x00000860


	//   ....[4]....
        /*00dc*/ 	.word	0x00000950


	//   ....[5]....
        /*00e0*/ 	.word	0x00001110


	//   ....[6]....
        /*00e4*/ 	.word	0x000014d0


	//   ....[7]....
        /*00e8*/ 	.word	0x000016b0


	//   ....[8]....
        /*00ec*/ 	.word	0x000019f0


	//   ....[9]....
        /*00f0*/ 	.word	0x00001b60


	//   ....[10]....
        /*00f4*/ 	.word	0x00001c70


	//   ....[11]....
        /*00f8*/ 	.word	0x00001d00


	//   ....[12]....
        /*00fc*/ 	.word	0x00004850


	//   ....[13]....
        /*0100*/ 	.word	0x00004ac0


	//   ....[14]....
        /*0104*/ 	.word	0x00004bf0


	//   ....[15]....
        /*0108*/ 	.word	0x00004ce0


	//   ....[16]....
        /*010c*/ 	.word	0x00004d60


	//   ....[17]....
        /*0110*/ 	.word	0x00005460


	//   ....[18]....
        /*0114*/ 	.word	0x00005820


	//   ....[19]....
        /*0118*/ 	.word	0x00005a00


	//   ....[20]....
        /*011c*/ 	.word	0x00005c90


	//   ....[21]....
        /*0120*/ 	.word	0x00005e00


	//   ....[22]....
        /*0124*/ 	.word	0x00005f10


	//   ....[23]....
        /*0128*/ 	.word	0x00005fa0


	//----- nvinfo : EIATTR_CRS_STACK_SIZE
	.align		4
.L_109:
        /*012c*/ 	.byte	0x04, 0x1e
        /*012e*/ 	.short	(.L_111 - .L_110)
.L_110:
        /*0130*/ 	.word	0x00000000


	//----- nvinfo : EIATTR_CBANK_PARAM_SIZE
	.align		4
.L_111:
        /*0134*/ 	.byte	0x03, 0x19
        /*0136*/ 	.short	0x003c


	//----- nvinfo : EIATTR_PARAM_CBANK
	.align		4
        /*0138*/ 	.byte	0x04, 0x0a
        /*013a*/ 	.short	(.L_113 - .L_112)
	.align		4
.L_112:
        /*013c*/ 	.word	index@(.nv.constant0._Z16ConvTransposed2DPfS_S_S_iiiiiii)
        /*0140*/ 	.short	0x0380
        /*0142*/ 	.short	0x003c


	//----- nvinfo : EIATTR_SW_WAR
	.align		4
.L_113:
        /*0144*/ 	.byte	0x04, 0x36
        /*0146*/ 	.short	(.L_115 - .L_114)
.L_114:
        /*0148*/ 	.word	0x00000008
.L_115:


//--------------------- .nv.info._Z9MaxPool2DPfS_iiii --------------------------
	.section	.nv.info._Z9MaxPool2DPfS_iiii,"",@"SHT_CUDA_INFO"
	.sectionflags	@""
	.align	4


	//----- nvinfo : EIATTR_CUDA_API_VERSION
	.align		4
        /*0000*/ 	.byte	0x04, 0x37
        /*0002*/ 	.short	(.L_117 - .L_116)
.L_116:
        /*0004*/ 	.word	0x00000082


	//----- nvinfo : EIATTR_KPARAM_INFO
	.align		4
.L_117:
        /*0008*/ 	.byte	0x04, 0x17
        /*000a*/ 	.short	(.L_119 - .L_118)
.L_118:
        /*000c*/ 	.word	0x00000000
        /*0010*/ 	.short	0x0005
        /*0012*/ 	.short	0x001c
        /*0014*/ 	.byte	0x00, 0xf0, 0x11, 0x00


	//----- nvinfo : EIATTR_KPARAM_INFO
	.align		4
.L_119:
        /*0018*/ 	.byte	0x04, 0x17
        /*001a*/ 	.short	(.L_121 - .L_120)
.L_120:
        /*001c*/ 	.word	0x00000000
        /*0020*/ 	.short	0x0004
        /*0022*/ 	.short	0x0018
        /*0024*/ 	.byte	0x00, 0xf0, 0x11, 0x00


	//----- nvinfo : EIATTR_KPARAM_INFO
	.align		4
.L_121:
        /*0028*/ 	.byte	0x04, 0x17
        /*002a*/ 	.short	(.L_123 - .L_122)
.L_122:
        /*002c*/ 	.word	0x00000000
        /*0030*/ 	.short	0x0003
        /*0032*/ 	.short	0x0014
        /*0034*/ 	.byte	0x00, 0xf0, 0x11, 0x00


	//----- nvinfo : EIATTR_KPARAM_INFO
	.align		4
.L_123:
        /*0038*/ 	.byte	0x04, 0x17
        /*003a*/ 	.short	(.L_125 - .L_124)
.L_124:
        /*003c*/ 	.word	0x00000000
        /*0040*/ 	.short	0x0002
        /*0042*/ 	.short	0x0010
        /*0044*/ 	.byte	0x00, 0xf0, 0x11, 0x00


	//----- nvinfo : EIATTR_KPARAM_INFO
	.align		4
.L_125:
        /*0048*/ 	.byte	0x04, 0x17
        /*004a*/ 	.short	(.L_127 - .L_126)
.L_126:
        /*004c*/ 	.word	0x00000000
        /*0050*/ 	.short	0x0001
        /*0052*/ 	.short	0x0008
        /*0054*/ 	.byte	0x00, 0xf5, 0x21, 0x00


	//----- nvinfo : EIATTR_KPARAM_INFO
	.align		4
.L_127:
        /*0058*/ 	.byte	0x04, 0x17
        /*005a*/ 	.short	(.L_129 - .L_128)
.L_128:
        /*005c*/ 	.word	0x00000000
        /*0060*/ 	.short	0x0000
        /*0062*/ 	.short	0x0000
        /*0064*/ 	.byte	0x00, 0xf5, 0x21, 0x00


	//----- nvinfo : EIATTR_SPARSE_MMA_MASK
	.align		4
.L_129:
        /*0068*/ 	.byte	0x03, 0x50
        /*006a*/ 	.short	0x0000


	//----- nvinfo : EIATTR_MAXREG_COUNT
	.align		4
        /*006c*/ 	.byte	0x03, 0x1b
        /*006e*/ 	.short	0x00ff


	//----- nvinfo : EIATTR_MERCURY_ISA_VERSION
	.align		4
        /*0070*/ 	.byte	0x03, 0x5f
        /*0072*/ 	.short	0x0101


	//----- nvinfo : EIATTR_VRC_CTA_INIT_COUNT
	.align		4
        /*0074*/ 	.byte	0x02, 0x4a
	.zero		1
	.zero		1


	//----- nvinfo : EIATTR_EXIT_INSTR_OFFSETS
	.align		4
        /*0078*/ 	.byte	0x04, 0x1c
        /*007a*/ 	.short	(.L_131 - .L_130)


	//   ....[0]....
.L_130:
        /*007c*/ 	.word	0x00000240


	//   ....[1]....
        /*0080*/ 	.word	0x00000340


	//   ....[2]....
        /*0084*/ 	.word	0x00000370


	//   ....[3]....
        /*0088*/ 	.word	0x00000ca0


	//   ....[4]....
        /*008c*/ 	.word	0x00000e20


	//   ....[5]....
        /*0090*/ 	.word	0x00000ef0


	//   ....[6]....
        /*0094*/ 	.word	0x00000f80


	//   ....[7]....
        /*0098*/ 	.word	0x00000fe0


	//----- nvinfo : EIATTR_CBANK_PARAM_SIZE
	.align		4
.L_131:
        /*009c*/ 	.byte	0x03, 0x19
        /*009e*/ 	.short	0x0020


	//----- nvinfo : EIATTR_PARAM_CBANK
	.align		4
        /*00a0*/ 	.byte	0x04, 0x0a
        /*00a2*/ 	.short	(.L_133 - .L_132)
	.align		4
.L_132:
        /*00a4*/ 	.word	index@(.nv.constant0._Z9MaxPool2DPfS_iiii)
        /*00a8*/ 	.short	0x0380
        /*00aa*/ 	.short	0x0020


	//----- nvinfo : EIATTR_SW_WAR
	.align		4
.L_133:
        /*00ac*/ 	.byte	0x04, 0x36
        /*00ae*/ 	.short	(.L_135 - .L_134)
.L_134:
        /*00b0*/ 	.word	0x00000008
.L_135:


//--------------------- .nv.info._Z7SigmoidPfi    --------------------------
	.section	.nv.info._Z7SigmoidPfi,"",@"SHT_CUDA_INFO"
	.sectionflags	@""
	.align	4


	//----- nvinfo : EIATTR_CUDA_API_VERSION
	.align		4
        /*0000*/ 	.byte	0x04, 0x37
        /*0002*/ 	.short	(.L_137 - .L_136)
.L_136:
        /*0004*/ 	.word	0x00000082


	//----- nvinfo : EIATTR_KPARAM_INFO
	.align		4
.L_137:
        /*0008*/ 	.byte	0x04, 0x17
        /*000a*/ 	.short	(.L_139 - .L_138)
.L_138:
        /*000c*/ 	.word	0x00000000
        /*0010*/ 	.short	0x0001
        /*0012*/ 	.short	0x0008
        /*0014*/ 	.byte	0x00, 0xf0, 0x11, 0x00


	//----- nvinfo : EIATTR_KPARAM_INFO
	.align		4
.L_139:
        /*0018*/ 	.byte	0x04, 0x17
        /*001a*/ 	.short	(.L_141 - .L_140)
.L_140:
        /*001c*/ 	.word	0x00000000
        /*0020*/ 	.short	0x0000
        /*0022*/ 	.short	0x0000
        /*0024*/ 	.byte	0x00, 0xf5, 0x21, 0x00


	//----- nvinfo : EIATTR_SPARSE_MMA_MASK
	.align		4
.L_141:
        /*0028*/ 	.byte	0x03, 0x50
        /*002a*/ 	.short	0x0000


	//----- nvinfo : EIATTR_MAXREG_COUNT
	.align		4
        /*002c*/ 	.byte	0x03, 0x1b
        /*002e*/ 	.short	0x00ff


	//----- nvinfo : EIATTR_MERCURY_ISA_VERSION
	.align		4
        /*0030*/ 	.byte	0x03, 0x5f
        /*0032*/ 	.short	0x0101


	//----- nvinfo : EIATTR_VRC_CTA_INIT_COUNT
	.align		4
        /*0034*/ 	.byte	0x02, 0x4a
	.zero		1
	.zero		1


	//----- nvinfo : EIATTR_EXIT_INSTR_OFFSETS
	.align		4
        /*0038*/ 	.byte	0x04, 0x1c
        /*003a*/ 	.short	(.L_143 - .L_142)


	//   ....[0]....
.L_142:
        /*003c*/ 	.word	0x00000070


	//   ....[1]....
        /*0040*/ 	.word	0x00000240


	//----- nvinfo : EIATTR_CRS_STACK_SIZE
	.align		4
.L_143:
        /*0044*/ 	.byte	0x04, 0x1e
        /*0046*/ 	.short	(.L_145 - .L_144)
.L_144:
        /*0048*/ 	.word	0x00000000


	//----- nvinfo : EIATTR_CBANK_PARAM_SIZE
	.align		4
.L_145:
        /*004c*/ 	.byte	0x03, 0x19
        /*004e*/ 	.short	0x000c


	//----- nvinfo : EIATTR_PARAM_CBANK
	.align		4
        /*0050*/ 	.byte	0x04, 0x0a
        /*0052*/ 	.short	(.L_147 - .L_146)
	.align		4
.L_146:
        /*0054*/ 	.word	index@(.nv.constant0._Z7SigmoidPfi)
        /*0058*/ 	.short	0x0380
        /*005a*/ 	.short	0x000c


	//----- nvinfo : EIATTR_SW_WAR
	.align		4
.L_147:
        /*005c*/ 	.byte	0x04, 0x36
        /*005e*/ 	.short	(.L_149 - .L_148)
.L_148:
        /*0060*/ 	.word	0x00000008
.L_149:


//--------------------- .nv.info._Z4ReLUPfi       --------------------------
	.section	.nv.info._Z4ReLUPfi,"",@"SHT_CUDA_INFO"
	.sectionflags	@""
	.align	4


	//----- nvinfo : EIATTR_CUDA_API_VERSION
	.align		4
        /*0000*/ 	.byte	0x04, 0x37
        /*0002*/ 	.short	(.L_151 - .L_150)
.L_150:
        /*0004*/ 	.word	0x00000082


	//----- nvinfo : EIATTR_KPARAM_INFO
	.align		4
.L_151:
        /*0008*/ 	.byte	0x04, 0x17
        /*000a*/ 	.short	(.L_153 - .L_152)
.L_152:
        /*000c*/ 	.word	0x00000000
        /*0010*/ 	.short	0x0001
        /*0012*/ 	.short	0x0008
        /*0014*/ 	.byte	0x00, 0xf0, 0x11, 0x00


	//----- nvinfo : EIATTR_KPARAM_INFO
	.align		4
.L_153:
        /*0018*/ 	.byte	0x04, 0x17
        /*001a*/ 	.short	(.L_155 - .L_154)
.L_154:
        /*001c*/ 	.word	0x00000000
        /*0020*/ 	.short	0x0000
        /*0022*/ 	.short	0x0000
        /*0024*/ 	.byte	0x00, 0xf5, 0x21, 0x00


	//----- nvinfo : EIATTR_SPARSE_MMA_MASK
	.align		4
.L_155:
        /*0028*/ 	.byte	0x03, 0x50
        /*002a*/ 	.short	0x0000


	//----- nvinfo : EIATTR_MAXREG_COUNT
	.align		4
        /*002c*/ 	.byte	0x03, 0x1b
        /*002e*/ 	.short	0x00ff


	//----- nvinfo : EIATTR_MERCURY_ISA_VERSION
	.align		4
        /*0030*/ 	.byte	0x03, 0x5f
        /*0032*/ 	.short	0x0101


	//----- nvinfo : EIATTR_VRC_CTA_INIT_COUNT
	.align		4
        /*0034*/ 	.byte	0x02, 0x4a
	.zero		1
	.zero		1


	//----- nvinfo : EIATTR_EXIT_INSTR_OFFSETS
	.align		4
        /*0038*/ 	.byte	0x04, 0x1c
        /*003a*/ 	.short	(.L_157 - .L_156)


	//   ....[0]....
.L_156:
        /*003c*/ 	.word	0x00000070


	//   ....[1]....
        /*0040*/ 	.word	0x000000d0


	//   ....[2]....
        /*0044*/ 	.word	0x000000f0


	//----- nvinfo : EIATTR_CBANK_PARAM_SIZE
	.align		4
.L_157:
        /*0048*/ 	.byte	0x03, 0x19
        /*004a*/ 	.short	0x000c


	//----- nvinfo : EIATTR_PARAM_CBANK
	.align		4
        /*004c*/ 	.byte	0x04, 0x0a
        /*004e*/ 	.short	(.L_159 - .L_158)
	.align		4
.L_158:
        /*0050*/ 	.word	index@(.nv.constant0._Z4ReLUPfi)
        /*0054*/ 	.short	0x0380
        /*0056*/ 	.short	0x000c


	//----- nvinfo : EIATTR_SW_WAR
	.align		4
.L_159:
        /*0058*/ 	.byte	0x04, 0x36
        /*005a*/ 	.short	(.L_161 - .L_160)
.L_160:
        /*005c*/ 	.word	0x00000008
.L_161:


//--------------------- .nv.info._Z12ConvShared2DPfS_S_S_iiiiii --------------------------
	.section	.nv.info._Z12ConvShared2DPfS_S_S_iiiiii,"",@"SHT_CUDA_INFO"
	.sectionflags	@""
	.align	4


	//----- nvinfo : EIATTR_CUDA_API_VERSION
	.align		4
        /*0000*/ 	.byte	0x04, 0x37
        /*0002*/ 	.short	(.L_163 - .L_162)
.L_162:
        /*0004*/ 	.word	0x00000082


	//----- nvinfo : EIATTR_KPARAM_INFO
	.align		4
.L_163:
        /*0008*/ 	.byte	0x04, 0x17
        /*000a*/ 	.short	(.L_165 - .L_164)
.L_164:
        /*000c*/ 	.word	0x00000000
        /*0010*/ 	.short	0x0009
        /*0012*/ 	.short	0x0034
        /*0014*/ 	.byte	0x00, 0xf0, 0x11, 0x00


	//----- nvinfo : EIATTR_KPARAM_INFO
	.align		4
.L_165:
        /*0018*/ 	.byte	0x04, 0x17
        /*001a*/ 	.short	(.L_167 - .L_166)
.L_166:
        /*001c*/ 	.word	0x00000000
        /*0020*/ 	.short	0x0008
        /*0022*/ 	.short	0x0030
        /*0024*/ 	.byte	0x00, 0xf0, 0x11, 0x00


	//----- nvinfo : EIATTR_KPARAM_INFO
	.align		4
.L_167:
        /*0028*/ 	.byte	0x04, 0x17
        /*002a*/ 	.short	(.L_169 - .L_168)
.L_168:
        /*002c*/ 	.word	0x00000000
        /*0030*/ 	.short	0x0007
        /*0032*/ 	.short	0x002c
        /*0034*/ 	.byte	0x00, 0xf0, 0x11, 0x00


	//----- nvinfo : EIATTR_KPARAM_INFO
	.align		4
.L_169:
        /*0038*/ 	.byte	0x04, 0x17
        /*003a*/ 	.short	(.L_171 - .L_170)
.L_170:
        /*003c*/ 	.word	0x00000000
        /*0040*/ 	.short	0x0006
        /*0042*/ 	.short	0x0028
        /*0044*/ 	.byte	0x00, 0xf0, 0x11, 0x00


	//----- nvinfo : EIATTR_KPARAM_INFO
	.align		4
.L_171:
        /*0048*/ 	.byte	0x04, 0x17
        /*004a*/ 	.short	(.L_173 - .L_172)
.L_172:
        /*004c*/ 	.word	0x00000000
        /*0050*/ 	.short	0x0005
        /*0052*/ 	.short	0x0024
        /*0054*/ 	.byte	0x00, 0xf0, 0x11, 0x00


	//----- nvinfo : EIATTR_KPARAM_INFO
	.align		4
.L_173:
        /*0058*/ 	.byte	0x04, 0x17
        /*005a*/ 	.short	(.L_175 - .L_174)
.L_174:
        /*005c*/ 	.word	0x00000000
        /*0060*/ 	.short	0x0004
        /*0062*/ 	.short	0x0020
        /*0064*/ 	.byte	0x00, 0xf0, 0x11, 0x00


	//----- nvinfo : EIATTR_KPARAM_INFO
	.align		4
.L_175:
        /*0068*/ 	.byte	0x04, 0x17
        /*006a*/ 	.short	(.L_177 - .L_176)
.L_176:
        /*006c*/ 	.word	0x00000000
        /*0070*/ 	.short	0x0003
        /*0072*/ 	.short	0x0018
        /*0074*/ 	.byte	0x00, 0xf5, 0x21, 0x00


	//----- nvinfo : EIATTR_KPARAM_INFO
	.align		4
.L_177:
        /*0078*/ 	.byte	0x04, 0x17
        /*007a*/ 	.short	(.L_179 - .L_178)
.L_178:
        /*007c*/ 	.word	0x00000000
        /*0080*/ 	.short	0x0002
        /*0082*/ 	.short	0x0010
        /*0084*/ 	.byte	0x00, 0xf5, 0x21, 0x00


	//----- nvinfo : EIATTR_KPARAM_INFO
	.align		4
.L_179:
        /*0088*/ 	.byte	0x04, 0x17
        /*008a*/ 	.short	(.L_181 - .L_180)
.L_180:
        /*008c*/ 	.word	0x00000000
        /*0090*/ 	.short	0x0001
        /*0092*/ 	.short	0x0008
        /*0094*/ 	.byte	0x00, 0xf5, 0x21, 0x00


	//----- nvinfo : EIATTR_KPARAM_INFO
	.align		4
.L_181:
        /*0098*/ 	.byte	0x04, 0x17
        /*009a*/ 	.short	(.L_183 - .L_182)
.L_182:
        /*009c*/ 	.word	0x00000000
        /*00a0*/ 	.short	0x0000
        /*00a2*/ 	.short	0x0000
        /*00a4*/ 	.byte	0x00, 0xf5, 0x21, 0x00


	//----- nvinfo : EIATTR_SPARSE_MMA_MASK
	.align		4
.L_183:
        /*00a8*/ 	.byte	0x03, 0x50
        /*00aa*/ 	.short	0x0000


	//----- nvinfo : EIATTR_MAXREG_COUNT
	.align		4
        /*00ac*/ 	.byte	0x03, 0x1b
        /*00ae*/ 	.short	0x00ff


	//----- nvinfo : EIATTR_NUM_BARRIERS
	.align		4
        /*00b0*/ 	.byte	0x02, 0x4c
        /*00b2*/ 	.byte	0x01
	.zero		1


	//----- nvinfo : EIATTR_MERCURY_ISA_VERSION
	.align		4
        /*00b4*/ 	.byte	0x03, 0x5f
        /*00b6*/ 	.short	0x0101


	//----- nvinfo : EIATTR_VRC_CTA_INIT_COUNT
	.align		4
        /*00b8*/ 	.byte	0x02, 0x4a
	.zero		1
	.zero		1


	//----- nvinfo : EIATTR_EXIT_INSTR_OFFSETS
	.align		4
        /*00bc*/ 	.byte	0x04, 0x1c
        /*00be*/ 	.short	(.L_185 - .L_184)


	//   ....[0]....
.L_184:
        /*00c0*/ 	.word	0x00000c00


	//   ....[1]....
        /*00c4*/ 	.word	0x00001060


	//   ....[2]....
        /*00c8*/ 	.word	0x00001210


	//   ....[3]....
        /*00cc*/ 	.word	0x00001340


	//   ....[4]....
        /*00d0*/ 	.word	0x00001430


	//   ....[5]....
        /*00d4*/ 	.word	0x00001bf0


	//   ....[6]....
        /*00d8*/ 	.word	0x00001fb0


	//   ....[7]....
        /*00dc*/ 	.word	0x000021a0


	//   ....[8]....
        /*00e0*/ 	.word	0x000024e0


	//   ....[9]....
        /*00e4*/ 	.word	0x00002650


	//   ....[10]....
        /*00e8*/ 	.word	0x00002760


	//   ....[11]....
        /*00ec*/ 	.word	0x000027f0


	//   ....[12]....
        /*00f0*/ 	.word	0x000035a0


	//   ....[13]....
        /*00f4*/ 	.word	0x00003810


	//   ....[14]....
        /*00f8*/ 	.word	0x00003940


	//   ....[15]....
        /*00fc*/ 	.word	0x00003a30


	//   ....[16]....
        /*0100*/ 	.word	0x00003ab0


	//   ....[17]....
        /*0104*/ 	.word	0x000041b0


	//   ....[18]....
        /*0108*/ 	.word	0x00004570


	//   ....[19]....
        /*010c*/ 	.word	0x00004760


	//   ....[20]....
        /*0110*/ 	.word	0x000049f0


	//   ....[21]....
        /*0114*/ 	.word	0x00004b60


	//   ....[22]....
        /*0118*/ 	.word	0x00004c70


	//   ....[23]....
        /*011c*/ 	.word	0x00004d00


	//----- nvinfo : EIATTR_CRS_STACK_SIZE
	.align		4
.L_185:
        /*0120*/ 	.byte	0x04, 0x1e
        /*0122*/ 	.short	(.L_187 - .L_186)
.L_186:
        /*0124*/ 	.word	0x00000000


	//----- nvinfo : EIATTR_CBANK_PARAM_SIZE
	.align		4
.L_187:
        /*0128*/ 	.byte	0x03, 0x19
        /*012a*/ 	.short	0x0038


	//----- nvinfo : EIATTR_PARAM_CBANK
	.align		4
        /*012c*/ 	.byte	0x04, 0x0a
        /*012e*/ 	.short	(.L_189 - .L_188)
	.align		4
.L_188:
        /*0130*/ 	.word	index@(.nv.constant0._Z12ConvShared2DPfS_S_S_iiiiii)
        /*0134*/ 	.short	0x0380
        /*0136*/ 	.short	0x0038


	//----- nvinfo : EIATTR_SW_WAR
	.align		4
.L_189:
        /*0138*/ 	.byte	0x04, 0x36
        /*013a*/ 	.short	(.L_191 - .L_190)
.L_190:
        /*013c*/ 	.word	0x00000008
.L_191:


//--------------------- .nv.info._Z6Conv2DPfS_S_S_iiiiii --------------------------
	.section	.nv.info._Z6Conv2DPfS_S_S_iiiiii,"",@"SHT_CUDA_INFO"
	.sectionflags	@""
	.align	4


	//----- nvinfo : EIATTR_CUDA_API_VERSION
	.align		4
        /*0000*/ 	.byte	0x04, 0x37
        /*0002*/ 	.short	(.L_193 - .L_192)
.L_192:
        /*0004*/ 	.word	0x00000082


	//----- nvinfo : EIATTR_KPARAM_INFO
	.align		4
.L_193:
        /*0008*/ 	.byte	0x04, 0x17
        /*000a*/ 	.short	(.L_195 - .L_194)
.L_194:
        /*000c*/ 	.word	0x00000000
        /*0010*/ 	.short	0x0009
        /*0012*/ 	.short	0x0034
        /*0014*/ 	.byte	0x00, 0xf0, 0x11, 0x00


	//----- nvinfo : EIATTR_KPARAM_INFO
	.align		4
.L_195:
        /*0018*/ 	.byte	0x04, 0x17
        /*001a*/ 	.short	(.L_197 - .L_196)
.L_196:
        /*001c*/ 	.word	0x00000000
        /*0020*/ 	.short	0x0008
        /*0022*/ 	.short	0x0030
        /*0024*/ 	.byte	0x00, 0xf0, 0x11, 0x00


	//----- nvinfo : EIATTR_KPARAM_INFO
	.align		4
.L_197:
        /*0028*/ 	.byte	0x04, 0x17
        /*002a*/ 	.short	(.L_199 - .L_198)
.L_198:
        /*002c*/ 	.word	0x00000000
        /*0030*/ 	.short	0x0007
        /*0032*/ 	.short	0x002c
        /*0034*/ 	.byte	0x00, 0xf0, 0x11, 0x00


	//----- nvinfo : EIATTR_KPARAM_INFO
	.align		4
.L_199:
        /*0038*/ 	.byte	0x04, 0x17
        /*003a*/ 	.short	(.L_201 - .L_200)
.L_200:
        /*003c*/ 	.word	0x00000000
        /*0040*/ 	.short	0x0006
        /*0042*/ 	.short	0x0028
        /*0044*/ 	.byte	0x00, 0xf0, 0x11, 0x00


	//----- nvinfo : EIATTR_KPARAM_INFO
	.align		4
.L_201:
        /*0048*/ 	.byte	0x04, 0x17
        /*004a*/ 	.short	(.L_203 - .L_202)
.L_202:
        /*004c*/ 	.word	0x00000000
        /*0050*/ 	.short	0x0005
        /*0052*/ 	.short	0x0024
        /*0054*/ 	.byte	0x00, 0xf0, 0x11, 0x00


	//----- nvinfo : EIATTR_KPARAM_INFO
	.align		4
.L_203:
        /*0058*/ 	.byte	0x04, 0x17
        /*005a*/ 	.short	(.L_205 - .L_204)
.L_204:
        /*005c*/ 	.word	0x00000000
        /*0060*/ 	.short	0x0004
        /*0062*/ 	.short	0x0020
        /*0064*/ 	.byte	0x00, 0xf0, 0x11, 0x00


	//----- nvinfo : EIATTR_KPARAM_INFO
	.align		4
.L_205:
        /*0068*/ 	.byte	0x04, 0x17
        /*006a*/ 	.short	(.L_207 - .L_206)
.L_206:
        /*006c*/ 	.word	0x00000000
        /*0070*/ 	.short	0x0003
        /*0072*/ 	.short	0x0018
        /*0074*/ 	.byte	0x00, 0xf5, 0x21, 0x00


	//----- nvinfo : EIATTR_KPARAM_INFO
	.align		4
.L_207:
        /*0078*/ 	.byte	0x04, 0x17
        /*007a*/ 	.short	(.L_209 - .L_208)
.L_208:
        /*007c*/ 	.word	0x00000000
        /*0080*/ 	.short	0x0002
        /*0082*/ 	.short	0x0010
        /*0084*/ 	.byte	0x00, 0xf5, 0x21, 0x00


	//----- nvinfo : EIATTR_KPARAM_INFO
	.align		4
.L_209:
        /*0088*/ 	.byte	0x04, 0x17
        /*008a*/ 	.short	(.L_211 - .L_210)
.L_210:
        /*008c*/ 	.word	0x00000000
        /*0090*/ 	.short	0x0001
        /*0092*/ 	.short	0x0008
        /*0094*/ 	.byte	0x00, 0xf5, 0x21, 0x00


	//----- nvinfo : EIATTR_KPARAM_INFO
	.align		4
.L_211:
        /*0098*/ 	.byte	0x04, 0x17
        /*009a*/ 	.short	(.L_213 - .L_212)
.L_212:
        /*009c*/ 	.word	0x00000000
        /*00a0*/ 	.short	0x0000
        /*00a2*/ 	.short	0x0000
        /*00a4*/ 	.byte	0x00, 0xf5, 0x21, 0x00


	//----- nvinfo : EIATTR_SPARSE_MMA_MASK
	.align		4
.L_213:
        /*00a8*/ 	.byte	0x03, 0x50
        /*00aa*/ 	.short	0x0000


	//----- nvinfo : EIATTR_MAXREG_COUNT
	.align		4
        /*00ac*/ 	.byte	0x03, 0x1b
        /*00ae*/ 	.short	0x00ff


	//----- nvinfo : EIATTR_MERCURY_ISA_VERSION
	.align		4
        /*00b0*/ 	.byte	0x03, 0x5f
        /*00b2*/ 	.short	0x0101


	//----- nvinfo : EIATTR_VRC_CTA_INIT_COUNT
	.align		4
        /*00b4*/ 	.byte	0x02, 0x4a
	.zero		1
	.zero		1


	//----- nvinfo : EIATTR_EXIT_INSTR_OFFSETS
	.align		4
        /*00b8*/ 	.byte	0x04, 0x1c
        /*00ba*/ 	.short	(.L_215 - .L_214)


	//   ....[0]....
.L_214:
        /*00bc*/ 	.word	0x000000e0


	//   ....[1]....
        /*00c0*/ 	.word	0x00000580


	//   ....[2]....
        /*00c4*/ 	.word	0x00000730


	//   ....[3]....
        /*00c8*/ 	.word	0x00000860


	//   ....[4]....
        /*00cc*/ 	.word	0x00000950


	//   ....[5]....
        /*00d0*/ 	.word	0x00001110


	//   ....[6]....
        /*00d4*/ 	.word	0x000014d0


	//   ....[7]....
        /*00d8*/ 	.word	0x000016b0


	//   ....[8]....
        /*00dc*/ 	.word	0x000019f0


	//   ....[9]....
        /*00e0*/ 	.word	0x00001b60


	//   ....[10]....
        /*00e4*/ 	.word	0x00001c70


	//   ....[11]....
        /*00e8*/ 	.word	0x00001d00


	//   ....[12]....
        /*00ec*/ 	.word	0x00002c50


	//   ....[13]....
        /*00f0*/ 	.word	0x00002ec0


	//   ....[14]....
        /*00f4*/ 	.word	0x00002ff0


	//   ....[15]....
        /*00f8*/ 	.word	0x000030e0


	//   ....[16]....
        /*00fc*/ 	.word	0x00003160


	//   ....[17]....
        /*0100*/ 	.word	0x00003860


	//   ....[18]....
        /*0104*/ 	.word	0x00003c20


	//   ....[19]....
        /*0108*/ 	.word	0x00003e00


	//   ....[20]....
        /*010c*/ 	.word	0x00004090


	//   ....[21]....
        /*0110*/ 	.word	0x00004200


	//   ....[22]....
        /*0114*/ 	.word	0x00004310


	//   ....[23]....
        /*0118*/ 	.word	0x000043a0


	//----- nvinfo : EIATTR_CRS_STACK_SIZE
	.align		4
.L_215:
        /*011c*/ 	.byte	0x04, 0x1e
        /*011e*/ 	.short	(.L_217 - .L_216)
.L_216:
        /*0120*/ 	.word	0x00000000


	//----- nvinfo : EIATTR_CBANK_PARAM_SIZE
	.align		4
.L_217:
        /*0124*/ 	.byte	0x03, 0x19
        /*0126*/ 	.short	0x0038


	//----- nvinfo : EIATTR_PARAM_CBANK
	.align		4
        /*0128*/ 	.byte	0x04, 0x0a
        /*012a*/ 	.short	(.L_219 - .L_218)
	.align		4
.L_218:
        /*012c*/ 	.word	index@(.nv.constant0._Z6Conv2DPfS_S_S_iiiiii)
        /*0130*/ 	.short	0x0380
        /*0132*/ 	.short	0x0038


	//----- nvinfo : EIATTR_SW_WAR
	.align		4
.L_219:
        /*0134*/ 	.byte	0x04, 0x36
        /*0136*/ 	.short	(.L_221 - .L_220)
.L_220:
        /*0138*/ 	.word	0x00000008
.L_221:


//--------------------- .nv.callgraph             --------------------------
	.section	.nv.callgraph,"",@"SHT_CUDA_CALLGRAPH"
	.align	4
	.sectionentsize	8
	.align		4
        /*0000*/ 	.word	0x00000000
	.align		4
        /*0004*/ 	.word	0xffffffff
	.align		4
        /*0008*/ 	.word	0x00000000
	.align		4
        /*000c*/ 	.word	0xfffffffe
	.align		4
        /*0010*/ 	.word	0x00000000
	.align		4
        /*0014*/ 	.word	0xfffffffd
	.align		4
        /*0018*/ 	.word	0x00000000
	.align		4
        /*001c*/ 	.word	0xfffffffc


//--------------------- .text._Z22ConvSharedTransposed2DPfS_S_S_iiiiiii --------------------------
	.section	.text._Z22ConvSharedTransposed2DPfS_S_S_iiiiiii,"ax",@progbits
	.align	128
        .global         _Z22ConvSharedTransposed2DPfS_S_S_iiiiiii
        .type           _Z22ConvSharedTransposed2DPfS_S_S_iiiiiii,@function
        .size           _Z22ConvSharedTransposed2DPfS_S_S_iiiiiii,(.L_x_353 - _Z22ConvSharedTransposed2DPfS_S_S_iiiiiii)
        .other          _Z22ConvSharedTransposed2DPfS_S_S_iiiiiii,@"STO_CUDA_ENTRY STV_DEFAULT"
_Z22ConvSharedTransposed2DPfS_S_S_iiiiiii:
.text._Z22ConvSharedTransposed2DPfS_S_S_iiiiiii:
[----:B------:R-:W-:Y:S01]  /*0000*/  LDC R1, c[0x0][0x37c] ;  /* 0x0000df00ff017b82 */ /* 0x000fe20000000800 */
[----:B------:R-:W0:Y:S07]  /*0010*/  S2R R5, SR_TID.X ;  /* 0x0000000000057919 */ /* 0x000e2e0000002100 */
[----:B------:R-:W1:Y:S01]  /*0020*/  LDC R4, c[0x0][0x3a8] ;  /* 0x0000ea00ff047b82 */ /* 0x000e620000000800 */
[----:B------:R-:W2:Y:S01]  /*0030*/  LDCU UR6, c[0x0][0x3b0] ;  /* 0x00007600ff0677ac */ /* 0x000ea20008000800 */
[----:B------:R-:W3:Y:S01]  /*0040*/  S2R R11, SR_TID.Y ;  /* 0x00000000000b7919 */ /* 0x000ee20000002200 */
[----:B------:R-:W4:Y:S05]  /*0050*/  LDCU.64 UR12, c[0x0][0x358] ;  /* 0x00006b00ff0c77ac */ /* 0x000f2a0008000a00 */
[----:B------:R-:W0:Y:S08]  /*0060*/  S2UR UR4, SR_CTAID.X ;  /* 0x00000000000479c3 */ /* 0x000e300000002500 */
[----:B------:R-:W3:Y:S01]  /*0070*/  S2UR UR5, SR_CTAID.Y ;  /* 0x00000000000579c3 */ /* 0x000ee20000002600 */
[----:B--2---:R-:W-:Y:S01]  /*0080*/  UISETP.GE.AND UP0, UPT, UR6, 0x1, UPT ;  /* 0x000000010600788c */ /* 0x004fe2000bf06270 */
[----:B-1----:R-:W-:-:S02]  /*0090*/  IADD3 R2, PT, PT, -R4, 0x11, RZ ;  /* 0x0000001104027810 */ /* 0x002fc40007ffe1ff */
[----:B------:R-:W-:-:S03]  /*00a0*/  LEA.HI R4, R4, R4, RZ, 0x1 ;  /* 0x0000000404047211 */ /* 0x000fc600078f08ff */
[C---:B0-----:R-:W-:Y:S02]  /*00b0*/  IMAD R3, R2.reuse, UR4, R5 ;  /* 0x0000000402037c24 */ /* 0x041fe4000f8e0205 */
[----:B---3--:R-:W-:Y:S01]  /*00c0*/  IMAD R0, R2, UR5, R11 ;  /* 0x0000000502007c24 */ /* 0x008fe2000f8e020b */
[----:B----4-:R-:W-:Y:S06]  /*00d0*/  BRA.U !UP0, `(.L_x_0) ;  /* 0x0000001d08207547 */ /* 0x010fec000b800000 */
[----:B------:R-:W0:Y:S01]  /*00e0*/  LDCU.64 UR4, c[0x0][0x3a0] ;  /* 0x00007400ff0477ac */ /* 0x000e220008000a00 */
[----:B------:R-:W-:Y:S01]  /*00f0*/  SHF.R.S32.HI R4, RZ, 0x1, R4 ;  /* 0x00000001ff047819 */ /* 0x000fe20000011404 */
[----:B------:R-:W-:Y:S01]  /*0100*/  IMAD.MOV.U32 R7, RZ, RZ, RZ ;  /* 0x000000ffff077224 */ /* 0x000fe200078e00ff */
[----:B------:R-:W-:Y:S01]  /*0110*/  LEA R8, R5, R11, 0x4 ;  /* 0x0000000b05087211 */ /* 0x000fe200078e20ff */
[----:B------:R-:W-:Y:S02]  /*0120*/  UISETP.GE.U32.AND UP0, UPT, UR6, 0x4, UPT ;  /* 0x000000040600788c */ /* 0x000fe4000bf06070 */
[--C-:B------:R-:W-:Y:S01]  /*0130*/  IMAD.IADD R9, R0, 0x1, -R4.reuse ;  /* 0x0000000100097824 */ /* 0x100fe200078e0a04 */
[----:B------:R-:W-:Y:S01]  /*0140*/  ULOP3.LUT UR8, UR6, 0x3, URZ, 0xc0, !UPT ;  /* 0x0000000306087892 */ /* 0x000fe2000f8ec0ff */
[----:B------:R-:W-:-:S04]  /*0150*/  IMAD.IADD R4, R3, 0x1, -R4 ;  /* 0x0000000103047824 */ /* 0x000fc800078e0a04 */
[----:B------:R-:W-:Y:S01]  /*0160*/  VIADD R6, R4, 0xffffffff ;  /* 0xffffffff04067836 */ /* 0x000fe20000000000 */
[----:B0-----:R-:W-:-:S04]  /*0170*/  ISETP.GT.AND P0, PT, R9, UR5, PT ;  /* 0x0000000509007c0c */ /* 0x001fc8000bf04270 */
[----:B------:R-:W-:-:S04]  /*0180*/  ISETP.LE.AND P0, PT, R4, UR4, !P0 ;  /* 0x0000000404007c0c */ /* 0x000fc8000c703270 */
[----:B------:R-:W-:Y:S02]  /*0190*/  ISETP.GT.AND P0, PT, R4, RZ, P0 ;  /* 0x000000ff0400720c */ /* 0x000fe40000704270 */
[C---:B------:R-:W-:Y:S02]  /*01a0*/  IADD3 R4, PT, PT, R9.reuse, -0x1, RZ ;  /* 0xffffffff09047810 */ /* 0x040fe40007ffe0ff */
[----:B------:R-:W-:Y:S01]  /*01b0*/  ISETP.GT.AND P0, PT, R9, RZ, P0 ;  /* 0x000000ff0900720c */ /* 0x000fe20000704270 */
[----:B------:R-:W-:-:S12]  /*01c0*/  BRA.U !UP0, `(.L_x_1) ;  /* 0x0000001508347547 */ /* 0x000fd8000b800000 */
[----:B------:R-:W-:Y:S01]  /*01d0*/  ULOP3.LUT UR4, UR6, 0x7ffffffc, URZ, 0xc0, !UPT ;  /* 0x7ffffffc06047892 */ /* 0x000fe2000f8ec0ff */
[----:B------:R-:W-:Y:S01]  /*01e0*/  IMAD.MOV.U32 R9, RZ, RZ, RZ ;  /* 0x000000ffff097224 */ /* 0x000fe200078e00ff */
[----:B------:R-:W0:Y:S04]  /*01f0*/  LDCU UR7, c[0x0][0x3b0] ;  /* 0x00007600ff0777ac */ /* 0x000e280008000800 */
[----:B------:R-:W-:Y:S01]  /*0200*/  IMAD.U32 R7, RZ, RZ, UR4 ;  /* 0x00000004ff077e24 */ /* 0x000fe2000f8e00ff */
[----:B------:R-:W1:Y:S06]  /*0210*/  LDCU.64 UR10, c[0x0][0x380] ;  /* 0x00007000ff0a77ac */ /* 0x000e6c0008000a00 */
.L_x_10:
[----:B--2-4-:R-:W2:Y:S01]  /*0220*/  LDC R13, c[0x0][0x3ac] ;  /* 0x0000eb00ff0d7b82 */ /* 0x014ea20000000800 */
[----:B------:R-:W-:Y:S01]  /*0230*/  BSSY.RECONVERGENT B0, `(.L_x_2) ;  /* 0x000004c000007945 */ /* 0x000fe20003800200 */
[----:B-1----:R-:W-:-:S03]  /*0240*/  HFMA2 R15, -RZ, RZ, 0, 0 ;  /* 0x00000000ff0f7431 */ /* 0x002fc600000001ff */
[----:B---3--:R-:W-:Y:S05]  /*0250*/  @!P0 BRA `(.L_x_3) ;  /* 0x0000000400248947 */ /* 0x008fea0003800000 */
[----:B--2---:R-:W-:Y:S02]  /*0260*/  IABS R10, R13 ;  /* 0x0000000d000a7213 */ /* 0x004fe40000000000 */
[----:B------:R-:W-:Y:S02]  /*0270*/  IABS R12, R6 ;  /* 0x00000006000c7213 */ /* 0x000fe40000000000 */
[----:B------:R-:W2:Y:S01]  /*0280*/  I2F.RP R18, R10 ;  /* 0x0000000a00127306 */ /* 0x000ea20000209400 */
[----:B------:R-:W-:-:S07]  /*0290*/  ISETP.GE.AND P2, PT, R6, RZ, PT ;  /* 0x000000ff0600720c */ /* 0x000fce0003f46270 */
[----:B--2---:R-:W2:Y:S02]  /*02a0*/  MUFU.RCP R18, R18 ;  /* 0x0000001200127308 */ /* 0x004ea40000001000 */
[----:B--2---:R-:W-:-:S06]  /*02b0*/  VIADD R16, R18, 0xffffffe ;  /* 0x0ffffffe12107836 */ /* 0x004fcc0000000000 */
[----:B------:R2:W3:Y:S02]  /*02c0*/  F2I.FTZ.U32.TRUNC.NTZ R17, R16 ;  /* 0x0000001000117305 */ /* 0x0004e4000021f000 */
[----:B--2---:R-:W-:Y:S01]  /*02d0*/  MOV R16, RZ ;  /* 0x000000ff00107202 */ /* 0x004fe20000000f00 */
[----:B---3--:R-:W-:-:S04]  /*02e0*/  IMAD.MOV R19, RZ, RZ, -R17 ;  /* 0x000000ffff137224 */ /* 0x008fc800078e0a11 */
[----:B------:R-:W-:-:S04]  /*02f0*/  IMAD R19, R19, R10, RZ ;  /* 0x0000000a13137224 */ /* 0x000fc800078e02ff */
[----:B------:R-:W-:-:S04]  /*0300*/  IMAD.HI.U32 R14, R17, R19, R16 ;  /* 0x00000013110e7227 */ /* 0x000fc800078e0010 */
[----:B------:R-:W-:-:S04]  /*0310*/  IMAD.MOV.U32 R19, RZ, RZ, R12 ;  /* 0x000000ffff137224 */ /* 0x000fc800078e000c */
[----:B------:R-:W-:-:S04]  /*0320*/  IMAD.HI.U32 R12, R14, R19, RZ ;  /* 0x000000130e0c7227 */ /* 0x000fc800078e00ff */
[----:B------:R-:W-:-:S04]  /*0330*/  IMAD.MOV R17, RZ, RZ, -R12 ;  /* 0x000000ffff117224 */ /* 0x000fc800078e0a0c */
[----:B------:R-:W-:-:S05]  /*0340*/  IMAD R19, R10, R17, R19 ;  /* 0x000000110a137224 */ /* 0x000fca00078e0213 */
[----:B------:R-:W-:-:S13]  /*0350*/  ISETP.GT.U32.AND P4, PT, R10, R19, PT ;  /* 0x000000130a00720c */ /* 0x000fda0003f84070 */
[----:B------:R-:W-:-:S04]  /*0360*/  @!P4 IADD3 R19, PT, PT, R19, -R10, RZ ;  /* 0x8000000a1313c210 */ /* 0x000fc80007ffe0ff */
[----:B------:R-:W-:Y:S01]  /*0370*/  ISETP.GT.U32.AND P1, PT, R10, R19, PT ;  /* 0x000000130a00720c */ /* 0x000fe20003f24070 */
[----:B------:R-:W-:-:S05]  /*0380*/  IMAD.IADD R16, R19, 0x1, -R10 ;  /* 0x0000000113107824 */ /* 0x000fca00078e0a0a */
[----:B------:R-:W-:Y:S02]  /*0390*/  SEL R17, R16, R19, !P1 ;  /* 0x0000001310117207 */ /* 0x000fe40004800000 */
[----:B------:R-:W-:Y:S02]  /*03a0*/  ISETP.NE.AND P1, PT, R13, RZ, PT ;  /* 0x000000ff0d00720c */ /* 0x000fe40003f25270 */
[----:B------:R-:W-:Y:S01]  /*03b0*/  LOP3.LUT R16, RZ, R13, RZ, 0x33, !PT ;  /* 0x0000000dff107212 */ /* 0x000fe200078e33ff */
[----:B------:R-:W-:-:S05]  /*03c0*/  @!P2 IMAD.MOV R17, RZ, RZ, -R17 ;  /* 0x000000ffff11a224 */ /* 0x000fca00078e0a11 */
[----:B------:R-:W-:-:S04]  /*03d0*/  SEL R17, R16, R17, !P1 ;  /* 0x0000001110117207 */ /* 0x000fc80004800000 */
[----:B------:R-:W-:-:S13]  /*03e0*/  ISETP.NE.AND P2, PT, R17, RZ, PT ;  /* 0x000000ff1100720c */ /* 0x000fda0003f45270 */
[----:B------:R-:W-:Y:S05]  /*03f0*/  @P2 BRA `(.L_x_3) ;  /* 0x0000000000bc2947 */ /* 0x000fea0003800000 */
[----:B------:R-:W-:Y:S02]  /*0400*/  IABS R21, R4 ;  /* 0x0000000400157213 */ /* 0x000fe40000000000 */
[----:B------:R-:W-:-:S03]  /*0410*/  ISETP.GE.AND P3, PT, R4, RZ, PT ;  /* 0x000000ff0400720c */ /* 0x000fc60003f66270 */
[----:B------:R-:W-:-:S05]  /*0420*/  IMAD.HI.U32 R17, R14, R21, RZ ;  /* 0x000000150e117227 */ /* 0x000fca00078e00ff */
[----:B------:R-:W-:-:S05]  /*0430*/  IADD3 R18, PT, PT, -R17, RZ, RZ ;  /* 0x000000ff11127210 */ /* 0x000fca0007ffe1ff */
[----:B------:R-:W-:-:S05]  /*0440*/  IMAD R21, R10, R18, R21 ;  /* 0x000000120a157224 */ /* 0x000fca00078e0215 */
[----:B------:R-:W-:-:S13]  /*0450*/  ISETP.GT.U32.AND P5, PT, R10, R21, PT ;  /* 0x000000150a00720c */ /* 0x000fda0003fa4070 */
[----:B------:R-:W-:-:S04]  /*0460*/  @!P5 IMAD.IADD R21, R21, 0x1, -R10 ;  /* 0x000000011515d824 */ /* 0x000fc800078e0a0a */
[----:B------:R-:W-:Y:S01]  /*0470*/  IMAD.IADD R18, R21, 0x1, -R10 ;  /* 0x0000000115127824 */ /* 0x000fe200078e0a0a */
[----:B------:R-:W-:-:S04]  /*0480*/  ISETP.GT.U32.AND P2, PT, R10, R21, PT ;  /* 0x000000150a00720c */ /* 0x000fc80003f44070 */
[----:B------:R-:W-:-:S04]  /*0490*/  SEL R23, R18, R21, !P2 ;  /* 0x0000001512177207 */ /* 0x000fc80005000000 */
[----:B------:R-:W-:-:S04]  /*04a0*/  @!P3 IADD3 R23, PT, PT, -R23, RZ, RZ ;  /* 0x000000ff1717b210 */ /* 0x000fc80007ffe1ff */
[----:B------:R-:W-:-:S04]  /*04b0*/  SEL R23, R16, R23, !P1 ;  /* 0x0000001710177207 */ /* 0x000fc80004800000 */
[----:B------:R-:W-:-:S13]  /*04c0*/  ISETP.NE.AND P2, PT, R23, RZ, PT ;  /* 0x000000ff1700720c */ /* 0x000fda0003f45270 */
[----:B------:R-:W-:Y:S05]  /*04d0*/  @P2 BRA `(.L_x_3) ;  /* 0x0000000000842947 */ /* 0x000fea0003800000 */
[----:B------:R-:W2:Y:S01]  /*04e0*/  LDC R20, c[0x0][0x3a0] ;  /* 0x0000e800ff147b82 */ /* 0x000ea20000000800 */
[-C--:B------:R-:W-:Y:S01]  /*04f0*/  ISETP.GE.U32.AND P6, PT, R19, R10.reuse, PT ;  /* 0x0000000a1300720c */ /* 0x080fe20003fc6070 */
[----:B------:R-:W-:Y:S01]  /*0500*/  @!P5 VIADD R17, R17, 0x1 ;  /* 0x000000011111d836 */ /* 0x000fe20000000000 */
[----:B------:R-:W-:Y:S02]  /*0510*/  @!P4 IADD3 R12, PT, PT, R12, 0x1, RZ ;  /* 0x000000010c0cc810 */ /* 0x000fe40007ffe0ff */
[----:B------:R-:W-:-:S09]  /*0520*/  ISETP.GE.U32.AND P2, PT, R21, R10, PT ;  /* 0x0000000a1500720c */ /* 0x000fd20003f46070 */
[----:B------:R-:W-:-:S04]  /*0530*/  @P6 VIADD R12, R12, 0x1 ;  /* 0x000000010c0c6836 */ /* 0x000fc80000000000 */
[----:B------:R-:W-:Y:S01]  /*0540*/  @P2 VIADD R17, R17, 0x1 ;  /* 0x0000000111112836 */ /* 0x000fe20000000000 */
[----:B--2---:R-:W-:-:S05]  /*0550*/  IABS R15, R20 ;  /* 0x00000014000f7213 */ /* 0x004fca0000000000 */
[----:B------:R-:W-:-:S04]  /*0560*/  IMAD.HI.U32 R18, R14, R15, RZ ;  /* 0x0000000f0e127227 */ /* 0x000fc800078e00ff */
[----:B------:R-:W-:-:S04]  /*0570*/  IMAD.MOV R14, RZ, RZ, -R18 ;  /* 0x000000ffff0e7224 */ /* 0x000fc800078e0a12 */
[----:B------:R-:W-:Y:S01]  /*0580*/  IMAD R15, R10, R14, R15 ;  /* 0x0000000e0a0f7224 */ /* 0x000fe200078e020f */
[----:B------:R-:W-:-:S04]  /*0590*/  LOP3.LUT R14, R6, R13, RZ, 0x3c, !PT ;  /* 0x0000000d060e7212 */ /* 0x000fc800078e3cff */
[----:B------:R-:W-:Y:S02]  /*05a0*/  ISETP.GT.U32.AND P3, PT, R10, R15, PT ;  /* 0x0000000f0a00720c */ /* 0x000fe40003f64070 */
[----:B------:R-:W-:-:S11]  /*05b0*/  ISETP.GE.AND P6, PT, R14, RZ, PT ;  /* 0x000000ff0e00720c */ /* 0x000fd60003fc6270 */
[----:B------:R-:W-:Y:S01]  /*05c0*/  @!P3 IMAD.IADD R15, R15, 0x1, -R10 ;  /* 0x000000010f0fb824 */ /* 0x000fe200078e0a0a */
[----:B------:R-:W-:Y:S02]  /*05d0*/  @!P3 IADD3 R18, PT, PT, R18, 0x1, RZ ;  /* 0x000000011212b810 */ /* 0x000fe40007ffe0ff */
[----:B------:R-:W-:Y:S02]  /*05e0*/  @!P6 IADD3 R12, PT, PT, -R12, RZ, RZ ;  /* 0x000000ff0c0ce210 */ /* 0x000fe40007ffe1ff */
[----:B------:R-:W-:Y:S02]  /*05f0*/  ISETP.GE.U32.AND P4, PT, R15, R10, PT ;  /* 0x0000000a0f00720c */ /* 0x000fe40003f86070 */
[-C--:B------:R-:W-:Y:S02]  /*0600*/  LOP3.LUT R15, R4, R13.reuse, RZ, 0x3c, !PT ;  /* 0x0000000d040f7212 */ /* 0x080fe400078e3cff */
[----:B------:R-:W-:Y:S02]  /*0610*/  LOP3.LUT R10, R20, R13, RZ, 0x3c, !PT ;  /* 0x0000000d140a7212 */ /* 0x000fe400078e3cff */
[----:B------:R-:W-:-:S02]  /*0620*/  ISETP.GE.AND P5, PT, R15, RZ, PT ;  /* 0x000000ff0f00720c */ /* 0x000fc40003fa6270 */
[----:B------:R-:W-:Y:S01]  /*0630*/  ISETP.GE.AND P3, PT, R10, RZ, PT ;  /* 0x000000ff0a00720c */ /* 0x000fe20003f66270 */
[----:B------:R-:W2:Y:S01]  /*0640*/  LDC.64 R14, c[0x0][0x380] ;  /* 0x0000e000ff0e7b82 */ /* 0x000ea20000000a00 */
[----:B------:R-:W-:-:S03]  /*0650*/  SEL R10, R16, R12, !P1 ;  /* 0x0000000c100a7207 */ /* 0x000fc60004800000 */
[----:B------:R-:W-:-:S06]  /*0660*/  @P4 VIADD R18, R18, 0x1 ;  /* 0x0000000112124836 */ /* 0x000fcc0000000000 */
[----:B------:R-:W-:Y:S02]  /*0670*/  @!P5 IMAD.MOV R17, RZ, RZ, -R17 ;  /* 0x000000ffff11d224 */ /* 0x000fe400078e0a11 */
[----:B------:R-:W-:-:S03]  /*0680*/  @!P3 IMAD.MOV R18, RZ, RZ, -R18 ;  /* 0x000000ffff12b224 */ /* 0x000fc600078e0a12 */
[C---:B------:R-:W-:Y:S02]  /*0690*/  SEL R17, R16.reuse, R17, !P1 ;  /* 0x0000001110117207 */ /* 0x040fe40004800000 */
[----:B------:R-:W-:-:S05]  /*06a0*/  SEL R16, R16, R18, !P1 ;  /* 0x0000001210107207 */ /* 0x000fca0004800000 */
[----:B------:R-:W-:-:S04]  /*06b0*/  IMAD R10, R10, R16, R17 ;  /* 0x000000100a0a7224 */ /* 0x000fc800078e0211 */
[----:B0-----:R-:W-:-:S04]  /*06c0*/  IMAD R17, R10, UR7, R9 ;  /* 0x000000070a117c24 */ /* 0x001fc8000f8e0209 */
[----:B--2---:R-:W-:-:S06]  /*06d0*/  IMAD.WIDE R14, R17, 0x4, R14 ;  /* 0x00000004110e7825 */ /* 0x004fcc00078e020e */
[----:B------:R3:W5:Y:S02]  /*06e0*/  LDG.E R15, desc[UR12][R14.64] ;  /* 0x0000000c0e0f7981 */ /* 0x000764000c1e1900 */
.L_x_3:
[----:B01----:R-:W-:Y:S05]  /*06f0*/  BSYNC.RECONVERGENT B0 ;  /* 0x0000000000007941 */ /* 0x003fea0003800200 */
.L_x_2:
[----:B------:R-:W0:Y:S01]  /*0700*/  S2UR UR5, SR_CgaCtaId ;  /* 0x00000000000579c3 */ /* 0x000e220000008800 */
[----:B------:R-:W-:Y:S01]  /*0710*/  UMOV UR4, 0x400 ;  /* 0x0000040000047882 */ /* 0x000fe20000000000 */
[----:B------:R-:W-:Y:S01]  /*0720*/  UMOV UR6, UR7 ;  /* 0x0000000700067c82 */ /* 0x000fe20008000000 */
[----:B------:R-:W-:Y:S01]  /*0730*/  BSSY.RECONVERGENT B0, `(.L_x_4) ;  /* 0x0000052000007945 */ /* 0x000fe20003800200 */
[----:B------:R-:W-:Y:S02]  /*0740*/  IMAD R10, R8, UR6, R9 ;  /* 0x00000006080a7c24 */ /* 0x000fe4000f8e0209 */
[----:B------:R-:W-:Y:S01]  /*0750*/  HFMA2 R17, -RZ, RZ, 0, 0 ;  /* 0x00000000ff117431 */ /* 0x000fe200000001ff */
[----:B0-----:R-:W-:-:S06]  /*0760*/  ULEA UR4, UR5, UR4, 0x18 ;  /* 0x0000000405047291 */ /* 0x001fcc000f8ec0ff */
[----:B------:R-:W-:-:S05]  /*0770*/  LEA R10, R10, UR4, 0x2 ;  /* 0x000000040a0a7c11 */ /* 0x000fca000f8e10ff */
[----:B-----5:R0:W-:Y:S01]  /*0780*/  STS [R10], R15 ;  /* 0x0000000f0a007388 */ /* 0x0201e20000000800 */
[----:B------:R-:W-:Y:S05]  /*0790*/  @!P0 BRA `(.L_x_5) ;  /* 0x00000004002c8947 */ /* 0x000fea0003800000 */
[----:B--2---:R-:W-:Y:S02]  /*07a0*/  IABS R12, R13 ;  /* 0x0000000d000c7213 */ /* 0x004fe40000000000 */
[----:B------:R-:W-:Y:S02]  /*07b0*/  IABS R16, R6 ;  /* 0x0000000600107213 */ /* 0x000fe40000000000 */
[----:B------:R-:W1:Y:S01]  /*07c0*/  I2F.RP R18, R12 ;  /* 0x0000000c00127306 */ /* 0x000e620000209400 */
[----:B------:R-:W-:-:S07]  /*07d0*/  ISETP.GE.AND P2, PT, R6, RZ, PT ;  /* 0x000000ff0600720c */ /* 0x000fce0003f46270 */
[----:B-1----:R-:W3:Y:S02]  /*07e0*/  MUFU.RCP R18, R18 ;  /* 0x0000001200127308 */ /* 0x002ee40000001000 */
[----:B---3--:R-:W-:-:S06]  /*07f0*/  VIADD R14, R18, 0xffffffe ;  /* 0x0ffffffe120e7836 */ /* 0x008fcc0000000000 */
[----:B0-----:R0:W1:Y:S02]  /*0800*/  F2I.FTZ.U32.TRUNC.NTZ R15, R14 ;  /* 0x0000000e000f7305 */ /* 0x001064000021f000 */
[----:B0-----:R-:W-:Y:S01]  /*0810*/  MOV R14, RZ ;  /* 0x000000ff000e7202 */ /* 0x001fe20000000f00 */
[----:B-1----:R-:W-:-:S04]  /*0820*/  IMAD.MOV R19, RZ, RZ, -R15 ;  /* 0x000000ffff137224 */ /* 0x002fc800078e0a0f */
        /* <DEDUP_REMOVED lines=31> */
[----:B------:R-:W0:Y:S01]  /*0a20*/  LDC R20, c[0x0][0x3a0] ;  /* 0x0000e800ff147b82 */ /* 0x000e220000000800 */
[-C--:B------:R-:W-:Y:S02]  /*0a30*/  ISETP.GE.U32.AND P5, PT, R23, R12.reuse, PT ;  /* 0x0000000c1700720c */ /* 0x080fe40003fa6070 */
[----:B------:R-:W-:Y:S02]  /*0a40*/  @!P4 IADD3 R18, PT, PT, R18, 0x1, RZ ;  /* 0x000000011212c810 */ /* 0x000fe40007ffe0ff */
[----:B------:R-:W-:Y:S02]  /*0a50*/  ISETP.GE.U32.AND P2, PT, R19, R12, PT ;  /* 0x0000000c1300720c */ /* 0x000fe40003f46070 */
[----:B------:R-:W-:Y:S02]  /*0a60*/  LOP3.LUT R19, R6, R13, RZ, 0x3c, !PT ;  /* 0x0000000d06137212 */ /* 0x000fe400078e3cff */
[----:B------:R-:W-:-:S05]  /*0a70*/  @!P3 IADD3 R16, PT, PT, R16, 0x1, RZ ;  /* 0x000000011010b810 */ /* 0x000fca0007ffe0ff */
[----:B------:R-:W-:-:S04]  /*0a80*/  @P5 VIADD R18, R18, 0x1 ;  /* 0x0000000112125836 */ /* 0x000fc80000000000 */
[----:B------:R-:W-:Y:S01]  /*0a90*/  @P2 VIADD R16, R16, 0x1 ;  /* 0x0000000110102836 */ /* 0x000fe20000000000 */
[----:B0-----:R-:W-:Y:S02]  /*0aa0*/  IABS R17, R20 ;  /* 0x0000001400117213 */ /* 0x001fe40000000000 */
[----:B------:R-:W-:-:S03]  /*0ab0*/  LOP3.LUT R20, R20, R13, RZ, 0x3c, !PT ;  /* 0x0000000d14147212 */ /* 0x000fc600078e3cff */
[----:B------:R-:W-:Y:S01]  /*0ac0*/  IMAD.HI.U32 R15, R15, R17, RZ ;  /* 0x000000110f0f7227 */ /* 0x000fe200078e00ff */
[----:B------:R-:W-:-:S03]  /*0ad0*/  ISETP.GE.AND P3, PT, R20, RZ, PT ;  /* 0x000000ff1400720c */ /* 0x000fc60003f66270 */
[----:B------:R-:W-:-:S04]  /*0ae0*/  IMAD.MOV R21, RZ, RZ, -R15 ;  /* 0x000000ffff157224 */ /* 0x000fc800078e0a0f */
[----:B------:R-:W-:-:S05]  /*0af0*/  IMAD R17, R12, R21, R17 ;  /* 0x000000150c117224 */ /* 0x000fca00078e0211 */
[----:B------:R-:W-:-:S13]  /*0b00*/  ISETP.GT.U32.AND P6, PT, R12, R17, PT ;  /* 0x000000110c00720c */ /* 0x000fda0003fc4070 */
[----:B------:R-:W-:Y:S02]  /*0b10*/  @!P6 IMAD.IADD R17, R17, 0x1, -R12 ;  /* 0x000000011111e824 */ /* 0x000fe400078e0a0c */
[----:B------:R-:W-:Y:S01]  /*0b20*/  @!P6 VIADD R15, R15, 0x1 ;  /* 0x000000010f0fe836 */ /* 0x000fe20000000000 */
[----:B------:R-:W-:Y:S02]  /*0b30*/  ISETP.GE.AND P6, PT, R19, RZ, PT ;  /* 0x000000ff1300720c */ /* 0x000fe40003fc6270 */
[----:B------:R-:W-:Y:S02]  /*0b40*/  ISETP.GE.U32.AND P4, PT, R17, R12, PT ;  /* 0x0000000c1100720c */ /* 0x000fe40003f86070 */
[----:B------:R-:W-:-:S04]  /*0b50*/  LOP3.LUT R12, R4, R13, RZ, 0x3c, !PT ;  /* 0x0000000d040c7212 */ /* 0x000fc800078e3cff */
[----:B------:R-:W-:-:S05]  /*0b60*/  ISETP.GE.AND P5, PT, R12, RZ, PT ;  /* 0x000000ff0c00720c */ /* 0x000fca0003fa6270 */
[----:B------:R-:W-:Y:S02]  /*0b70*/  @!P6 IADD3 R16, PT, PT, -R16, RZ, RZ ;  /* 0x000000ff1010e210 */ /* 0x000fe40007ffe1ff */
[----:B------:R-:W-:Y:S02]  /*0b80*/  @P4 VIADD R15, R15, 0x1 ;  /* 0x000000010f0f4836 */ /* 0x000fe40000000000 */
[----:B------:R-:W-:Y:S02]  /*0b90*/  SEL R17, R14, R16, !P1 ;  /* 0x000000100e117207 */ /* 0x000fe40004800000 */
[----:B------:R-:W-:Y:S02]  /*0ba0*/  @!P3 IMAD.MOV R15, RZ, RZ, -R15 ;  /* 0x000000ffff0fb224 */ /* 0x000fe400078e0a0f */
[----:B------:R-:W-:-:S05]  /*0bb0*/  @!P5 IMAD.MOV R18, RZ, RZ, -R18 ;  /* 0x000000ffff12d224 */ /* 0x000fca00078e0a12 */
[C---:B------:R-:W-:Y:S02]  /*0bc0*/  SEL R18, R14.reuse, R18, !P1 ;  /* 0x000000120e127207 */ /* 0x040fe40004800000 */
[----:B------:R-:W-:-:S05]  /*0bd0*/  SEL R14, R14, R15, !P1 ;  /* 0x0000000f0e0e7207 */ /* 0x000fca0004800000 */
[----:B------:R-:W-:-:S04]  /*0be0*/  IMAD R18, R17, R14, R18 ;  /* 0x0000000e11127224 */ /* 0x000fc800078e0212 */
[----:B------:R-:W-:-:S05]  /*0bf0*/  IMAD R18, R18, UR6, RZ ;  /* 0x0000000612127c24 */ /* 0x000fca000f8e02ff */
[----:B------:R-:W-:-:S04]  /*0c00*/  IADD3 R12, P1, PT, R18, R9, RZ ;  /* 0x00000009120c7210 */ /* 0x000fc80007f3e0ff */
[----:B------:R-:W-:Y:S02]  /*0c10*/  LEA.HI.X.SX32 R15, R18, RZ, 0x1, P1 ;  /* 0x000000ff120f7211 */ /* 0x000fe400008f0eff */
[----:B------:R-:W-:-:S04]  /*0c20*/  LEA R14, P1, R12, UR10, 0x2 ;  /* 0x0000000a0c0e7c11 */ /* 0x000fc8000f8210ff */
[----:B------:R-:W-:-:S05]  /*0c30*/  LEA.HI.X R15, R12, UR11, R15, 0x2, P1 ;  /* 0x0000000b0c0f7c11 */ /* 0x000fca00088f140f */
[----:B------:R1:W5:Y:S04]  /*0c40*/  LDG.E R17, desc[UR12][R14.64+0x4] ;  /* 0x0000040c0e117981 */ /* 0x000368000c1e1900 */
.L_x_5:
[----:B------:R-:W-:Y:S05]  /*0c50*/  BSYNC.RECONVERGENT B0 ;  /* 0x0000000000007941 */ /* 0x000fea0003800200 */
.L_x_4:
[----:B-----5:R4:W-:Y:S01]  /*0c60*/  STS [R10+0x4], R17 ;  /* 0x000004110a007388 */ /* 0x0209e20000000800 */
[----:B------:R-:W-:Y:S01]  /*0c70*/  BSSY.RECONVERGENT B0, `(.L_x_6) ;  /* 0x000004d000007945 */ /* 0x000fe20003800200 */
[----:B------:R-:W-:-:S03]  /*0c80*/  MOV R19, RZ ;  /* 0x000000ff00137202 */ /* 0x000fc60000000f00 */
[----:B------:R-:W-:Y:S05]  /*0c90*/  @!P0 BRA `(.L_x_7) ;  /* 0x0000000400288947 */ /* 0x000fea0003800000 */
[----:B--2---:R-:W-:Y:S02]  /*0ca0*/  IABS R12, R13 ;  /* 0x0000000d000c7213 */ /* 0x004fe40000000000 */
[----:B------:R-:W-:Y:S02]  /*0cb0*/  IABS R18, R6 ;  /* 0x0000000600127213 */ /* 0x000fe40000000000 */
[----:B----4-:R-:W2:Y:S01]  /*0cc0*/  I2F.RP R17, R12 ;  /* 0x0000000c00117306 */ /* 0x010ea20000209400 */
[----:B------:R-:W-:-:S07]  /*0cd0*/  ISETP.GE.AND P2, PT, R6, RZ, PT ;  /* 0x000000ff0600720c */ /* 0x000fce0003f46270 */
[----:B--2---:R-:W1:Y:S02]  /*0ce0*/  MUFU.RCP R17, R17 ;  /* 0x0000001100117308 */ /* 0x004e640000001000 */
[----:B-1-3--:R-:W-:-:S06]  /*0cf0*/  VIADD R14, R17, 0xffffffe ;  /* 0x0ffffffe110e7836 */ /* 0x00afcc0000000000 */
[----:B0-----:R0:W1:Y:S02]  /*0d00*/  F2I.FTZ.U32.TRUNC.NTZ R15, R14 ;  /* 0x0000000e000f7305 */ /* 0x001064000021f000 */
[----:B0-----:R-:W-:Y:S02]  /*0d10*/  HFMA2 R14, -RZ, RZ, 0, 0 ;  /* 0x00000000ff0e7431 */ /* 0x001fe400000001ff */
[----:B-1----:R-:W-:-:S04]  /*0d20*/  IMAD.MOV R21, RZ, RZ, -R15 ;  /* 0x000000ffff157224 */ /* 0x002fc800078e0a0f */
[----:B------:R-:W-:-:S04]  /*0d30*/  IMAD R21, R21, R12, RZ ;  /* 0x0000000c15157224 */ /* 0x000fc800078e02ff */
[----:B------:R-:W-:-:S06]  /*0d40*/  IMAD.HI.U32 R15, R15, R21, R14 ;  /* 0x000000150f0f7227 */ /* 0x000fcc00078e000e */
[----:B------:R-:W-:-:S04]  /*0d50*/  IMAD.HI.U32 R16, R15, R18, RZ ;  /* 0x000000120f107227 */ /* 0x000fc800078e00ff */
[----:B------:R-:W-:-:S04]  /*0d60*/  IMAD.MOV R17, RZ, RZ, -R16 ;  /* 0x000000ffff117224 */ /* 0x000fc800078e0a10 */
[----:B------:R-:W-:-:S05]  /*0d70*/  IMAD R17, R12, R17, R18 ;  /* 0x000000110c117224 */ /* 0x000fca00078e0212 */
[----:B------:R-:W-:-:S13]  /*0d80*/  ISETP.GT.U32.AND P3, PT, R12, R17, PT ;  /* 0x000000110c00720c */ /* 0x000fda0003f64070 */
[----:B------:R-:W-:-:S05]  /*0d90*/  @!P3 IMAD.IADD R17, R17, 0x1, -R12 ;  /* 0x000000011111b824 */ /* 0x000fca00078e0a0c */
[----:B------:R-:W-:Y:S02]  /*0da0*/  ISETP.GT.U32.AND P1, PT, R12, R17, PT ;  /* 0x000000110c00720c */ /* 0x000fe40003f24070 */
[----:B------:R-:W-:-:S04]  /*0db0*/  IADD3 R14, PT, PT, R17, -R12, RZ ;  /* 0x8000000c110e7210 */ /* 0x000fc80007ffe0ff */
        /* <DEDUP_REMOVED lines=9> */
[----:B------:R-:W-:-:S04]  /*0e50*/  IMAD.HI.U32 R18, R15, R20, RZ ;  /* 0x000000140f127227 */ /* 0x000fc800078e00ff */
[----:B------:R-:W-:-:S04]  /*0e60*/  IMAD.MOV R21, RZ, RZ, -R18 ;  /* 0x000000ffff157224 */ /* 0x000fc800078e0a12 */
[----:B------:R-:W-:-:S05]  /*0e70*/  IMAD R23, R12, R21, R20 ;  /* 0x000000150c177224 */ /* 0x000fca00078e0214 */
[----:B------:R-:W-:-:S13]  /*0e80*/  ISETP.GT.U32.AND P4, PT, R12, R23, PT ;  /* 0x000000170c00720c */ /* 0x000fda0003f84070 */
[----:B------:R-:W-:-:S04]  /*0e90*/  @!P4 IADD3 R23, PT, PT, R23, -R12, RZ ;  /* 0x8000000c1717c210 */ /* 0x000fc80007ffe0ff */
[----:B------:R-:W-:Y:S01]  /*0ea0*/  ISETP.GT.U32.AND P2, PT, R12, R23, PT ;  /* 0x000000170c00720c */ /* 0x000fe20003f44070 */
[----:B------:R-:W-:-:S05]  /*0eb0*/  IMAD.IADD R20, R23, 0x1, -R12 ;  /* 0x0000000117147824 */ /* 0x000fca00078e0a0c */
[----:B------:R-:W-:-:S05]  /*0ec0*/  SEL R21, R20, R23, !P2 ;  /* 0x0000001714157207 */ /* 0x000fca0005000000 */
[----:B------:R-:W-:-:S05]  /*0ed0*/  @!P5 IMAD.MOV R21, RZ, RZ, -R21 ;  /* 0x000000ffff15d224 */ /* 0x000fca00078e0a15 */
[----:B------:R-:W-:-:S04]  /*0ee0*/  SEL R21, R14, R21, !P1 ;  /* 0x000000150e157207 */ /* 0x000fc80004800000 */
[----:B------:R-:W-:-:S13]  /*0ef0*/  ISETP.NE.AND P2, PT, R21, RZ, PT ;  /* 0x000000ff1500720c */ /* 0x000fda0003f45270 */
[----:B------:R-:W-:Y:S05]  /*0f00*/  @P2 BRA `(.L_x_7) ;  /* 0x00000000008c2947 */ /* 0x000fea0003800000 */
[----:B------:R-:W0:Y:S01]  /*0f10*/  LDC R20, c[0x0][0x3a0] ;  /* 0x0000e800ff147b82 */ /* 0x000e220000000800 */
[-C--:B------:R-:W-:Y:S01]  /*0f20*/  ISETP.GE.U32.AND P5, PT, R23, R12.reuse, PT ;  /* 0x0000000c1700720c */ /* 0x080fe20003fa6070 */
[----:B------:R-:W-:Y:S01]  /*0f30*/  @!P4 VIADD R18, R18, 0x1 ;  /* 0x000000011212c836 */ /* 0x000fe20000000000 */
[----:B------:R-:W-:Y:S01]  /*0f40*/  ISETP.GE.U32.AND P2, PT, R17, R12, PT ;  /* 0x0000000c1100720c */ /* 0x000fe20003f46070 */
[----:B------:R-:W-:Y:S01]  /*0f50*/  @!P3 VIADD R16, R16, 0x1 ;  /* 0x000000011010b836 */ /* 0x000fe20000000000 */
[----:B------:R-:W-:-:S09]  /*0f60*/  LOP3.LUT R17, R6, R13, RZ, 0x3c, !PT ;  /* 0x0000000d06117212 */ /* 0x000fd200078e3cff */
[----:B------:R-:W-:Y:S02]  /*0f70*/  @P5 VIADD R18, R18, 0x1 ;  /* 0x0000000112125836 */ /* 0x000fe40000000000 */
[----:B------:R-:W-:Y:S02]  /*0f80*/  @P2 IADD3 R16, PT, PT, R16, 0x1, RZ ;  /* 0x0000000110102810 */ /* 0x000fe40007ffe0ff */
[----:B0-----:R-:W-:Y:S02]  /*0f90*/  IABS R19, R20 ;  /* 0x0000001400137213 */ /* 0x001fe40000000000 */
[----:B------:R-:W-:-:S03]  /*0fa0*/  LOP3.LUT R20, R20, R13, RZ, 0x3c, !PT ;  /* 0x0000000d14147212 */ /* 0x000fc600078e3cff */
[----:B------:R-:W-:Y:S01]  /*0fb0*/  IMAD.HI.U32 R15, R15, R19, RZ ;  /* 0x000000130f0f7227 */ /* 0x000fe200078e00ff */
[----:B------:R-:W-:-:S04]  /*0fc0*/  ISETP.GE.AND P3, PT, R20, RZ, PT ;  /* 0x000000ff1400720c */ /* 0x000fc80003f66270 */
[----:B------:R-:W-:-:S05]  /*0fd0*/  IADD3 R21, PT, PT, -R15, RZ, RZ ;  /* 0x000000ff0f157210 */ /* 0x000fca0007ffe1ff */
[----:B------:R-:W-:-:S05]  /*0fe0*/  IMAD R19, R12, R21, R19 ;  /* 0x000000150c137224 */ /* 0x000fca00078e0213 */
[----:B------:R-:W-:-:S13]  /*0ff0*/  ISETP.GT.U32.AND P6, PT, R12, R19, PT ;  /* 0x000000130c00720c */ /* 0x000fda0003fc4070 */
[----:B------:R-:W-:Y:S01]  /*1000*/  @!P6 IMAD.IADD R19, R19, 0x1, -R12 ;  /* 0x000000011313e824 */ /* 0x000fe200078e0a0c */
[----:B------:R-:W-:Y:S02]  /*1010*/  @!P6 IADD3 R15, PT, PT, R15, 0x1, RZ ;  /* 0x000000010f0fe810 */ /* 0x000fe40007ffe0ff */
[----:B------:R-:W-:Y:S02]  /*1020*/  ISETP.GE.AND P6, PT, R17, RZ, PT ;  /* 0x000000ff1100720c */ /* 0x000fe40003fc6270 */
[----:B------:R-:W-:Y:S02]  /*1030*/  ISETP.GE.U32.AND P4, PT, R19, R12, PT ;  /* 0x0000000c1300720c */ /* 0x000fe40003f86070 */
[----:B------:R-:W-:-:S04]  /*1040*/  LOP3.LUT R12, R4, R13, RZ, 0x3c, !PT ;  /* 0x0000000d040c7212 */ /* 0x000fc800078e3cff */
[----:B------:R-:W-:-:S05]  /*1050*/  ISETP.GE.AND P5, PT, R12, RZ, PT ;  /* 0x000000ff0c00720c */ /* 0x000fca0003fa6270 */
[----:B------:R-:W-:Y:S02]  /*1060*/  @!P6 IMAD.MOV R16, RZ, RZ, -R16 ;  /* 0x000000ffff10e224 */ /* 0x000fe400078e0a10 */
[----:B------:R-:W-:-:S03]  /*1070*/  @P4 VIADD R15, R15, 0x1 ;  /* 0x000000010f0f4836 */ /* 0x000fc60000000000 */
[----:B------:R-:W-:Y:S01]  /*1080*/  SEL R17, R14, R16, !P1 ;  /* 0x000000100e117207 */ /* 0x000fe20004800000 */
[----:B------:R-:W-:Y:S02]  /*1090*/  @!P3 IMAD.MOV R15, RZ, RZ, -R15 ;  /* 0x000000ffff0fb224 */ /* 0x000fe400078e0a0f */
[----:B------:R-:W-:-:S04]  /*10a0*/  @!P5 IADD3 R18, PT, PT, -R18, RZ, RZ ;  /* 0x000000ff1212d210 */ /* 0x000fc80007ffe1ff */
        /* <DEDUP_REMOVED lines=9> */
.L_x_7:
[----:B------:R-:W-:Y:S05]  /*1140*/  BSYNC.RECONVERGENT B0 ;  /* 0x0000000000007941 */ /* 0x000fea0003800200 */
.L_x_6:
[----:B-----5:R0:W-:Y:S01]  /*1150*/  STS [R10+0x8], R19 ;  /* 0x000008130a007388 */ /* 0x0201e20000000800 */
[----:B------:R-:W-:Y:S01]  /*1160*/  BSSY.RECONVERGENT B0, `(.L_x_8) ;  /* 0x000004f000007945 */ /* 0x000fe20003800200 */
[----:B----4-:R-:W-:-:S03]  /*1170*/  IMAD.MOV.U32 R17, RZ, RZ, RZ ;  /* 0x000000ffff117224 */ /* 0x010fc600078e00ff */
[----:B------:R-:W-:Y:S05]  /*1180*/  @!P0 BRA `(.L_x_9) ;  /* 0x0000000400308947 */ /* 0x000fea0003800000 */
[----:B--2---:R-:W-:Y:S02]  /*1190*/  IABS R12, R13 ;  /* 0x0000000d000c7213 */ /* 0x004fe40000000000 */
[----:B------:R-:W-:Y:S02]  /*11a0*/  IABS R16, R6 ;  /* 0x0000000600107213 */ /* 0x000fe40000000000 */
[----:B------:R-:W2:Y:S01]  /*11b0*/  I2F.RP R18, R12 ;  /* 0x0000000c00127306 */ /* 0x000ea20000209400 */
[----:B------:R-:W-:-:S07]  /*11c0*/  ISETP.GE.AND P2, PT, R6, RZ, PT ;  /* 0x000000ff0600720c */ /* 0x000fce0003f46270 */
[----:B--2---:R-:W0:Y:S02]  /*11d0*/  MUFU.RCP R18, R18 ;  /* 0x0000001200127308 */ /* 0x004e240000001000 */
[----:B01-3--:R-:W-:-:S06]  /*11e0*/  IADD3 R14, PT, PT, R18, 0xffffffe, RZ ;  /* 0x0ffffffe120e7810 */ /* 0x00bfcc0007ffe0ff */
[----:B------:R0:W1:Y:S02]  /*11f0*/  F2I.FTZ.U32.TRUNC.NTZ R15, R14 ;  /* 0x0000000e000f7305 */ /* 0x000064000021f000 */
[----:B0-----:R-:W-:Y:S02]  /*1200*/  IMAD.MOV.U32 R14, RZ, RZ, RZ ;  /* 0x000000ffff0e7224 */ /* 0x001fe400078e00ff */
[----:B-1----:R-:W-:-:S04]  /*1210*/  IMAD.MOV R19, RZ, RZ, -R15 ;  /* 0x000000ffff137224 */ /* 0x002fc800078e0a0f */
[----:B------:R-:W-:-:S04]  /*1220*/  IMAD R19, R19, R12, RZ ;  /* 0x0000000c13137224 */ /* 0x000fc800078e02ff */
[----:B------:R-:W-:Y:S01]  /*1230*/  IMAD.HI.U32 R15, R15, R19, R14 ;  /* 0x000000130f0f7227 */ /* 0x000fe200078e000e */
[----:B------:R-:W-:-:S05]  /*1240*/  MOV R19, R16 ;  /* 0x0000001000137202 */ /* 0x000fca0000000f00 */
        /* <DEDUP_REMOVED lines=36> */
[----:B0-----:R-:W-:-:S05]  /*1490*/  IABS R17, R20 ;  /* 0x0000001400117213 */ /* 0x001fca0000000000 */
[----:B------:R-:W-:-:S05]  /*14a0*/  IMAD.HI.U32 R15, R15, R17, RZ ;  /* 0x000000110f0f7227 */ /* 0x000fca00078e00ff */
[----:B------:R-:W-:-:S05]  /*14b0*/  IADD3 R21, PT, PT, -R15, RZ, RZ ;  /* 0x000000ff0f157210 */ /* 0x000fca0007ffe1ff */
[----:B------:R-:W-:-:S05]  /*14c0*/  IMAD R17, R12, R21, R17 ;  /* 0x000000150c117224 */ /* 0x000fca00078e0211 */
[----:B------:R-:W-:-:S13]  /*14d0*/  ISETP.GT.U32.AND P6, PT, R12, R17, PT ;  /* 0x000000110c00720c */ /* 0x000fda0003fc4070 */
[----:B------:R-:W-:Y:S01]  /*14e0*/  @!P6 IMAD.IADD R17, R17, 0x1, -R12 ;  /* 0x000000011111e824 */ /* 0x000fe200078e0a0c */
[----:B------:R-:W-:Y:S02]  /*14f0*/  @!P6 IADD3 R15, PT, PT, R15, 0x1, RZ ;  /* 0x000000010f0fe810 */ /* 0x000fe40007ffe0ff */
[----:B------:R-:W-:Y:S02]  /*1500*/  ISETP.GE.AND P6, PT, R19, RZ, PT ;  /* 0x000000ff1300720c */ /* 0x000fe40003fc6270 */
[----:B------:R-:W-:Y:S02]  /*1510*/  ISETP.GE.U32.AND P4, PT, R17, R12, PT ;  /* 0x0000000c1100720c */ /* 0x000fe40003f86070 */
[-C--:B------:R-:W-:Y:S02]  /*1520*/  LOP3.LUT R12, R4, R13.reuse, RZ, 0x3c, !PT ;  /* 0x0000000d040c7212 */ /* 0x080fe400078e3cff */
[----:B------:R-:W-:Y:S02]  /*1530*/  LOP3.LUT R13, R20, R13, RZ, 0x3c, !PT ;  /* 0x0000000d140d7212 */ /* 0x000fe400078e3cff */
[----:B------:R-:W-:-:S02]  /*1540*/  ISETP.GE.AND P5, PT, R12, RZ, PT ;  /* 0x000000ff0c00720c */ /* 0x000fc40003fa6270 */
[----:B------:R-:W-:-:S03]  /*1550*/  ISETP.GE.AND P3, PT, R13, RZ, PT ;  /* 0x000000ff0d00720c */ /* 0x000fc60003f66270 */
[----:B------:R-:W-:Y:S02]  /*1560*/  @!P6 IADD3 R16, PT, PT, -R16, RZ, RZ ;  /* 0x000000ff1010e210 */ /* 0x000fe40007ffe1ff */
[----:B------:R-:W-:-:S04]  /*1570*/  @P4 VIADD R15, R15, 0x1 ;  /* 0x000000010f0f4836 */ /* 0x000fc80000000000 */
[----:B------:R-:W-:Y:S01]  /*1580*/  IMAD.MOV.U32 R13, RZ, RZ, R15 ;  /* 0x000000ffff0d7224 */ /* 0x000fe200078e000f */
[----:B------:R-:W-:Y:S01]  /*1590*/  SEL R15, R14, R16, !P1 ;  /* 0x000000100e0f7207 */ /* 0x000fe20004800000 */
[----:B------:R-:W-:Y:S02]  /*15a0*/  @!P5 IMAD.MOV R18, RZ, RZ, -R18 ;  /* 0x000000ffff12d224 */ /* 0x000fe400078e0a12 */
[----:B------:R-:W-:-:S03]  /*15b0*/  @!P3 IMAD.MOV R13, RZ, RZ, -R13 ;  /* 0x000000ffff0db224 */ /* 0x000fc600078e0a0d */
        /* <DEDUP_REMOVED lines=9> */
.L_x_9:
[----:B------:R-:W-:Y:S05]  /*1650*/  BSYNC.RECONVERGENT B0 ;  /* 0x0000000000007941 */ /* 0x000fea0003800200 */
.L_x_8:
[----:B-----5:R0:W-:Y:S01]  /*1660*/  STS [R10+0xc], R17 ;  /* 0x00000c110a007388 */ /* 0x0201e20000000800 */
[----:B------:R-:W-:-:S04]  /*1670*/  IADD3 R9, PT, PT, R9, 0x4, RZ ;  /* 0x0000000409097810 */ /* 0x000fc80007ffe0ff */
[----:B------:R-:W-:-:S13]  /*1680*/  ISETP.NE.AND P1, PT, R9, R7, PT ;  /* 0x000000070900720c */ /* 0x000fda0003f25270 */
[----:B0-----:R-:W-:Y:S05]  /*1690*/  @P1 BRA `(.L_x_10) ;  /* 0xffffffe800e01947 */ /* 0x001fea000383ffff */
.L_x_1:
[----:B------:R-:W-:-:S09]  /*16a0*/  UISETP.NE.AND UP0, UPT, UR8, URZ, UPT ;  /* 0x000000ff0800728c */ /* 0x000fd2000bf05270 */
[----:B------:R-:W-:Y:S05]  /*16b0*/  BRA.U !UP0, `(.L_x_0) ;  /* 0x0000000508a87547 */ /* 0x000fea000b800000 */
[----:B------:R-:W0:Y:S01]  /*16c0*/  LDC R16, c[0x0][0x3ac] ;  /* 0x0000eb00ff107b82 */ /* 0x000e220000000800 */
[----:B------:R-:W-:Y:S01]  /*16d0*/  ISETP.GE.AND P2, PT, R6, RZ, PT ;  /* 0x000000ff0600720c */ /* 0x000fe20003f46270 */
[----:B------:R-:W-:Y:S01]  /*16e0*/  UMOV UR4, 0x400 ;  /* 0x0000040000047882 */ /* 0x000fe20000000000 */
[----:B------:R-:W0:Y:S05]  /*16f0*/  LDCU UR6, c[0x0][0x3b0] ;  /* 0x00007600ff0677ac */ /* 0x000e2a0008000800 */
[----:B------:R-:W5:Y:S01]  /*1700*/  S2UR UR5, SR_CgaCtaId ;  /* 0x00000000000579c3 */ /* 0x000f620000008800 */
[----:B0-----:R-:W-:Y:S02]  /*1710*/  IABS R9, R16 ;  /* 0x0000001000097213 */ /* 0x001fe40000000000 */
[----:B------:R-:W-:-:S02]  /*1720*/  ISETP.NE.AND P3, PT, R16, RZ, PT ;  /* 0x000000ff1000720c */ /* 0x000fc40003f65270 */
[----:B------:R-:W0:Y:S01]  /*1730*/  I2F.RP R10, R9 ;  /* 0x00000009000a7306 */ /* 0x000e220000209400 */
[----:B-----5:R-:W-:-:S03]  /*1740*/  ULEA UR5, UR5, UR4, 0x18 ;  /* 0x0000000405057291 */ /* 0x020fc6000f8ec0ff */
[----:B------:R-:W-:-:S04]  /*1750*/  UMOV UR4, URZ ;  /* 0x000000ff00047c82 */ /* 0x000fc80008000000 */
[----:B0-----:R-:W4:Y:S02]  /*1760*/  MUFU.RCP R10, R10 ;  /* 0x0000000a000a7308 */ /* 0x001f240000001000 */
[----:B----4-:R-:W-:Y:S02]  /*1770*/  VIADD R12, R10, 0xffffffe ;  /* 0x0ffffffe0a0c7836 */ /* 0x010fe40000000000 */
[----:B------:R-:W0:Y:S04]  /*1780*/  LDC R10, c[0x0][0x3a0] ;  /* 0x0000e800ff0a7b82 */ /* 0x000e280000000800 */
[----:B--2---:R2:W1:Y:S02]  /*1790*/  F2I.FTZ.U32.TRUNC.NTZ R13, R12 ;  /* 0x0000000c000d7305 */ /* 0x004464000021f000 */
[----:B--2---:R-:W-:-:S02]  /*17a0*/  HFMA2 R12, -RZ, RZ, 0, 0 ;  /* 0x00000000ff0c7431 */ /* 0x004fc400000001ff */
[----:B-1-3--:R-:W-:-:S04]  /*17b0*/  IMAD.MOV R14, RZ, RZ, -R13 ;  /* 0x000000ffff0e7224 */ /* 0x00afc800078e0a0d */
[----:B------:R-:W-:Y:S01]  /*17c0*/  IMAD R15, R14, R9, RZ ;  /* 0x000000090e0f7224 */ /* 0x000fe200078e02ff */
[----:B------:R-:W-:-:S03]  /*17d0*/  IABS R14, R6 ;  /* 0x00000006000e7213 */ /* 0x000fc60000000000 */
[----:B------:R-:W-:Y:S02]  /*17e0*/  IMAD.HI.U32 R15, R13, R15, R12 ;  /* 0x0000000f0d0f7227 */ /* 0x000fe400078e000c */
[----:B------:R-:W1:Y:S04]  /*17f0*/  LDC.64 R12, c[0x0][0x380] ;  /* 0x0000e000ff0c7b82 */ /* 0x000e680000000a00 */
[----:B------:R-:W-:-:S04]  /*1800*/  IMAD.HI.U32 R15, R15, R14, RZ ;  /* 0x0000000e0f0f7227 */ /* 0x000fc800078e00ff */
[----:B------:R-:W-:-:S04]  /*1810*/  IMAD.MOV R15, RZ, RZ, -R15 ;  /* 0x000000ffff0f7224 */ /* 0x000fc800078e0a0f */
[----:B------:R-:W-:-:S05]  /*1820*/  IMAD R14, R9, R15, R14 ;  /* 0x0000000f090e7224 */ /* 0x000fca00078e020e */
[----:B------:R-:W-:-:S13]  /*1830*/  ISETP.GT.U32.AND P1, PT, R9, R14, PT ;  /* 0x0000000e0900720c */ /* 0x000fda0003f24070 */
[----:B------:R-:W-:-:S05]  /*1840*/  @!P1 IMAD.IADD R14, R14, 0x1, -R9 ;  /* 0x000000010e0e9824 */ /* 0x000fca00078e0a09 */
[----:B------:R-:W-:-:S13]  /*1850*/  ISETP.GT.U32.AND P1, PT, R9, R14, PT ;  /* 0x0000000e0900720c */ /* 0x000fda0003f24070 */
[----:B------:R-:W-:Y:S02]  /*1860*/  @!P1 IADD3 R14, PT, PT, R14, -R9, RZ ;  /* 0x800000090e0e9210 */ /* 0x000fe40007ffe0ff */
[----:B------:R-:W2:Y:S03]  /*1870*/  LDC R9, c[0x0][0x3ac] ;  /* 0x0000eb00ff097b82 */ /* 0x000ea60000000800 */
[----:B------:R-:W-:Y:S01]  /*1880*/  @!P2 IMAD.MOV R14, RZ, RZ, -R14 ;  /* 0x000000ffff0ea224 */ /* 0x000fe200078e0a0e */
[----:B------:R-:W-:-:S04]  /*1890*/  @!P3 LOP3.LUT R14, RZ, R16, RZ, 0x33, !PT ;  /* 0x00000010ff0eb212 */ /* 0x000fc800078e33ff */
[----:B01----:R-:W-:-:S13]  /*18a0*/  ISETP.NE.AND P1, PT, R14, RZ, PT ;  /* 0x000000ff0e00720c */ /* 0x003fda0003f25270 */
.L_x_13:
[----:B------:R-:W-:Y:S01]  /*18b0*/  PLOP3.LUT P2, PT, P0, P1, PT, 0x8f, 0xf8 ;  /* 0x0000000000f8781c */ /* 0x000fe20000743177 */
[----:B------:R-:W-:Y:S01]  /*18c0*/  UIADD3 UR4, UPT, UPT, UR4, 0x1, URZ ;  /* 0x0000000104047890 */ /* 0x000fe2000fffe0ff */
[----:B-1----:R-:W-:Y:S01]  /*18d0*/  IMAD R16, R8, UR6, R7 ;  /* 0x0000000608107c24 */ /* 0x002fe2000f8e0207 */
[----:B------:R-:W-:Y:S01]  /*18e0*/  BSSY.RECONVERGENT B0, `(.L_x_11) ;  /* 0x0000044000007945 */ /* 0x000fe20003800200 */
[----:B------:R-:W-:Y:S01]  /*18f0*/  IMAD.MOV.U32 R19, RZ, RZ, RZ ;  /* 0x000000ffff137224 */ /* 0x000fe200078e00ff */
[----:B------:R-:W-:Y:S02]  /*1900*/  UISETP.NE.AND UP0, UPT, UR4, UR8, UPT ;  /* 0x000000080400728c */ /* 0x000fe4000bf05270 */
[----:B------:R-:W-:-:S06]  /*1910*/  LEA R16, R16, UR5, 0x2 ;  /* 0x0000000510107c11 */ /* 0x000fcc000f8e10ff */
[----:B0-----:R-:W-:Y:S05]  /*1920*/  @P2 BRA `(.L_x_12) ;  /* 0x0000000000fc2947 */ /* 0x001fea0003800000 */
[----:B--2---:R-:W-:Y:S02]  /*1930*/  IABS R17, R9 ;  /* 0x0000000900117213 */ /* 0x004fe40000000000 */
[----:B------:R-:W-:Y:S02]  /*1940*/  IABS R22, R4 ;  /* 0x0000000400167213 */ /* 0x000fe40000000000 */
[----:B------:R-:W0:Y:S01]  /*1950*/  I2F.RP R18, R17 ;  /* 0x0000001100127306 */ /* 0x000e220000209400 */
[----:B------:R-:W-:-:S07]  /*1960*/  ISETP.GE.AND P4, PT, R4, RZ, PT ;  /* 0x000000ff0400720c */ /* 0x000fce0003f86270 */
[----:B0-----:R-:W0:Y:S02]  /*1970*/  MUFU.RCP R18, R18 ;  /* 0x0000001200127308 */ /* 0x001e240000001000 */
[----:B0-----:R-:W-:-:S06]  /*1980*/  IADD3 R14, PT, PT, R18, 0xffffffe, RZ ;  /* 0x0ffffffe120e7810 */ /* 0x001fcc0007ffe0ff */
[----:B------:R0:W1:Y:S02]  /*1990*/  F2I.FTZ.U32.TRUNC.NTZ R15, R14 ;  /* 0x0000000e000f7305 */ /* 0x000064000021f000 */
[----:B0-----:R-:W-:Y:S02]  /*19a0*/  IMAD.MOV.U32 R14, RZ, RZ, RZ ;  /* 0x000000ffff0e7224 */ /* 0x001fe400078e00ff */
[----:B-1----:R-:W-:-:S04]  /*19b0*/  IMAD.MOV R20, RZ, RZ, -R15 ;  /* 0x000000ffff147224 */ /* 0x002fc800078e0a0f */
[----:B------:R-:W-:-:S04]  /*19c0*/  IMAD R21, R20, R17, RZ ;  /* 0x0000001114157224 */ /* 0x000fc800078e02ff */
[----:B------:R-:W-:Y:S01]  /*19d0*/  IMAD.HI.U32 R20, R15, R21, R14 ;  /* 0x000000150f147227 */ /* 0x000fe200078e000e */
[----:B------:R-:W-:Y:S02]  /*19e0*/  MOV R21, R22 ;  /* 0x0000001600157202 */ /* 0x000fe40000000f00 */
[----:B------:R-:W-:-:S03]  /*19f0*/  LOP3.LUT R14, RZ, R9, RZ, 0x33, !PT ;  /* 0x00000009ff0e7212 */ /* 0x000fc600078e33ff */
        /* <DEDUP_REMOVED lines=8> */
[----:B------:R-:W-:-:S03]  /*1a80*/  ISETP.NE.AND P2, PT, R9, RZ, PT ;  /* 0x000000ff0900720c */ /* 0x000fc60003f45270 */
[----:B------:R-:W-:-:S05]  /*1a90*/  @!P4 IMAD.MOV R21, RZ, RZ, -R21 ;  /* 0x000000ffff15c224 */ /* 0x000fca00078e0a15 */
[----:B------:R-:W-:-:S04]  /*1aa0*/  SEL R21, R14, R21, !P2 ;  /* 0x000000150e157207 */ /* 0x000fc80005000000 */
[----:B------:R-:W-:-:S13]  /*1ab0*/  ISETP.NE.AND P4, PT, R21, RZ, PT ;  /* 0x000000ff1500720c */ /* 0x000fda0003f85270 */
[----:B------:R-:W-:Y:S05]  /*1ac0*/  @P4 BRA `(.L_x_12) ;  /* 0x0000000000944947 */ /* 0x000fea0003800000 */
[----:B------:R-:W-:Y:S02]  /*1ad0*/  IABS R21, R6 ;  /* 0x0000000600157213 */ /* 0x000fe40000000000 */
[----:B------:R-:W-:Y:S02]  /*1ae0*/  IABS R23, R10 ;  /* 0x0000000a00177213 */ /* 0x000fe40000000000 */
[----:B------:R-:W-:Y:S01]  /*1af0*/  @!P3 IADD3 R15, PT, PT, R15, 0x1, RZ ;  /* 0x000000010f0fb810 */ /* 0x000fe20007ffe0ff */
[----:B------:R-:W-:-:S04]  /*1b00*/  IMAD.HI.U32 R19, R20, R21, RZ ;  /* 0x0000001514137227 */ /* 0x000fc800078e00ff */
[----:B------:R-:W-:-:S04]  /*1b10*/  IMAD.HI.U32 R20, R20, R23, RZ ;  /* 0x0000001714147227 */ /* 0x000fc800078e00ff */
[----:B------:R-:W-:Y:S01]  /*1b20*/  IMAD.MOV R22, RZ, RZ, -R19 ;  /* 0x000000ffff167224 */ /* 0x000fe200078e0a13 */
[----:B------:R-:W-:-:S03]  /*1b30*/  IADD3 R24, PT, PT, -R20, RZ, RZ ;  /* 0x000000ff14187210 */ /* 0x000fc60007ffe1ff */
[C---:B------:R-:W-:Y:S01]  /*1b40*/  IMAD R22, R17.reuse, R22, R21 ;  /* 0x0000001611167224 */ /* 0x040fe200078e0215 */
[----:B------:R-:W-:Y:S01]  /*1b50*/  LOP3.LUT R21, R4, R9, RZ, 0x3c, !PT ;  /* 0x0000000904157212 */ /* 0x000fe200078e3cff */
[----:B------:R-:W-:-:S03]  /*1b60*/  IMAD R24, R17, R24, R23 ;  /* 0x0000001811187224 */ /* 0x000fc600078e0217 */
[C---:B------:R-:W-:Y:S02]  /*1b70*/  ISETP.GT.U32.AND P6, PT, R17.reuse, R22, PT ;  /* 0x000000161100720c */ /* 0x040fe40003fc4070 */
[----:B------:R-:W-:-:S11]  /*1b80*/  ISETP.GT.U32.AND P5, PT, R17, R24, PT ;  /* 0x000000181100720c */ /* 0x000fd60003fa4070 */
[--C-:B------:R-:W-:Y:S02]  /*1b90*/  @!P6 IMAD.IADD R22, R22, 0x1, -R17.reuse ;  /* 0x000000011616e824 */ /* 0x100fe400078e0a11 */
[----:B------:R-:W-:Y:S02]  /*1ba0*/  @!P5 IMAD.IADD R24, R24, 0x1, -R17 ;  /* 0x000000011818d824 */ /* 0x000fe400078e0a11 */
[----:B------:R-:W-:Y:S01]  /*1bb0*/  @!P6 VIADD R19, R19, 0x1 ;  /* 0x000000011313e836 */ /* 0x000fe20000000000 */
[-C--:B------:R-:W-:Y:S01]  /*1bc0*/  ISETP.GE.U32.AND P4, PT, R22, R17.reuse, PT ;  /* 0x000000111600720c */ /* 0x080fe20003f86070 */
[----:B------:R-:W-:Y:S01]  /*1bd0*/  @!P5 VIADD R20, R20, 0x1 ;  /* 0x000000011414d836 */ /* 0x000fe20000000000 */
[-C--:B------:R-:W-:Y:S02]  /*1be0*/  ISETP.GE.U32.AND P3, PT, R24, R17.reuse, PT ;  /* 0x000000111800720c */ /* 0x080fe40003f66070 */
[----:B------:R-:W-:Y:S02]  /*1bf0*/  ISETP.GE.U32.AND P6, PT, R18, R17, PT ;  /* 0x000000111200720c */ /* 0x000fe40003fc6070 */
[----:B------:R-:W-:-:S02]  /*1c00*/  LOP3.LUT R17, R6, R9, RZ, 0x3c, !PT ;  /* 0x0000000906117212 */ /* 0x000fc400078e3cff */
[----:B------:R-:W-:Y:S02]  /*1c10*/  LOP3.LUT R18, R10, R9, RZ, 0x3c, !PT ;  /* 0x000000090a127212 */ /* 0x000fe400078e3cff */
[----:B------:R-:W-:-:S03]  /*1c20*/  ISETP.GE.AND P5, PT, R21, RZ, PT ;  /* 0x000000ff1500720c */ /* 0x000fc60003fa6270 */
[----:B------:R-:W-:Y:S02]  /*1c30*/  @P4 IADD3 R19, PT, PT, R19, 0x1, RZ ;  /* 0x0000000113134810 */ /* 0x000fe40007ffe0ff */
[----:B------:R-:W-:Y:S01]  /*1c40*/  ISETP.GE.AND P4, PT, R17, RZ, PT ;  /* 0x000000ff1100720c */ /* 0x000fe20003f86270 */
[----:B------:R-:W-:Y:S01]  /*1c50*/  @P3 VIADD R20, R20, 0x1 ;  /* 0x0000000114143836 */ /* 0x000fe20000000000 */
[----:B------:R-:W-:Y:S01]  /*1c60*/  ISETP.GE.AND P3, PT, R18, RZ, PT ;  /* 0x000000ff1200720c */ /* 0x000fe20003f66270 */
[----:B------:R-:W-:-:S05]  /*1c70*/  @P6 VIADD R15, R15, 0x1 ;  /* 0x000000010f0f6836 */ /* 0x000fca0000000000 */
[----:B------:R-:W-:-:S04]  /*1c80*/  @!P5 IADD3 R15, PT, PT, -R15, RZ, RZ ;  /* 0x000000ff0f0fd210 */ /* 0x000fc80007ffe1ff */
[----:B------:R-:W-:Y:S01]  /*1c90*/  SEL R15, R14, R15, !P2 ;  /* 0x0000000f0e0f7207 */ /* 0x000fe20005000000 */
[----:B------:R-:W-:Y:S02]  /*1ca0*/  @!P4 IMAD.MOV R19, RZ, RZ, -R19 ;  /* 0x000000ffff13c224 */ /* 0x000fe400078e0a13 */
[----:B------:R-:W-:-:S03]  /*1cb0*/  @!P3 IMAD.MOV R20, RZ, RZ, -R20 ;  /* 0x000000ffff14b224 */ /* 0x000fc600078e0a14 */
[C---:B------:R-:W-:Y:S02]  /*1cc0*/  SEL R18, R14.reuse, R19, !P2 ;  /* 0x000000130e127207 */ /* 0x040fe40005000000 */
[----:B------:R-:W-:-:S05]  /*1cd0*/  SEL R14, R14, R20, !P2 ;  /* 0x000000140e0e7207 */ /* 0x000fca0005000000 */
[----:B------:R-:W-:-:S04]  /*1ce0*/  IMAD R14, R18, R14, R15 ;  /* 0x0000000e120e7224 */ /* 0x000fc800078e020f */
[----:B------:R-:W-:-:S04]  /*1cf0*/  IMAD R15, R14, UR6, R7 ;  /* 0x000000060e0f7c24 */ /* 0x000fc8000f8e0207 */
[----:B------:R-:W-:-:S05]  /*1d00*/  IMAD.WIDE R14, R15, 0x4, R12 ;  /* 0x000000040f0e7825 */ /* 0x000fca00078e020c */
[----:B------:R0:W5:Y:S02]  /*1d10*/  LDG.E R19, desc[UR12][R14.64] ;  /* 0x0000000c0e137981 */ /* 0x000164000c1e1900 */
.L_x_12:
[----:B------:R-:W-:Y:S05]  /*1d20*/  BSYNC.RECONVERGENT B0 ;  /* 0x0000000000007941 */ /* 0x000fea0003800200 */
.L_x_11:
[----:B-----5:R1:W-:Y:S01]  /*1d30*/  STS [R16], R19 ;  /* 0x0000001310007388 */ /* 0x0203e20000000800 */
[----:B------:R-:W-:Y:S01]  /*1d40*/  IADD3 R7, PT, PT, R7, 0x1, RZ ;  /* 0x0000000107077810 */ /* 0x000fe20007ffe0ff */
[----:B------:R-:W-:Y:S06]  /*1d50*/  BRA.U UP0, `(.L_x_13) ;  /* 0xfffffff900d47547 */ /* 0x000fec000b83ffff */
.L_x_0:
[----:B------:R-:W5:Y:S01]  /*1d60*/  LDCU.64 UR16, c[0x0][0x3a0] ;  /* 0x00007400ff1077ac */ /* 0x000f620008000a00 */
[----:B------:R-:W0:Y:S08]  /*1d70*/  LDC R4, c[0x0][0x3b4] ;  /* 0x0000ed00ff047b82 */ /* 0x000e300000000800 */
[----:B------:R-:W-:Y:S01]  /*1d80*/  BAR.SYNC.DEFER_BLOCKING 0x0 ;  /* 0x0000000000007b1d */ /* 0x000fe20000010000 */
[----:B-----5:R-:W-:-:S04]  /*1d90*/  ISETP.GE.AND P0, PT, R0, UR17, PT ;  /* 0x0000001100007c0c */ /* 0x020fc8000bf06270 */
[----:B------:R-:W-:-:S04]  /*1da0*/  ISETP.GE.OR P0, PT, R3, UR16, P0 ;  /* 0x0000001003007c0c */ /* 0x000fc80008706670 */
[----:B------:R-:W-:-:S04]  /*1db0*/  ISETP.GE.U32.OR P0, PT, R5, R2, P0 ;  /* 0x000000020500720c */ /* 0x000fc80000706470 */
[----:B------:R-:W-:-:S04]  /*1dc0*/  ISETP.GE.U32.OR P0, PT, R11, R2, P0 ;  /* 0x000000020b00720c */ /* 0x000fc80000706470 */
[----:B0-----:R-:W-:-:S13]  /*1dd0*/  ISETP.LT.OR P0, PT, R4, 0x1, P0 ;  /* 0x000000010400780c */ /* 0x001fda0000701670 */
[----:B------:R-:W-:Y:S05]  /*1de0*/  @P0 EXIT ;  /* 0x000000000000094d */ /* 0x000fea0003800000 */
[----:B------:R-:W0:Y:S01]  /*1df0*/  LDCU UR4, c[0x0][0x3a8] ;  /* 0x00007500ff0477ac */ /* 0x000e220008000800 */
[----:B------:R-:W-:-:S04]  /*1e00*/  IMAD R3, R3, UR16, R0 ;  /* 0x0000001003037c24 */ /* 0x000fc8000f8e0200 */
[----:B------:R-:W-:Y:S01]  /*1e10*/  IMAD R3, R3, R4, RZ ;  /* 0x0000000403037224 */ /* 0x000fe200078e02ff */
[----:B0-----:R-:W-:-:S04]  /*1e20*/  ULEA.HI UR4, UR4, UR4, URZ, 0x1 ;  /* 0x0000000404047291 */ /* 0x001fc8000f8f08ff */
[----:B------:R-:W-:-:S04]  /*1e30*/  USHF.R.S32.HI UR14, URZ, 0x1, UR4 ;  /* 0x00000001ff0e7899 */ /* 0x000fc80008011404 */
[----:B------:R-:W-:-:S04]  /*1e40*/  UIADD3 UR10, UPT, UPT, -UR14, URZ, URZ ;  /* 0x000000ff0e0a7290 */ /* 0x000fc8000fffe1ff */
[----:B------:R-:W-:-:S09]  /*1e50*/  UISETP.GT.AND UP0, UPT, UR10, UR14, UPT ;  /* 0x0000000e0a00728c */ /* 0x000fd2000bf04270 */
[----:B------:R-:W-:Y:S05]  /*1e60*/  BRA.U !UP0, `(.L_x_14) ;  /* 0x0000001908e87547 */ /* 0x000fea000b800000 */
[----:B------:R-:W0:Y:S02]  /*1e70*/  LDCU UR4, c[0x0][0x3b8] ;  /* 0x00007700ff0477ac */ /* 0x000e240008000800 */
[----:B0-----:R-:W-:-:S09]  /*1e80*/  UISETP.NE.AND UP0, UPT, UR4, 0x1, UPT ;  /* 0x000000010400788c */ /* 0x001fd2000bf05270 */
[----:B------:R-:W-:Y:S05]  /*1e90*/  BRA.U !UP0, `(.L_x_15) ;  /* 0x0000001508487547 */ /* 0x000fea000b800000 */
[----:B------:R-:W-:Y:S01]  /*1ea0*/  UISETP.NE.AND UP0, UPT, UR4, URZ, UPT ;  /* 0x000000ff0400728c */ /* 0x000fe2000bf05270 */
[----:B------:R-:W-:-:S08]  /*1eb0*/  VIADD R0, R4, 0xffffffff ;  /* 0xffffffff04007836 */ /* 0x000fd00000000000 */
[----:B------:R-:W-:Y:S05]  /*1ec0*/  BRA.U UP0, `(.L_x_16) ;  /* 0x0000000500f07547 */ /* 0x000fea000b800000 */
[----:B------:R-:W-:Y:S01]  /*1ed0*/  ISETP.GE.U32.AND P0, PT, R0, 0xf, PT ;  /* 0x0000000f0000780c */ /* 0x000fe20003f06070 */
[----:B------:R-:W-:Y:S01]  /*1ee0*/  IMAD.MOV.U32 R0, RZ, RZ, RZ ;  /* 0x000000ffff007224 */ /* 0x000fe200078e00ff */
[----:B----4-:R-:W-:-:S04]  /*1ef0*/  LOP3.LUT R12, R4, 0xf, RZ, 0xc0, !PT ;  /* 0x0000000f040c7812 */ /* 0x010fc800078ec0ff */
[----:B------:R-:W-:-:S07]  /*1f00*/  ISETP.NE.AND P1, PT, R12, RZ, PT ;  /* 0x000000ff0c00720c */ /* 0x000fce0003f25270 */
[----:B------:R-:W-:Y:S06]  /*1f10*/  @!P0 BRA `(.L_x_17) ;  /* 0x0000000000d48947 */ /* 0x000fec0003800000 */
[----:B------:R-:W0:Y:S01]  /*1f20*/  LDCU.128 UR8, c[0x0][0x390] ;  /* 0x00007200ff0877ac */ /* 0x000e220008000c00 */
[----:B------:R-:W-:Y:S02]  /*1f30*/  LOP3.LUT R0, R4, 0x7ffffff0, RZ, 0xc0, !PT ;  /* 0x7ffffff004007812 */ /* 0x000fe400078ec0ff */
[----:B------:R-:W-:-:S03]  /*1f40*/  MOV R5, R3 ;  /* 0x0000000300057202 */ /* 0x000fc60000000f00 */
[----:B------:R-:W-:Y:S01]  /*1f50*/  IMAD.MOV R2, RZ, RZ, -R0 ;  /* 0x000000ffff027224 */ /* 0x000fe200078e0a00 */
[----:B0-----:R-:W-:Y:S02]  /*1f60*/  UIADD3 UR6, UP0, UPT, UR8, 0x20, URZ ;  /* 0x0000002008067890 */ /* 0x001fe4000ff1e0ff */
[----:B------:R-:W-:Y:S02]  /*1f70*/  UIADD3 UR4, UP1, UPT, UR10, 0x20, URZ ;  /* 0x000000200a047890 */ /* 0x000fe4000ff3e0ff */
[----:B------:R-:W-:Y:S02]  /*1f80*/  UIADD3.X UR7, UPT, UPT, URZ, UR9, URZ, UP0, !UPT ;  /* 0x00000009ff077290 */ /* 0x000fe400087fe4ff */
[----:B------:R-:W-:Y:S01]  /*1f90*/  IMAD.U32 R10, RZ, RZ, UR6 ;  /* 0x00000006ff0a7e24 */ /* 0x000fe2000f8e00ff */
[----:B------:R-:W-:-:S03]  /*1fa0*/  UIADD3.X UR5, UPT, UPT, URZ, UR11, URZ, UP1, !UPT ;  /* 0x0000000bff057290 */ /* 0x000fc60008ffe4ff */
[----:B-1----:R-:W-:-:S09]  /*1fb0*/  MOV R19, UR7 ;  /* 0x0000000700137c02 */ /* 0x002fd20008000f00 */
.L_x_18:
[----:B------:R-:W-:Y:S02]  /*1fc0*/  IMAD.MOV.U32 R6, RZ, RZ, R10 ;  /* 0x000000ffff067224 */ /* 0x000fe400078e000a */
[----:B------:R-:W-:-:S05]  /*1fd0*/  IMAD.MOV.U32 R7, RZ, RZ, R19 ;  /* 0x000000ffff077224 */ /* 0x000fca00078e0013 */
[----:B---3--:R-:W4:Y:S01]  /*1fe0*/  LDG.E R11, desc[UR12][R6.64+-0x20] ;  /* 0xffffe00c060b7981 */ /* 0x008f22000c1e1900 */
[----:B------:R-:W-:Y:S01]  /*1ff0*/  MOV R8, UR4 ;  /* 0x0000000400087c02 */ /* 0x000fe20008000f00 */
[----:B--2---:R-:W-:-:S04]  /*2000*/  IMAD.U32 R9, RZ, RZ, UR5 ;  /* 0x00000005ff097e24 */ /* 0x004fc8000f8e00ff */
[----:B------:R-:W-:-:S05]  /*2010*/  IMAD.WIDE R8, R5, 0x4, R8 ;  /* 0x0000000405087825 */ /* 0x000fca00078e0208 */
[----:B----4-:R0:W-:Y:S04]  /*2020*/  STG.E desc[UR12][R8.64+-0x20], R11 ;  /* 0xffffe00b08007986 */ /* 0x0101e8000c10190c */
[----:B------:R-:W2:Y:S04]  /*2030*/  LDG.E R13, desc[UR12][R6.64+-0x1c] ;  /* 0xffffe40c060d7981 */ /* 0x000ea8000c1e1900 */
[----:B--2---:R1:W-:Y:S04]  /*2040*/  STG.E desc[UR12][R8.64+-0x1c], R13 ;  /* 0xffffe40d08007986 */ /* 0x0043e8000c10190c */
[----:B------:R-:W2:Y:S04]  /*2050*/  LDG.E R15, desc[UR12][R6.64+-0x18] ;  /* 0xffffe80c060f7981 */ /* 0x000ea8000c1e1900 */
[----:B--2---:R2:W-:Y:S04]  /*2060*/  STG.E desc[UR12][R8.64+-0x18], R15 ;  /* 0xffffe80f08007986 */ /* 0x0045e8000c10190c */
[----:B------:R-:W4:Y:S04]  /*2070*/  LDG.E R17, desc[UR12][R6.64+-0x14] ;  /* 0xffffec0c06117981 */ /* 0x000f28000c1e1900 */
[----:B----4-:R4:W-:Y:S04]  /*2080*/  STG.E desc[UR12][R8.64+-0x14], R17 ;  /* 0xffffec1108007986 */ /* 0x0109e8000c10190c */
[----:B------:R-:W5:Y:S04]  /*2090*/  LDG.E R19, desc[UR12][R6.64+-0x10] ;  /* 0xfffff00c06137981 */ /* 0x000f68000c1e1900 */
[----:B-----5:R5:W-:Y:S04]  /*20a0*/  STG.E desc[UR12][R8.64+-0x10], R19 ;  /* 0xfffff01308007986 */ /* 0x020be8000c10190c */
[----:B------:R-:W3:Y:S04]  /*20b0*/  LDG.E R21, desc[UR12][R6.64+-0xc] ;  /* 0xfffff40c06157981 */ /* 0x000ee8000c1e1900 */
[----:B---3--:R3:W-:Y:S04]  /*20c0*/  STG.E desc[UR12][R8.64+-0xc], R21 ;  /* 0xfffff41508007986 */ /* 0x0087e8000c10190c */
[----:B0-----:R-:W2:Y:S04]  /*20d0*/  LDG.E R11, desc[UR12][R6.64+-0x8] ;  /* 0xfffff80c060b7981 */ /* 0x001ea8000c1e1900 */
[----:B--2---:R0:W-:Y:S04]  /*20e0*/  STG.E desc[UR12][R8.64+-0x8], R11 ;  /* 0xfffff80b08007986 */ /* 0x0041e8000c10190c */
[----:B-1----:R-:W2:Y:S04]  /*20f0*/  LDG.E R13, desc[UR12][R6.64+-0x4] ;  /* 0xfffffc0c060d7981 */ /* 0x002ea8000c1e1900 */
[----:B--2---:R1:W-:Y:S04]  /*2100*/  STG.E desc[UR12][R8.64+-0x4], R13 ;  /* 0xfffffc0d08007986 */ /* 0x0043e8000c10190c */
[----:B------:R-:W2:Y:S04]  /*2110*/  LDG.E R15, desc[UR12][R6.64] ;  /* 0x0000000c060f7981 */ /* 0x000ea8000c1e1900 */
[----:B--2---:R2:W-:Y:S04]  /*2120*/  STG.E desc[UR12][R8.64], R15 ;  /* 0x0000000f08007986 */ /* 0x0045e8000c10190c */
[----:B----4-:R-:W4:Y:S04]  /*2130*/  LDG.E R17, desc[UR12][R6.64+0x4] ;  /* 0x0000040c06117981 */ /* 0x010f28000c1e1900 */
[----:B----4-:R4:W-:Y:S04]  /*2140*/  STG.E desc[UR12][R8.64+0x4], R17 ;  /* 0x0000041108007986 */ /* 0x0109e8000c10190c */
[----:B-----5:R-:W5:Y:S04]  /*2150*/  LDG.E R19, desc[UR12][R6.64+0x8] ;  /* 0x0000080c06137981 */ /* 0x020f68000c1e1900 */
[----:B-----5:R5:W-:Y:S04]  /*2160*/  STG.E desc[UR12][R8.64+0x8], R19 ;  /* 0x0000081308007986 */ /* 0x020be8000c10190c */
[----:B---3--:R-:W3:Y:S04]  /*2170*/  LDG.E R21, desc[UR12][R6.64+0xc] ;  /* 0x00000c0c06157981 */ /* 0x008ee8000c1e1900 */
[----:B---3--:R3:W-:Y:S04]  /*2180*/  STG.E desc[UR12][R8.64+0xc], R21 ;  /* 0x00000c1508007986 */ /* 0x0087e8000c10190c */
[----:B0-----:R-:W2:Y:S04]  /*2190*/  LDG.E R11, desc[UR12][R6.64+0x10] ;  /* 0x0000100c060b7981 */ /* 0x001ea8000c1e1900 */
[----:B--2---:R3:W-:Y:S04]  /*21a0*/  STG.E desc[UR12][R8.64+0x10], R11 ;  /* 0x0000100b08007986 */ /* 0x0047e8000c10190c */
[----:B-1----:R-:W2:Y:S04]  /*21b0*/  LDG.E R13, desc[UR12][R6.64+0x14] ;  /* 0x0000140c060d7981 */ /* 0x002ea8000c1e1900 */
[----:B--2---:R3:W-:Y:S04]  /*21c0*/  STG.E desc[UR12][R8.64+0x14], R13 ;  /* 0x0000140d08007986 */ /* 0x0047e8000c10190c */
[----:B------:R-:W2:Y:S04]  /*21d0*/  LDG.E R15, desc[UR12][R6.64+0x18] ;  /* 0x0000180c060f7981 */ /* 0x000ea8000c1e1900 */
[----:B--2---:R3:W-:Y:S04]  /*21e0*/  STG.E desc[UR12][R8.64+0x18], R15 ;  /* 0x0000180f08007986 */ /* 0x0047e8000c10190c */
[----:B----4-:R-:W2:Y:S01]  /*21f0*/  LDG.E R17, desc[UR12][R6.64+0x1c] ;  /* 0x00001c0c06117981 */ /* 0x010ea2000c1e1900 */
[----:B------:R-:W-:Y:S01]  /*2200*/  VIADD R2, R2, 0x10 ;  /* 0x0000001002027836 */ /* 0x000fe20000000000 */
[----:B------:R-:W-:Y:S01]  /*2210*/  IADD3 R10, P2, PT, R6, 0x40, RZ ;  /* 0x00000040060a7810 */ /* 0x000fe20007f5e0ff */
[----:B------:R-:W-:-:S03]  /*2220*/  VIADD R5, R5, 0x10 ;  /* 0x0000001005057836 */ /* 0x000fc60000000000 */
[----:B------:R-:W-:Y:S02]  /*2230*/  ISETP.NE.AND P0, PT, R2, RZ, PT ;  /* 0x000000ff0200720c */ /* 0x000fe40003f05270 */
[----:B-----5:R-:W-:Y:S01]  /*2240*/  IADD3.X R19, PT, PT, RZ, R7, RZ, P2, !PT ;  /* 0x00000007ff137210 */ /* 0x020fe200017fe4ff */
[----:B--2---:R3:W-:Y:S10]  /*2250*/  STG.E desc[UR12][R8.64+0x1c], R17 ;  /* 0x00001c1108007986 */ /* 0x0047f4000c10190c */
[----:B------:R-:W-:Y:S05]  /*2260*/  @P0 BRA `(.L_x_18) ;  /* 0xfffffffc00540947 */ /* 0x000fea000383ffff */
.L_x_17:
[----:B------:R-:W-:Y:S05]  /*2270*/  @!P1 EXIT ;  /* 0x000000000000994d */ /* 0x000fea0003800000 */
[----:B------:R-:W-:Y:S02]  /*2280*/  ISETP.GE.U32.AND P0, PT, R12, 0x8, PT ;  /* 0x000000080c00780c */ /* 0x000fe40003f06070 */
[----:B------:R-:W-:-:S04]  /*2290*/  LOP3.LUT R10, R4, 0x7, RZ, 0xc0, !PT ;  /* 0x00000007040a7812 */ /* 0x000fc800078ec0ff */
[----:B------:R-:W-:-:S07]  /*22a0*/  ISETP.NE.AND P1, PT, R10, RZ, PT ;  /* 0x000000ff0a00720c */ /* 0x000fce0003f25270 */
[----:B------:R-:W-:Y:S06]  /*22b0*/  @!P0 BRA `(.L_x_19) ;  /* 0x0000000000588947 */ /* 0x000fec0003800000 */
[----:B------:R-:W0:Y:S08]  /*22c0*/  LDC.64 R6, c[0x0][0x390] ;  /* 0x0000e400ff067b82 */ /* 0x000e300000000a00 */
[----:B--23--:R-:W2:Y:S01]  /*22d0*/  LDC.64 R8, c[0x0][0x398] ;  /* 0x0000e600ff087b82 */ /* 0x00cea20000000a00 */
[----:B0-----:R-:W-:-:S05]  /*22e0*/  IMAD.WIDE.U32 R6, R0, 0x4, R6 ;  /* 0x0000000400067825 */ /* 0x001fca00078e0006 */
[----:B------:R-:W3:Y:S01]  /*22f0*/  LDG.E R5, desc[UR12][R6.64] ;  /* 0x0000000c06057981 */ /* 0x000ee2000c1e1900 */
[----:B------:R-:W-:-:S04]  /*2300*/  IMAD.IADD R11, R3, 0x1, R0 ;  /* 0x00000001030b7824 */ /* 0x000fc800078e0200 */
[----:B--2---:R-:W-:-:S05]  /*2310*/  IMAD.WIDE R8, R11, 0x4, R8 ;  /* 0x000000040b087825 */ /* 0x004fca00078e0208 */
[----:B---3--:R0:W-:Y:S04]  /*2320*/  STG.E desc[UR12][R8.64], R5 ;  /* 0x0000000508007986 */ /* 0x0081e8000c10190c */
[----:B------:R-:W2:Y:S04]  /*2330*/  LDG.E R11, desc[UR12][R6.64+0x4] ;  /* 0x0000040c060b7981 */ /* 0x000ea8000c1e1900 */
[----:B--2---:R2:W-:Y:S04]  /*2340*/  STG.E desc[UR12][R8.64+0x4], R11 ;  /* 0x0000040b08007986 */ /* 0x0045e8000c10190c */
[----:B------:R-:W3:Y:S04]  /*2350*/  LDG.E R13, desc[UR12][R6.64+0x8] ;  /* 0x0000080c060d7981 */ /* 0x000ee8000c1e1900 */
[----:B---3--:R4:W-:Y:S04]  /*2360*/  STG.E desc[UR12][R8.64+0x8], R13 ;  /* 0x0000080d08007986 */ /* 0x0089e8000c10190c */
[----:B-1----:R-:W3:Y:S04]  /*2370*/  LDG.E R15, desc[UR12][R6.64+0xc] ;  /* 0x00000c0c060f7981 */ /* 0x002ee8000c1e1900 */
[----:B---3--:R4:W-:Y:S04]  /*2380*/  STG.E desc[UR12][R8.64+0xc], R15 ;  /* 0x00000c0f08007986 */ /* 0x0089e8000c10190c */
[----:B------:R-:W3:Y:S04]  /*2390*/  LDG.E R17, desc[UR12][R6.64+0x10] ;  /* 0x0000100c06117981 */ /* 0x000ee8000c1e1900 */
[----:B---3--:R4:W-:Y:S04]  /*23a0*/  STG.E desc[UR12][R8.64+0x10], R17 ;  /* 0x0000101108007986 */ /* 0x0089e8000c10190c */
[----:B------:R-:W3:Y:S04]  /*23b0*/  LDG.E R19, desc[UR12][R6.64+0x14] ;  /* 0x0000140c06137981 */ /* 0x000ee8000c1e1900 */
[----:B---3--:R4:W-:Y:S04]  /*23c0*/  STG.E desc[UR12][R8.64+0x14], R19 ;  /* 0x0000141308007986 */ /* 0x0089e8000c10190c */
[----:B0-----:R-:W3:Y:S04]  /*23d0*/  LDG.E R5, desc[UR12][R6.64+0x18] ;  /* 0x0000180c06057981 */ /* 0x001ee8000c1e1900 */
[----:B---3--:R4:W-:Y:S04]  /*23e0*/  STG.E desc[UR12][R8.64+0x18], R5 ;  /* 0x0000180508007986 */ /* 0x0089e8000c10190c */
[----:B--2---:R-:W2:Y:S01]  /*23f0*/  LDG.E R11, desc[UR12][R6.64+0x1c] ;  /* 0x00001c0c060b7981 */ /* 0x004ea2000c1e1900 */
[----:B------:R-:W-:-:S03]  /*2400*/  IADD3 R0, PT, PT, R0, 0x8, RZ ;  /* 0x0000000800007810 */ /* 0x000fc60007ffe0ff */
[----:B--2---:R4:W-:Y:S04]  /*2410*/  STG.E desc[UR12][R8.64+0x1c], R11 ;  /* 0x00001c0b08007986 */ /* 0x0049e8000c10190c */
.L_x_19:
[----:B------:R-:W-:Y:S05]  /*2420*/  @!P1 EXIT ;  /* 0x000000000000994d */ /* 0x000fea0003800000 */
[----:B------:R-:W-:Y:S02]  /*2430*/  ISETP.GE.U32.AND P0, PT, R10, 0x4, PT ;  /* 0x000000040a00780c */ /* 0x000fe40003f06070 */
[----:B------:R-:W-:-:S04]  /*2440*/  LOP3.LUT R2, R4, 0x3, RZ, 0xc0, !PT ;  /* 0x0000000304027812 */ /* 0x000fc800078ec0ff */
[----:B------:R-:W-:-:S07]  /*2450*/  ISETP.NE.AND P1, PT, R2, RZ, PT ;  /* 0x000000ff0200720c */ /* 0x000fce0003f25270 */
[----:B------:R-:W-:Y:S06]  /*2460*/  @!P0 BRA `(.L_x_20) ;  /* 0x0000000000388947 */ /* 0x000fec0003800000 */
[----:B----4-:R-:W0:Y:S08]  /*2470*/  LDC.64 R4, c[0x0][0x390] ;  /* 0x0000e400ff047b82 */ /* 0x010e300000000a00 */
[----:B------:R-:W4:Y:S01]  /*2480*/  LDC.64 R6, c[0x0][0x398] ;  /* 0x0000e600ff067b82 */ /* 0x000f220000000a00 */
[----:B0-----:R-:W-:-:S05]  /*2490*/  IMAD.WIDE.U32 R4, R0, 0x4, R4 ;  /* 0x0000000400047825 */ /* 0x001fca00078e0004 */
[----:B--23--:R-:W2:Y:S01]  /*24a0*/  LDG.E R9, desc[UR12][R4.64] ;  /* 0x0000000c04097981 */ /* 0x00cea2000c1e1900 */
[----:B------:R-:W-:-:S04]  /*24b0*/  IMAD.IADD R11, R3, 0x1, R0 ;  /* 0x00000001030b7824 */ /* 0x000fc800078e0200 */
[----:B----4-:R-:W-:-:S05]  /*24c0*/  IMAD.WIDE R6, R11, 0x4, R6 ;  /* 0x000000040b067825 */ /* 0x010fca00078e0206 */
[----:B--2---:R0:W-:Y:S04]  /*24d0*/  STG.E desc[UR12][R6.64], R9 ;  /* 0x0000000906007986 */ /* 0x0041e8000c10190c */
[----:B------:R-:W2:Y:S04]  /*24e0*/  LDG.E R11, desc[UR12][R4.64+0x4] ;  /* 0x0000040c040b7981 */ /* 0x000ea8000c1e1900 */
[----:B--2---:R0:W-:Y:S04]  /*24f0*/  STG.E desc[UR12][R6.64+0x4], R11 ;  /* 0x0000040b06007986 */ /* 0x0041e8000c10190c */
[----:B------:R-:W2:Y:S04]  /*2500*/  LDG.E R13, desc[UR12][R4.64+0x8] ;  /* 0x0000080c040d7981 */ /* 0x000ea8000c1e1900 */
[----:B--2---:R0:W-:Y:S04]  /*2510*/  STG.E desc[UR12][R6.64+0x8], R13 ;  /* 0x0000080d06007986 */ /* 0x0041e8000c10190c */
[----:B-1----:R-:W2:Y:S01]  /*2520*/  LDG.E R15, desc[UR12][R4.64+0xc] ;  /* 0x00000c0c040f7981 */ /* 0x002ea2000c1e1900 */
[----:B------:R-:W-:-:S03]  /*2530*/  VIADD R0, R0, 0x4 ;  /* 0x0000000400007836 */ /* 0x000fc60000000000 */
[----:B--2---:R0:W-:Y:S04]  /*2540*/  STG.E desc[UR12][R6.64+0xc], R15 ;  /* 0x00000c0f06007986 */ /* 0x0041e8000c10190c */
.L_x_20:
[----:B------:R-:W-:Y:S05]  /*2550*/  @!P1 EXIT ;  /* 0x000000000000994d */ /* 0x000fea0003800000 */
[----:B0-----:R-:W0:Y:S01]  /*2560*/  LDC.64 R6, c[0x0][0x390] ;  /* 0x0000e400ff067b82 */ /* 0x001e220000000a00 */
[----:B--234-:R-:W-:Y:S01]  /*2570*/  IADD3 R9, PT, PT, R3, R0, RZ ;  /* 0x0000000003097210 */ /* 0x01cfe20007ffe0ff */
[----:B------:R-:W-:-:S06]  /*2580*/  IMAD.MOV R2, RZ, RZ, -R2 ;  /* 0x000000ffff027224 */ /* 0x000fcc00078e0a02 */
[----:B------:R-:W2:Y:S01]  /*2590*/  LDC.64 R4, c[0x0][0x398] ;  /* 0x0000e600ff047b82 */ /* 0x000ea20000000a00 */
[----:B0-----:R-:W-:-:S04]  /*25a0*/  IMAD.WIDE.U32 R6, R0, 0x4, R6 ;  /* 0x0000000400067825 */ /* 0x001fc800078e0006 */
[----:B------:R-:W-:-:S07]  /*25b0*/  IMAD.MOV.U32 R10, RZ, RZ, R7 ;  /* 0x000000ffff0a7224 */ /* 0x000fce00078e0007 */
.L_x_21:
[----:B------:R-:W-:-:S06]  /*25c0*/  MOV R7, R10 ;  /* 0x0000000a00077202 */ /* 0x000fcc0000000f00 */
[----:B------:R-:W3:Y:S01]  /*25d0*/  LDG.E R7, desc[UR12][R6.64] ;  /* 0x0000000c06077981 */ /* 0x000ee2000c1e1900 */
[----:B------:R-:W-:Y:S01]  /*25e0*/  VIADD R0, R2, 0x1 ;  /* 0x0000000102007836 */ /* 0x000fe20000000000 */
[----:B------:R-:W-:Y:S01]  /*25f0*/  IADD3 R8, P1, PT, R6, 0x4, RZ ;  /* 0x0000000406087810 */ /* 0x000fe20007f3e0ff */
[----:B--2---:R-:W-:-:S03]  /*2600*/  IMAD.WIDE R2, R9, 0x4, R4 ;  /* 0x0000000409027825 */ /* 0x004fc600078e0204 */
[----:B------:R-:W-:Y:S01]  /*2610*/  ISETP.NE.AND P0, PT, R0, RZ, PT ;  /* 0x000000ff0000720c */ /* 0x000fe20003f05270 */
[----:B------:R-:W-:Y:S01]  /*2620*/  IMAD.X R10, RZ, RZ, R10, P1 ;  /* 0x000000ffff0a7224 */ /* 0x000fe200008e060a */
[----:B---3--:R0:W-:Y:S11]  /*2630*/  STG.E desc[UR12][R2.64], R7 ;  /* 0x0000000702007986 */ /* 0x0081f6000c10190c */
[----:B------:R-:W-:Y:S05]  /*2640*/  @!P0 EXIT ;  /* 0x000000000000894d */ /* 0x000fea0003800000 */
[----:B------:R-:W-:Y:S01]  /*2650*/  IADD3 R9, PT, PT, R9, 0x1, RZ ;  /* 0x0000000109097810 */ /* 0x000fe20007ffe0ff */
[----:B------:R-:W-:Y:S02]  /*2660*/  IMAD.MOV.U32 R6, RZ, RZ, R8 ;  /* 0x000000ffff067224 */ /* 0x000fe400078e0008 */
[----:B0-----:R-:W-:Y:S01]  /*2670*/  IMAD.MOV.U32 R2, RZ, RZ, R0 ;  /* 0x000000ffff027224 */ /* 0x001fe200078e0000 */
[----:B------:R-:W-:Y:S06]  /*2680*/  BRA `(.L_x_21) ;  /* 0xfffffffc00cc7947 */ /* 0x000fec000383ffff */
.L_x_16:
[----:B------:R-:W-:Y:S01]  /*2690*/  ISETP.GE.U32.AND P0, PT, R0, 0x3, PT ;  /* 0x000000030000780c */ /* 0x000fe20003f06070 */
[----:B-1----:R-:W-:Y:S01]  /*26a0*/  HFMA2 R16, -RZ, RZ, 0, 0 ;  /* 0x00000000ff107431 */ /* 0x002fe200000001ff */
[----:B------:R-:W-:-:S11]  /*26b0*/  LOP3.LUT R8, R4, 0x3, RZ, 0xc0, !PT ;  /* 0x0000000304087812 */ /* 0x000fd600078ec0ff */
[----:B------:R-:W-:Y:S05]  /*26c0*/  @!P0 BRA `(.L_x_22) ;  /* 0x0000000400cc8947 */ /* 0x000fea0003800000 */
[----:B------:R-:W0:Y:S01]  /*26d0*/  LDCU.128 UR8, c[0x0][0x390] ;  /* 0x00007200ff0877ac */ /* 0x000e220008000c00 */
[----:B------:R-:W-:Y:S01]  /*26e0*/  LOP3.LUT R16, R4, 0x7ffffffc, RZ, 0xc0, !PT ;  /* 0x7ffffffc04107812 */ /* 0x000fe200078ec0ff */
[----:B------:R-:W-:-:S04]  /*26f0*/  IMAD.MOV.U32 R11, RZ, RZ, R3 ;  /* 0x000000ffff0b7224 */ /* 0x000fc800078e0003 */
[----:B------:R-:W-:Y:S01]  /*2700*/  IMAD.MOV R17, RZ, RZ, -R16 ;  /* 0x000000ffff117224 */ /* 0x000fe200078e0a10 */
[----:B0-----:R-:W-:Y:S02]  /*2710*/  UIADD3 UR6, UP0, UPT, UR8, 0x8, URZ ;  /* 0x0000000808067890 */ /* 0x001fe4000ff1e0ff */
[----:B------:R-:W-:Y:S02]  /*2720*/  UIADD3 UR4, UP1, UPT, UR10, 0x8, URZ ;  /* 0x000000080a047890 */ /* 0x000fe4000ff3e0ff */
[----:B------:R-:W-:Y:S02]  /*2730*/  UIADD3.X UR7, UPT, UPT, URZ, UR9, URZ, UP0, !UPT ;  /* 0x00000009ff077290 */ /* 0x000fe400087fe4ff */
[----:B----4-:R-:W-:Y:S01]  /*2740*/  MOV R12, UR6 ;  /* 0x00000006000c7c02 */ /* 0x010fe20008000f00 */
[----:B------:R-:W-:-:S03]  /*2750*/  UIADD3.X UR5, UPT, UPT, URZ, UR11, URZ, UP1, !UPT ;  /* 0x0000000bff057290 */ /* 0x000fc60008ffe4ff */
[----:B--2---:R-:W-:-:S09]  /*2760*/  IMAD.U32 R13, RZ, RZ, UR7 ;  /* 0x00000007ff0d7e24 */ /* 0x004fd2000f8e00ff */
.L_x_31:
[----:B------:R-:W2:Y:S01]  /*2770*/  LDG.E R0, desc[UR12][R12.64+-0x8] ;  /* 0xfffff80c0c007981 */ /* 0x000ea2000c1e1900 */
[----:B------:R-:W-:Y:S01]  /*2780*/  IMAD.MOV.U32 R5, RZ, RZ, 0x3bbb989d ;  /* 0x3bbb989dff057424 */ /* 0x000fe200078e00ff */
[----:B------:R-:W-:Y:S01]  /*2790*/  MOV R7, 0x437c0000 ;  /* 0x437c000000077802 */ /* 0x000fe20000000f00 */
[----:B0--3--:R-:W-:Y:S01]  /*27a0*/  IMAD.U32 R14, RZ, RZ, UR4 ;  /* 0x00000004ff0e7e24 */ /* 0x009fe2000f8e00ff */
[----:B------:R-:W-:Y:S01]  /*27b0*/  IADD3 R17, PT, PT, R17, 0x4, RZ ;  /* 0x0000000411117810 */ /* 0x000fe20007ffe0ff */
[----:B------:R-:W-:-:S03]  /*27c0*/  IMAD.U32 R15, RZ, RZ, UR5 ;  /* 0x00000005ff0f7e24 */ /* 0x000fc6000f8e00ff */
[----:B------:R-:W-:Y:S01]  /*27d0*/  ISETP.NE.AND P3, PT, R17, RZ, PT ;  /* 0x000000ff1100720c */ /* 0x000fe20003f65270 */
[----:B------:R-:W-:-:S04]  /*27e0*/  IMAD.WIDE R14, R11, 0x4, R14 ;  /* 0x000000040b0e7825 */ /* 0x000fc800078e020e */
[----:B--2---:R-:W-:-:S04]  /*27f0*/  FFMA.SAT R2, R0, -R5, 0.5 ;  /* 0x3f00000000027423 */ /* 0x004fc80000002805 */
[----:B------:R-:W-:-:S04]  /*2800*/  FFMA.RM R2, R2, R7, 12582913 ;  /* 0x4b40000102027423 */ /* 0x000fc80000004007 */
[C---:B------:R-:W-:Y:S01]  /*2810*/  FADD R5, R2.reuse, -12583039 ;  /* 0xcb40007f02057421 */ /* 0x040fe20000000000 */
[----:B------:R-:W-:-:S03]  /*2820*/  IMAD.SHL.U32 R2, R2, 0x800000, RZ ;  /* 0x0080000002027824 */ /* 0x000fc600078e00ff */
[----:B------:R-:W-:-:S04]  /*2830*/  FFMA R5, R0, -1.4426950216293334961, -R5 ;  /* 0xbfb8aa3b00057823 */ /* 0x000fc80000000805 */
[----:B------:R-:W-:-:S06]  /*2840*/  FFMA R5, R0, -1.925963033500011079e-08, R5 ;  /* 0xb2a5706000057823 */ /* 0x000fcc0000000005 */
[----:B------:R-:W0:Y:S02]  /*2850*/  MUFU.EX2 R5, R5 ;  /* 0x0000000500057308 */ /* 0x000e240000000800 */
[----:B0-----:R-:W-:-:S04]  /*2860*/  FFMA R7, R2, R5, 1 ;  /* 0x3f80000002077423 */ /* 0x001fc80000000005 */
[----:B------:R-:W-:-:S05]  /*2870*/  VIADD R0, R7, 0x1800000 ;  /* 0x0180000007007836 */ /* 0x000fca0000000000 */
[----:B------:R-:W-:-:S04]  /*2880*/  LOP3.LUT R0, R0, 0x7f800000, RZ, 0xc0, !PT ;  /* 0x7f80000000007812 */ /* 0x000fc800078ec0ff */
[----:B------:R-:W-:-:S13]  /*2890*/  ISETP.GT.U32.AND P0, PT, R0, 0x1ffffff, PT ;  /* 0x01ffffff0000780c */ /* 0x000fda0003f04070 */
[----:B------:R-:W-:Y:S05]  /*28a0*/  @P0 BRA `(.L_x_23) ;  /* 0x0000000000100947 */ /* 0x000fea0003800000 */
[----:B------:R-:W-:Y:S02]  /*28b0*/  MOV R0, R7 ;  /* 0x0000000700007202 */ /* 0x000fe40000000f00 */
[----:B------:R-:W-:-:S07]  /*28c0*/  MOV R2, 0x28e0 ;  /* 0x000028e000027802 */ /* 0x000fce0000000f00 */
[----:B------:R-:W-:Y:S05]  /*28d0*/  CALL.REL.NOINC `($__internal_0_$__cuda_sm20_rcp_rn_f32_slowpath) ;  /* 0x0000003400407944 */ /* 0x000fea0003c00000 */
[----:B------:R-:W-:Y:S05]  /*28e0*/  BRA `(.L_x_24) ;  /* 0x0000000000107947 */ /* 0x000fea0003800000 */
.L_x_23:
[----:B------:R-:W0:Y:S02]  /*28f0*/  MUFU.RCP R6, R7 ;  /* 0x0000000700067308 */ /* 0x000e240000001000 */
[----:B0-----:R-:W-:-:S04]  /*2900*/  FFMA R0, R7, R6, -1 ;  /* 0xbf80000007007423 */ /* 0x001fc80000000006 */
[----:B------:R-:W-:-:S04]  /*2910*/  FADD.FTZ R5, -R0, -RZ ;  /* 0x800000ff00057221 */ /* 0x000fc80000010100 */
[----:B------:R-:W-:-:S07]  /*2920*/  FFMA R6, R6, R5, R6 ;  /* 0x0000000506067223 */ /* 0x000fce0000000006 */
.L_x_24:
[----:B------:R0:W-:Y:S04]  /*2930*/  STG.E desc[UR12][R14.64+-0x8], R6 ;  /* 0xfffff8060e007986 */ /* 0x0001e8000c10190c */
[----:B------:R-:W2:Y:S01]  /*2940*/  LDG.E R0, desc[UR12][R12.64+-0x4] ;  /* 0xfffffc0c0c007981 */ /* 0x000ea2000c1e1900 */
[----:B------:R-:W-:Y:S02]  /*2950*/  IMAD.MOV.U32 R5, RZ, RZ, 0x3bbb989d ;  /* 0x3bbb989dff057424 */ /* 0x000fe400078e00ff */
[----:B------:R-:W-:Y:S02]  /*2960*/  IMAD.MOV.U32 R7, RZ, RZ, 0x437c0000 ;  /* 0x437c0000ff077424 */ /* 0x000fe400078e00ff */
[----:B--2---:R-:W-:-:S04]  /*2970*/  FFMA.SAT R2, R0, -R5, 0.5 ;  /* 0x3f00000000027423 */ /* 0x004fc80000002805 */
[----:B------:R-:W-:-:S04]  /*2980*/  FFMA.RM R2, R2, R7, 12582913 ;  /* 0x4b40000102027423 */ /* 0x000fc80000004007 */
[C---:B------:R-:W-:Y:S01]  /*2990*/  FADD R5, R2.reuse, -12583039 ;  /* 0xcb40007f02057421 */ /* 0x040fe20000000000 */
[----:B------:R-:W-:-:S03]  /*29a0*/  SHF.L.U32 R2, R2, 0x17, RZ ;  /* 0x0000001702027819 */ /* 0x000fc600000006ff */
[----:B------:R-:W-:-:S04]  /*29b0*/  FFMA R5, R0, -1.4426950216293334961, -R5 ;  /* 0xbfb8aa3b00057823 */ /* 0x000fc80000000805 */
[----:B------:R-:W-:-:S06]  /*29c0*/  FFMA R5, R0, -1.925963033500011079e-08, R5 ;  /* 0xb2a5706000057823 */ /* 0x000fcc0000000005 */
[----:B------:R-:W1:Y:S02]  /*29d0*/  MUFU.EX2 R5, R5 ;  /* 0x0000000500057308 */ /* 0x000e640000000800 */
[----:B-1----:R-:W-:-:S04]  /*29e0*/  FFMA R7, R2, R5, 1 ;  /* 0x3f80000002077423 */ /* 0x002fc80000000005 */
[----:B------:R-:W-:-:S05]  /*29f0*/  VIADD R0, R7, 0x1800000 ;  /* 0x0180000007007836 */ /* 0x000fca0000000000 */
[----:B------:R-:W-:-:S04]  /*2a00*/  LOP3.LUT R0, R0, 0x7f800000, RZ, 0xc0, !PT ;  /* 0x7f80000000007812 */ /* 0x000fc800078ec0ff */
[----:B------:R-:W-:-:S13]  /*2a10*/  ISETP.GT.U32.AND P0, PT, R0, 0x1ffffff, PT ;  /* 0x01ffffff0000780c */ /* 0x000fda0003f04070 */
[----:B0-----:R-:W-:Y:S05]  /*2a20*/  @P0 BRA `(.L_x_25) ;  /* 0x0000000000100947 */ /* 0x001fea0003800000 */
[----:B------:R-:W-:Y:S01]  /*2a30*/  IMAD.MOV.U32 R0, RZ, RZ, R7 ;  /* 0x000000ffff007224 */ /* 0x000fe200078e0007 */
[----:B------:R-:W-:-:S07]  /*2a40*/  MOV R2, 0x2a60 ;  /* 0x00002a6000027802 */ /* 0x000fce0000000f00 */
[----:B------:R-:W-:Y:S05]  /*2a50*/  CALL.REL.NOINC `($__internal_0_$__cuda_sm20_rcp_rn_f32_slowpath) ;  /* 0x0000003000e07944 */ /* 0x000fea0003c00000 */
[----:B------:R-:W-:Y:S05]  /*2a60*/  BRA `(.L_x_26) ;  /* 0x0000000000107947 */ /* 0x000fea0003800000 */
.L_x_25:
[----:B------:R-:W0:Y:S02]  /*2a70*/  MUFU.RCP R6, R7 ;  /* 0x0000000700067308 */ /* 0x000e240000001000 */
[----:B0-----:R-:W-:-:S04]  /*2a80*/  FFMA R0, R7, R6, -1 ;  /* 0xbf80000007007423 */ /* 0x001fc80000000006 */
[----:B------:R-:W-:-:S04]  /*2a90*/  FADD.FTZ R5, -R0, -RZ ;  /* 0x800000ff00057221 */ /* 0x000fc80000010100 */
[----:B------:R-:W-:-:S07]  /*2aa0*/  FFMA R6, R6, R5, R6 ;  /* 0x0000000506067223 */ /* 0x000fce0000000006 */
.L_x_26:
[----:B------:R0:W-:Y:S04]  /*2ab0*/  STG.E desc[UR12][R14.64+-0x4], R6 ;  /* 0xfffffc060e007986 */ /* 0x0001e8000c10190c */
[----:B------:R-:W2:Y:S01]  /*2ac0*/  LDG.E R0, desc[UR12][R12.64] ;  /* 0x0000000c0c007981 */ /* 0x000ea2000c1e1900 */
[----:B------:R-:W-:Y:S02]  /*2ad0*/  HFMA2 R5, -RZ, RZ, 0.96630859375, -0.0022525787353515625 ;  /* 0x3bbb989dff057431 */ /* 0x000fe400000001ff */
[----:B------:R-:W-:-:S03]  /*2ae0*/  IMAD.MOV.U32 R7, RZ, RZ, 0x437c0000 ;  /* 0x437c0000ff077424 */ /* 0x000fc600078e00ff */
[----:B--2---:R-:W-:-:S04]  /*2af0*/  FFMA.SAT R2, R0, -R5, 0.5 ;  /* 0x3f00000000027423 */ /* 0x004fc80000002805 */
[----:B------:R-:W-:-:S04]  /*2b00*/  FFMA.RM R2, R2, R7, 12582913 ;  /* 0x4b40000102027423 */ /* 0x000fc80000004007 */
[C---:B------:R-:W-:Y:S01]  /*2b10*/  FADD R5, R2.reuse, -12583039 ;  /* 0xcb40007f02057421 */ /* 0x040fe20000000000 */
[----:B------:R-:W-:-:S03]  /*2b20*/  IMAD.SHL.U32 R2, R2, 0x800000, RZ ;  /* 0x0080000002027824 */ /* 0x000fc600078e00ff */
[----:B------:R-:W-:-:S04]  /*2b30*/  FFMA R5, R0, -1.4426950216293334961, -R5 ;  /* 0xbfb8aa3b00057823 */ /* 0x000fc80000000805 */
[----:B------:R-:W-:-:S06]  /*2b40*/  FFMA R5, R0, -1.925963033500011079e-08, R5 ;  /* 0xb2a5706000057823 */ /* 0x000fcc0000000005 */
[----:B------:R-:W1:Y:S02]  /*2b50*/  MUFU.EX2 R5, R5 ;  /* 0x0000000500057308 */ /* 0x000e640000000800 */
[----:B-1----:R-:W-:-:S05]  /*2b60*/  FFMA R7, R2, R5, 1 ;  /* 0x3f80000002077423 */ /* 0x002fca0000000005 */
[----:B------:R-:W-:-:S04]  /*2b70*/  IADD3 R0, PT, PT, R7, 0x1800000, RZ ;  /* 0x0180000007007810 */ /* 0x000fc80007ffe0ff */
[----:B------:R-:W-:-:S04]  /*2b80*/  LOP3.LUT R0, R0, 0x7f800000, RZ, 0xc0, !PT ;  /* 0x7f80000000007812 */ /* 0x000fc800078ec0ff */
[----:B------:R-:W-:-:S13]  /*2b90*/  ISETP.GT.U32.AND P0, PT, R0, 0x1ffffff, PT ;  /* 0x01ffffff0000780c */ /* 0x000fda0003f04070 */
[----:B0-----:R-:W-:Y:S05]  /*2ba0*/  @P0 BRA `(.L_x_27) ;  /* 0x0000000000100947 */ /* 0x001fea0003800000 */
[----:B------:R-:W-:Y:S01]  /*2bb0*/  IMAD.MOV.U32 R0, RZ, RZ, R7 ;  /* 0x000000ffff007224 */ /* 0x000fe200078e0007 */
[----:B------:R-:W-:-:S07]  /*2bc0*/  MOV R2, 0x2be0 ;  /* 0x00002be000027802 */ /* 0x000fce0000000f00 */
[----:B------:R-:W-:Y:S05]  /*2bd0*/  CALL.REL.NOINC `($__internal_0_$__cuda_sm20_rcp_rn_f32_slowpath) ;  /* 0x0000003000807944 */ /* 0x000fea0003c00000 */
[----:B------:R-:W-:Y:S05]  /*2be0*/  BRA `(.L_x_28) ;  /* 0x0000000000107947 */ /* 0x000fea0003800000 */
.L_x_27:
[----:B------:R-:W0:Y:S02]  /*2bf0*/  MUFU.RCP R6, R7 ;  /* 0x0000000700067308 */ /* 0x000e240000001000 */
[----:B0-----:R-:W-:-:S04]  /*2c00*/  FFMA R0, R7, R6, -1 ;  /* 0xbf80000007007423 */ /* 0x001fc80000000006 */
[----:B------:R-:W-:-:S04]  /*2c10*/  FADD.FTZ R5, -R0, -RZ ;  /* 0x800000ff00057221 */ /* 0x000fc80000010100 */
[----:B------:R-:W-:-:S07]  /*2c20*/  FFMA R6, R6, R5, R6 ;  /* 0x0000000506067223 */ /* 0x000fce0000000006 */
.L_x_28:
[----:B------:R0:W-:Y:S04]  /*2c30*/  STG.E desc[UR12][R14.64], R6 ;  /* 0x000000060e007986 */ /* 0x0001e8000c10190c */
[----:B------:R-:W2:Y:S01]  /*2c40*/  LDG.E R0, desc[UR12][R12.64+0x4] ;  /* 0x0000040c0c007981 */ /* 0x000ea2000c1e1900 */
[----:B------:R-:W-:Y:S01]  /*2c50*/  IMAD.MOV.U32 R5, RZ, RZ, 0x3bbb989d ;  /* 0x3bbb989dff057424 */ /* 0x000fe200078e00ff */
[----:B------:R-:W-:-:S03]  /*2c60*/  MOV R7, 0x437c0000 ;  /* 0x437c000000077802 */ /* 0x000fc60000000f00 */
[----:B--2---:R-:W-:-:S04]  /*2c70*/  FFMA.SAT R2, R0, -R5, 0.5 ;  /* 0x3f00000000027423 */ /* 0x004fc80000002805 */
[----:B------:R-:W-:-:S04]  /*2c80*/  FFMA.RM R2, R2, R7, 12582913 ;  /* 0x4b40000102027423 */ /* 0x000fc80000004007 */
[C---:B------:R-:W-:Y:S01]  /*2c90*/  FADD R5, R2.reuse, -12583039 ;  /* 0xcb40007f02057421 */ /* 0x040fe20000000000 */
[----:B------:R-:W-:-:S03]  /*2ca0*/  IMAD.SHL.U32 R2, R2, 0x800000, RZ ;  /* 0x0080000002027824 */ /* 0x000fc600078e00ff */
        /* <DEDUP_REMOVED lines=8> */
[----:B------:R-:W-:Y:S02]  /*2d30*/  MOV R0, R7 ;  /* 0x0000000700007202 */ /* 0x000fe40000000f00 */
[----:B------:R-:W-:-:S07]  /*2d40*/  MOV R2, 0x2d60 ;  /* 0x00002d6000027802 */ /* 0x000fce0000000f00 */
[----:B------:R-:W-:Y:S05]  /*2d50*/  CALL.REL.NOINC `($__internal_0_$__cuda_sm20_rcp_rn_f32_slowpath) ;  /* 0x0000003000207944 */ /* 0x000fea0003c00000 */
[----:B------:R-:W-:Y:S05]  /*2d60*/  BRA `(.L_x_30) ;  /* 0x0000000000107947 */ /* 0x000fea0003800000 */
.L_x_29:
[----:B------:R-:W0:Y:S02]  /*2d70*/  MUFU.RCP R6, R7 ;  /* 0x0000000700067308 */ /* 0x000e240000001000 */
[----:B0-----:R-:W-:-:S04]  /*2d80*/  FFMA R0, R7, R6, -1 ;  /* 0xbf80000007007423 */ /* 0x001fc80000000006 */
[----:B------:R-:W-:-:S04]  /*2d90*/  FADD.FTZ R5, -R0, -RZ ;  /* 0x800000ff00057221 */ /* 0x000fc80000010100 */
[----:B------:R-:W-:-:S07]  /*2da0*/  FFMA R6, R6, R5, R6 ;  /* 0x0000000506067223 */ /* 0x000fce0000000006 */
.L_x_30:
[----:B------:R0:W-:Y:S01]  /*2db0*/  STG.E desc[UR12][R14.64+0x4], R6 ;  /* 0x000004060e007986 */ /* 0x0001e2000c10190c */
[----:B------:R-:W-:Y:S01]  /*2dc0*/  IADD3 R12, P0, PT, R12, 0x10, RZ ;  /* 0x000000100c0c7810 */ /* 0x000fe20007f1e0ff */
[----:B------:R-:W-:-:S04]  /*2dd0*/  VIADD R11, R11, 0x4 ;  /* 0x000000040b0b7836 */ /* 0x000fc80000000000 */
[----:B------:R-:W-:Y:S01]  /*2de0*/  IMAD.X R13, RZ, RZ, R13, P0 ;  /* 0x000000ffff0d7224 */ /* 0x000fe200000e060d */
[----:B------:R-:W-:Y:S07]  /*2df0*/  @P3 BRA `(.L_x_31) ;  /* 0xfffffff8005c3947 */ /* 0x000fee000383ffff */
.L_x_22:
[----:B------:R-:W-:-:S13]  /*2e00*/  ISETP.NE.AND P0, PT, R8, RZ, PT ;  /* 0x000000ff0800720c */ /* 0x000fda0003f05270 */
[----:B------:R-:W-:Y:S05]  /*2e10*/  @!P0 EXIT ;  /* 0x000000000000894d */ /* 0x000fea0003800000 */
[----:B------:R-:W-:-:S13]  /*2e20*/  ISETP.NE.AND P0, PT, R8, 0x1, PT ;  /* 0x000000010800780c */ /* 0x000fda0003f05270 */
[----:B------:R-:W-:Y:S05]  /*2e30*/  @!P0 BRA `(.L_x_32) ;  /* 0x0000000000d88947 */ /* 0x000fea0003800000 */
[----:B0--3--:R-:W0:Y:S02]  /*2e40*/  LDC.64 R14, c[0x0][0x390] ;  /* 0x0000e400ff0e7b82 */ /* 0x009e240000000a00 */
[----:B0-----:R-:W-:-:S05]  /*2e50*/  IMAD.WIDE.U32 R14, R16, 0x4, R14 ;  /* 0x00000004100e7825 */ /* 0x001fca00078e000e */
[----:B------:R-:W3:Y:S01]  /*2e60*/  LDG.E R0, desc[UR12][R14.64] ;  /* 0x0000000c0e007981 */ /* 0x000ee2000c1e1900 */
[----:B------:R-:W-:Y:S02]  /*2e70*/  HFMA2 R5, -RZ, RZ, 0.96630859375, -0.0022525787353515625 ;  /* 0x3bbb989dff057431 */ /* 0x000fe400000001ff */
[----:B------:R-:W-:-:S03]  /*2e80*/  IMAD.MOV.U32 R7, RZ, RZ, 0x437c0000 ;  /* 0x437c0000ff077424 */ /* 0x000fc600078e00ff */
[----:B---3--:R-:W-:-:S04]  /*2e90*/  FFMA.SAT R2, R0, -R5, 0.5 ;  /* 0x3f00000000027423 */ /* 0x008fc80000002805 */
[----:B------:R-:W-:-:S04]  /*2ea0*/  FFMA.RM R2, R2, R7, 12582913 ;  /* 0x4b40000102027423 */ /* 0x000fc80000004007 */
[C---:B------:R-:W-:Y:S01]  /*2eb0*/  FADD R5, R2.reuse, -12583039 ;  /* 0xcb40007f02057421 */ /* 0x040fe20000000000 */
[----:B------:R-:W-:-:S03]  /*2ec0*/  IMAD.SHL.U32 R2, R2, 0x800000, RZ ;  /* 0x0080000002027824 */ /* 0x000fc600078e00ff */
[----:B------:R-:W-:-:S04]  /*2ed0*/  FFMA R5, R0, -1.4426950216293334961, -R5 ;  /* 0xbfb8aa3b00057823 */ /* 0x000fc80000000805 */
[----:B------:R-:W-:-:S06]  /*2ee0*/  FFMA R5, R0, -1.925963033500011079e-08, R5 ;  /* 0xb2a5706000057823 */ /* 0x000fcc0000000005 */
[----:B------:R-:W0:Y:S02]  /*2ef0*/  MUFU.EX2 R5, R5 ;  /* 0x0000000500057308 */ /* 0x000e240000000800 */
[----:B0-----:R-:W-:-:S05]  /*2f00*/  FFMA R7, R2, R5, 1 ;  /* 0x3f80000002077423 */ /* 0x001fca0000000005 */
[----:B------:R-:W-:-:S04]  /*2f10*/  IADD3 R0, PT, PT, R7, 0x1800000, RZ ;  /* 0x0180000007007810 */ /* 0x000fc80007ffe0ff */
[----:B------:R-:W-:-:S04]  /*2f20*/  LOP3.LUT R0, R0, 0x7f800000, RZ, 0xc0, !PT ;  /* 0x7f80000000007812 */ /* 0x000fc800078ec0ff */
[----:B------:R-:W-:-:S13]  /*2f30*/  ISETP.GT.U32.AND P0, PT, R0, 0x1ffffff, PT ;  /* 0x01ffffff0000780c */ /* 0x000fda0003f04070 */
[----:B------:R-:W-:Y:S05]  /*2f40*/  @P0 BRA `(.L_x_33) ;  /* 0x0000000000100947 */ /* 0x000fea0003800000 */
[----:B------:R-:W-:Y:S01]  /*2f50*/  IMAD.MOV.U32 R0, RZ, RZ, R7 ;  /* 0x000000ffff007224 */ /* 0x000fe200078e0007 */
[----:B------:R-:W-:-:S07]  /*2f60*/  MOV R2, 0x2f80 ;  /* 0x00002f8000027802 */ /* 0x000fce0000000f00 */
[----:B--2-4-:R-:W-:Y:S05]  /*2f70*/  CALL.REL.NOINC `($__internal_0_$__cuda_sm20_rcp_rn_f32_slowpath) ;  /* 0x0000002c00987944 */ /* 0x014fea0003c00000 */
[----:B------:R-:W-:Y:S05]  /*2f80*/  BRA `(.L_x_34) ;  /* 0x0000000000107947 */ /* 0x000fea0003800000 */
.L_x_33:
[----:B------:R-:W0:Y:S02]  /*2f90*/  MUFU.RCP R6, R7 ;  /* 0x0000000700067308 */ /* 0x000e240000001000 */
[----:B0-----:R-:W-:-:S04]  /*2fa0*/  FFMA R0, R7, R6, -1 ;  /* 0xbf80000007007423 */ /* 0x001fc80000000006 */
[----:B------:R-:W-:-:S04]  /*2fb0*/  FADD.FTZ R5, -R0, -RZ ;  /* 0x800000ff00057221 */ /* 0x000fc80000010100 */
[----:B------:R-:W-:-:S07]  /*2fc0*/  FFMA R6, R6, R5, R6 ;  /* 0x0000000506067223 */ /* 0x000fce0000000006 */
.L_x_34:
[----:B--2-4-:R-:W0:Y:S01]  /*2fd0*/  LDC.64 R12, c[0x0][0x398] ;  /* 0x0000e600ff0c7b82 */ /* 0x014e220000000a00 */
[----:B------:R-:W-:-:S04]  /*2fe0*/  IMAD.IADD R5, R3, 0x1, R16 ;  /* 0x0000000103057824 */ /* 0x000fc800078e0210 */
[----:B0-----:R-:W-:-:S05]  /*2ff0*/  IMAD.WIDE R12, R5, 0x4, R12 ;  /* 0x00000004050c7825 */ /* 0x001fca00078e020c */
[----:B------:R0:W-:Y:S04]  /*3000*/  STG.E desc[UR12][R12.64], R6 ;  /* 0x000000060c007986 */ /* 0x0001e8000c10190c */
[----:B------:R-:W2:Y:S01]  /*3010*/  LDG.E R14, desc[UR12][R14.64+0x4] ;  /* 0x0000040c0e0e7981 */ /* 0x000ea2000c1e1900 */
[----:B------:R-:W-:Y:S01]  /*3020*/  MOV R5, 0x3bbb989d ;  /* 0x3bbb989d00057802 */ /* 0x000fe20000000f00 */
[----:B------:R-:W-:-:S04]  /*3030*/  IMAD.MOV.U32 R7, RZ, RZ, 0x437c0000 ;  /* 0x437c0000ff077424 */ /* 0x000fc800078e00ff */
        /* <DEDUP_REMOVED lines=16> */
.L_x_35:
[----:B------:R-:W0:Y:S02]  /*3140*/  MUFU.RCP R6, R7 ;  /* 0x0000000700067308 */ /* 0x000e240000001000 */
[----:B0-----:R-:W-:-:S04]  /*3150*/  FFMA R0, R7, R6, -1 ;  /* 0xbf80000007007423 */ /* 0x001fc80000000006 */
[----:B------:R-:W-:-:S04]  /*3160*/  FADD.FTZ R5, -R0, -RZ ;  /* 0x800000ff00057221 */ /* 0x000fc80000010100 */
[----:B------:R-:W-:-:S07]  /*3170*/  FFMA R6, R6, R5, R6 ;  /* 0x0000000506067223 */ /* 0x000fce0000000006 */
.L_x_36:
[----:B------:R1:W-:Y:S01]  /*3180*/  STG.E desc[UR12][R12.64+0x4], R6 ;  /* 0x000004060c007986 */ /* 0x0003e2000c10190c */
[----:B------:R-:W-:-:S07]  /*3190*/  VIADD R16, R16, 0x2 ;  /* 0x0000000210107836 */ /* 0x000fce0000000000 */
.L_x_32:
[----:B------:R-:W5:Y:S02]  /*31a0*/  LDC R0, c[0x0][0x3b4] ;  /* 0x0000ed00ff007b82 */ /* 0x000f640000000800 */
[----:B-----5:R-:W-:-:S04]  /*31b0*/  LOP3.LUT R0, R0, 0x1, RZ, 0xc0, !PT ;  /* 0x0000000100007812 */ /* 0x020fc800078ec0ff */
[----:B------:R-:W-:-:S13]  /*31c0*/  ISETP.NE.U32.AND P0, PT, R0, 0x1, PT ;  /* 0x000000010000780c */ /* 0x000fda0003f05070 */
[----:B------:R-:W-:Y:S05]  /*31d0*/  @P0 EXIT ;  /* 0x000000000000094d */ /* 0x000fea0003800000 */
[----:B------:R-:W5:Y:S02]  /*31e0*/  LDC.64 R4, c[0x0][0x390] ;  /* 0x0000e400ff047b82 */ /* 0x000f640000000a00 */
[----:B-----5:R-:W-:-:S06]  /*31f0*/  IMAD.WIDE.U32 R4, R16, 0x4, R4 ;  /* 0x0000000410047825 */ /* 0x020fcc00078e0004 */
[----:B------:R-:W5:Y:S01]  /*3200*/  LDG.E R4, desc[UR12][R4.64] ;  /* 0x0000000c04047981 */ /* 0x000f62000c1e1900 */
[----:B------:R-:W-:Y:S02]  /*3210*/  HFMA2 R7, -RZ, RZ, 0.96630859375, -0.0022525787353515625 ;  /* 0x3bbb989dff077431 */ /* 0x000fe400000001ff */
[----:B--2---:R-:W-:-:S03]  /*3220*/  IMAD.MOV.U32 R9, RZ, RZ, 0x437c0000 ;  /* 0x437c0000ff097424 */ /* 0x004fc600078e00ff */
[----:B-----5:R-:W-:-:S04]  /*3230*/  FFMA.SAT R0, R4, -R7, 0.5 ;  /* 0x3f00000004007423 */ /* 0x020fc80000002807 */
[----:B------:R-:W-:-:S04]  /*3240*/  FFMA.RM R0, R0, R9, 12582913 ;  /* 0x4b40000100007423 */ /* 0x000fc80000004009 */
[C---:B------:R-:W-:Y:S01]  /*3250*/  FADD R7, R0.reuse, -12583039 ;  /* 0xcb40007f00077421 */ /* 0x040fe20000000000 */
[----:B------:R-:W-:-:S03]  /*3260*/  IMAD.SHL.U32 R0, R0, 0x800000, RZ ;  /* 0x0080000000007824 */ /* 0x000fc600078e00ff */
[----:B------:R-:W-:-:S04]  /*3270*/  FFMA R7, R4, -1.4426950216293334961, -R7 ;  /* 0xbfb8aa3b04077823 */ /* 0x000fc80000000807 */
[----:B------:R-:W-:-:S06]  /*3280*/  FFMA R7, R4, -1.925963033500011079e-08, R7 ;  /* 0xb2a5706004077823 */ /* 0x000fcc0000000007 */
[----:B------:R-:W2:Y:S02]  /*3290*/  MUFU.EX2 R7, R7 ;  /* 0x0000000700077308 */ /* 0x000ea40000000800 */
[----:B--2---:R-:W-:-:S05]  /*32a0*/  FFMA R9, R0, R7, 1 ;  /* 0x3f80000000097423 */ /* 0x004fca0000000007 */
[----:B------:R-:W-:-:S04]  /*32b0*/  IADD3 R0, PT, PT, R9, 0x1800000, RZ ;  /* 0x0180000009007810 */ /* 0x000fc80007ffe0ff */
[----:B------:R-:W-:-:S04]  /*32c0*/  LOP3.LUT R0, R0, 0x7f800000, RZ, 0xc0, !PT ;  /* 0x7f80000000007812 */ /* 0x000fc800078ec0ff */
[----:B------:R-:W-:-:S13]  /*32d0*/  ISETP.GT.U32.AND P0, PT, R0, 0x1ffffff, PT ;  /* 0x01ffffff0000780c */ /* 0x000fda0003f04070 */
[----:B------:R-:W-:Y:S05]  /*32e0*/  @P0 BRA `(.L_x_37) ;  /* 0x0000000000100947 */ /* 0x000fea0003800000 */
[----:B------:R-:W-:Y:S01]  /*32f0*/  IMAD.MOV.U32 R0, RZ, RZ, R9 ;  /* 0x000000ffff007224 */ /* 0x000fe200078e0009 */
[----:B------:R-:W-:-:S07]  /*3300*/  MOV R2, 0x3320 ;  /* 0x0000332000027802 */ /* 0x000fce0000000f00 */
[----:B01-34-:R-:W-:Y:S05]  /*3310*/  CALL.REL.NOINC `($__internal_0_$__cuda_sm20_rcp_rn_f32_slowpath) ;  /* 0x0000002800b07944 */ /* 0x01bfea0003c00000 */
[----:B------:R-:W-:Y:S05]  /*3320*/  BRA `(.L_x_38) ;  /* 0x0000000000107947 */ /* 0x000fea0003800000 */
.L_x_37:
[----:B01----:R-:W0:Y:S02]  /*3330*/  MUFU.RCP R6, R9 ;  /* 0x0000000900067308 */ /* 0x003e240000001000 */
[----:B0-----:R-:W-:-:S04]  /*3340*/  FFMA R0, R9, R6, -1 ;  /* 0xbf80000009007423 */ /* 0x001fc80000000006 */
[----:B------:R-:W-:-:S04]  /*3350*/  FADD.FTZ R5, -R0, -RZ ;  /* 0x800000ff00057221 */ /* 0x000fc80000010100 */
[----:B------:R-:W-:-:S07]  /*3360*/  FFMA R6, R6, R5, R6 ;  /* 0x0000000506067223 */ /* 0x000fce0000000006 */
.L_x_38:
[----:B------:R-:W0:Y:S01]  /*3370*/  LDC.64 R4, c[0x0][0x398] ;  /* 0x0000e600ff047b82 */ /* 0x000e220000000a00 */
[----:B------:R-:W-:-:S04]  /*3380*/  IMAD.IADD R3, R3, 0x1, R16 ;  /* 0x0000000103037824 */ /* 0x000fc800078e0210 */
[----:B0-----:R-:W-:-:S05]  /*3390*/  IMAD.WIDE R2, R3, 0x4, R4 ;  /* 0x0000000403027825 */ /* 0x001fca00078e0204 */
[----:B------:R-:W-:Y:S01]  /*33a0*/  STG.E desc[UR12][R2.64], R6 ;  /* 0x0000000602007986 */ /* 0x000fe2000c10190c */
[----:B------:R-:W-:Y:S05]  /*33b0*/  EXIT ;  /* 0x000000000000794d */ /* 0x000fea0003800000 */
.L_x_15:
[C---:B------:R-:W-:Y:S02]  /*33c0*/  IADD3 R0, PT, PT, R4.reuse, -0x1, RZ ;  /* 0xffffffff04007810 */ /* 0x040fe40007ffe0ff */
[----:B----4-:R-:W-:Y:S02]  /*33d0*/  LOP3.LUT R12, R4, 0x7, RZ, 0xc0, !PT ;  /* 0x00000007040c7812 */ /* 0x010fe400078ec0ff */
[----:B------:R-:W-:Y:S01]  /*33e0*/  ISETP.GE.U32.AND P0, PT, R0, 0x7, PT ;  /* 0x000000070000780c */ /* 0x000fe20003f06070 */
[----:B------:R-:W-:Y:S01]  /*33f0*/  IMAD.MOV.U32 R0, RZ, RZ, RZ ;  /* 0x000000ffff007224 */ /* 0x000fe200078e00ff */
[----:B------:R-:W-:-:S11]  /*3400*/  ISETP.NE.AND P2, PT, R12, RZ, PT ;  /* 0x000000ff0c00720c */ /* 0x000fd60003f45270 */
[----:B------:R-:W-:Y:S05]  /*3410*/  @!P0 BRA `(.L_x_39) ;  /* 0x0000000000b48947 */ /* 0x000fea0003800000 */
[----:B------:R-:W0:Y:S01]  /*3420*/  LDCU.128 UR8, c[0x0][0x390] ;  /* 0x00007200ff0877ac */ /* 0x000e220008000c00 */
[----:B------:R-:W-:Y:S01]  /*3430*/  LOP3.LUT R0, R4, 0x7ffffff8, RZ, 0xc0, !PT ;  /* 0x7ffffff804007812 */ /* 0x000fe200078ec0ff */
[----:B------:R-:W-:-:S03]  /*3440*/  IMAD.MOV.U32 R5, RZ, RZ, R3 ;  /* 0x000000ffff057224 */ /* 0x000fc600078e0003 */
[----:B------:R-:W-:Y:S01]  /*3450*/  IADD3 R2, PT, PT, -R0, RZ, RZ ;  /* 0x000000ff00027210 */ /* 0x000fe20007ffe1ff */
[----:B0-----:R-:W-:Y:S02]  /*3460*/  UIADD3 UR6, UP0, UPT, UR8, 0x10, URZ ;  /* 0x0000001008067890 */ /* 0x001fe4000ff1e0ff */
[----:B------:R-:W-:Y:S02]  /*3470*/  UIADD3 UR4, UP1, UPT, UR10, 0x10, URZ ;  /* 0x000000100a047890 */ /* 0x000fe4000ff3e0ff */
[----:B------:R-:W-:Y:S02]  /*3480*/  UIADD3.X UR7, UPT, UPT, URZ, UR9, URZ, UP0, !UPT ;  /* 0x00000009ff077290 */ /* 0x000fe400087fe4ff */
[----:B------:R-:W-:Y:S01]  /*3490*/  IMAD.U32 R10, RZ, RZ, UR6 ;  /* 0x00000006ff0a7e24 */ /* 0x000fe2000f8e00ff */
[----:B------:R-:W-:-:S03]  /*34a0*/  UIADD3.X UR5, UPT, UPT, URZ, UR11, URZ, UP1, !UPT ;  /* 0x0000000bff057290 */ /* 0x000fc60008ffe4ff */
[----:B------:R-:W-:-:S09]  /*34b0*/  IMAD.U32 R11, RZ, RZ, UR7 ;  /* 0x00000007ff0b7e24 */ /* 0x000fd2000f8e00ff */
.L_x_40:
[----:B------:R-:W-:Y:S01]  /*34c0*/  MOV R6, R10 ;  /* 0x0000000a00067202 */ /* 0x000fe20000000f00 */
[----:B------:R-:W-:-:S05]  /*34d0*/  IMAD.MOV.U32 R7, RZ, RZ, R11 ;  /* 0x000000ffff077224 */ /* 0x000fca00078e000b */
[----:B------:R-:W4:Y:S01]  /*34e0*/  LDG.E R10, desc[UR12][R6.64+-0x10] ;  /* 0xfffff00c060a7981 */ /* 0x000f22000c1e1900 */
[----:B--2---:R-:W-:Y:S01]  /*34f0*/  MOV R9, UR5 ;  /* 0x0000000500097c02 */ /* 0x004fe20008000f00 */
[----:B------:R-:W-:-:S04]  /*3500*/  IMAD.U32 R8, RZ, RZ, UR4 ;  /* 0x00000004ff087e24 */ /* 0x000fc8000f8e00ff */
[----:B------:R-:W-:Y:S01]  /*3510*/  IMAD.WIDE R8, R5, 0x4, R8 ;  /* 0x0000000405087825 */ /* 0x000fe200078e0208 */
[----:B----4-:R-:W-:-:S05]  /*3520*/  FMNMX R11, RZ, R10, !PT ;  /* 0x0000000aff0b7209 */ /* 0x010fca0007800000 */
[----:B------:R0:W-:Y:S04]  /*3530*/  STG.E desc[UR12][R8.64+-0x10], R11 ;  /* 0xfffff00b08007986 */ /* 0x0001e8000c10190c */
[----:B------:R-:W2:Y:S02]  /*3540*/  LDG.E R10, desc[UR12][R6.64+-0xc] ;  /* 0xfffff40c060a7981 */ /* 0x000ea4000c1e1900 */
[----:B--2---:R-:W-:-:S05]  /*3550*/  FMNMX R13, RZ, R10, !PT ;  /* 0x0000000aff0d7209 */ /* 0x004fca0007800000 */
[----:B------:R2:W-:Y:S04]  /*3560*/  STG.E desc[UR12][R8.64+-0xc], R13 ;  /* 0xfffff40d08007986 */ /* 0x0005e8000c10190c */
[----:B------:R-:W1:Y:S02]  /*3570*/  LDG.E R10, desc[UR12][R6.64+-0x8] ;  /* 0xfffff80c060a7981 */ /* 0x000e64000c1e1900 */
[----:B-1----:R-:W-:-:S05]  /*3580*/  FMNMX R15, RZ, R10, !PT ;  /* 0x0000000aff0f7209 */ /* 0x002fca0007800000 */
[----:B------:R1:W-:Y:S04]  /*3590*/  STG.E desc[UR12][R8.64+-0x8], R15 ;  /* 0xfffff80f08007986 */ /* 0x0003e8000c10190c */
[----:B------:R-:W4:Y:S02]  /*35a0*/  LDG.E R10, desc[UR12][R6.64+-0x4] ;  /* 0xfffffc0c060a7981 */ /* 0x000f24000c1e1900 */
[----:B----4-:R-:W-:-:S05]  /*35b0*/  FMNMX R17, RZ, R10, !PT ;  /* 0x0000000aff117209 */ /* 0x010fca0007800000 */
[----:B------:R4:W-:Y:S04]  /*35c0*/  STG.E desc[UR12][R8.64+-0x4], R17 ;  /* 0xfffffc1108007986 */ /* 0x0009e8000c10190c */
[----:B------:R-:W0:Y:S02]  /*35d0*/  LDG.E R10, desc[UR12][R6.64] ;  /* 0x0000000c060a7981 */ /* 0x000e24000c1e1900 */
[----:B0-----:R-:W-:-:S05]  /*35e0*/  FMNMX R11, RZ, R10, !PT ;  /* 0x0000000aff0b7209 */ /* 0x001fca0007800000 */
[----:B------:R0:W-:Y:S04]  /*35f0*/  STG.E desc[UR12][R8.64], R11 ;  /* 0x0000000b08007986 */ /* 0x0001e8000c10190c */
[----:B------:R-:W2:Y:S02]  /*3600*/  LDG.E R10, desc[UR12][R6.64+0x4] ;  /* 0x0000040c060a7981 */ /* 0x000ea4000c1e1900 */
[----:B--2---:R-:W-:-:S05]  /*3610*/  FMNMX R13, RZ, R10, !PT ;  /* 0x0000000aff0d7209 */ /* 0x004fca0007800000 */
[----:B------:R2:W-:Y:S04]  /*3620*/  STG.E desc[UR12][R8.64+0x4], R13 ;  /* 0x0000040d08007986 */ /* 0x0005e8000c10190c */
[----:B------:R-:W1:Y:S02]  /*3630*/  LDG.E R10, desc[UR12][R6.64+0x8] ;  /* 0x0000080c060a7981 */ /* 0x000e64000c1e1900 */
[----:B-1----:R-:W-:-:S05]  /*3640*/  FMNMX R15, RZ, R10, !PT ;  /* 0x0000000aff0f7209 */ /* 0x002fca0007800000 */
[----:B------:R2:W-:Y:S04]  /*3650*/  STG.E desc[UR12][R8.64+0x8], R15 ;  /* 0x0000080f08007986 */ /* 0x0005e8000c10190c */
[----:B------:R-:W4:Y:S01]  /*3660*/  LDG.E R10, desc[UR12][R6.64+0xc] ;  /* 0x00000c0c060a7981 */ /* 0x000f22000c1e1900 */
[----:B------:R-:W-:Y:S01]  /*3670*/  VIADD R2, R2, 0x8 ;  /* 0x0000000802027836 */ /* 0x000fe20000000000 */
[----:B------:R-:W-:-:S04]  /*3680*/  IADD3 R5, PT, PT, R5, 0x8, RZ ;  /* 0x0000000805057810 */ /* 0x000fc80007ffe0ff */
[----:B------:R-:W-:Y:S02]  /*3690*/  ISETP.NE.AND P0, PT, R2, RZ, PT ;  /* 0x000000ff0200720c */ /* 0x000fe40003f05270 */
[----:B----4-:R-:W-:Y:S02]  /*36a0*/  FMNMX R17, RZ, R10, !PT ;  /* 0x0000000aff117209 */ /* 0x010fe40007800000 */
[----:B------:R-:W-:-:S03]  /*36b0*/  IADD3 R10, P1, PT, R6, 0x20, RZ ;  /* 0x00000020060a7810 */ /* 0x000fc60007f3e0ff */
[----:B------:R2:W-:Y:S02]  /*36c0*/  STG.E desc[UR12][R8.64+0xc], R17 ;  /* 0x00000c1108007986 */ /* 0x0005e4000c10190c */
[----:B0-----:R-:W-:-:S04]  /*36d0*/  IMAD.X R11, RZ, RZ, R7, P1 ;  /* 0x000000ffff0b7224 */ /* 0x001fc800008e0607 */
[----:B------:R-:W-:Y:S05]  /*36e0*/  @P0 BRA `(.L_x_40) ;  /* 0xfffffffc00740947 */ /* 0x000fea000383ffff */
.L_x_39:
[----:B------:R-:W-:Y:S05]  /*36f0*/  @!P2 EXIT ;  /* 0x000000000000a94d */ /* 0x000fea0003800000 */
[----:B------:R-:W-:Y:S02]  /*3700*/  ISETP.GE.U32.AND P0, PT, R12, 0x4, PT ;  /* 0x000000040c00780c */ /* 0x000fe40003f06070 */
[----:B------:R-:W-:-:S04]  /*3710*/  LOP3.LUT R10, R4, 0x3, RZ, 0xc0, !PT ;  /* 0x00000003040a7812 */ /* 0x000fc800078ec0ff */
[----:B------:R-:W-:-:S07]  /*3720*/  ISETP.NE.AND P1, PT, R10, RZ, PT ;  /* 0x000000ff0a00720c */ /* 0x000fce0003f25270 */
[----:B------:R-:W-:Y:S06]  /*3730*/  @!P0 BRA `(.L_x_41) ;  /* 0x0000000000488947 */ /* 0x000fec0003800000 */
[----:B------:R-:W0:Y:S08]  /*3740*/  LDC.64 R6, c[0x0][0x390] ;  /* 0x0000e400ff067b82 */ /* 0x000e300000000a00 */
[----:B--2---:R-:W2:Y:S01]  /*3750*/  LDC.64 R8, c[0x0][0x398] ;  /* 0x0000e600ff087b82 */ /* 0x004ea20000000a00 */
[----:B0-----:R-:W-:-:S05]  /*3760*/  IMAD.WIDE.U32 R6, R0, 0x4, R6 ;  /* 0x0000000400067825 */ /* 0x001fca00078e0006 */
[----:B------:R-:W4:Y:S01]  /*3770*/  LDG.E R2, desc[UR12][R6.64] ;  /* 0x0000000c06027981 */ /* 0x000f22000c1e1900 */
[----:B------:R-:W-:-:S04]  /*3780*/  IMAD.IADD R5, R3, 0x1, R0 ;  /* 0x0000000103057824 */ /* 0x000fc800078e0200 */
[----:B--2---:R-:W-:Y:S01]  /*3790*/  IMAD.WIDE R8, R5, 0x4, R8 ;  /* 0x0000000405087825 */ /* 0x004fe200078e0208 */
[----:B----4-:R-:W-:-:S05]  /*37a0*/  FMNMX R5, RZ, R2, !PT ;  /* 0x00000002ff057209 */ /* 0x010fca0007800000 */
[----:B------:R0:W-:Y:S04]  /*37b0*/  STG.E desc[UR12][R8.64], R5 ;  /* 0x0000000508007986 */ /* 0x0001e8000c10190c */
[----:B------:R-:W2:Y:S02]  /*37c0*/  LDG.E R2, desc[UR12][R6.64+0x4] ;  /* 0x0000040c06027981 */ /* 0x000ea4000c1e1900 */
[----:B--2---:R-:W-:-:S05]  /*37d0*/  FMNMX R11, RZ, R2, !PT ;  /* 0x00000002ff0b7209 */ /* 0x004fca0007800000 */
[----:B------:R0:W-:Y:S04]  /*37e0*/  STG.E desc[UR12][R8.64+0x4], R11 ;  /* 0x0000040b08007986 */ /* 0x0001e8000c10190c */
[----:B------:R-:W2:Y:S02]  /*37f0*/  LDG.E R2, desc[UR12][R6.64+0x8] ;  /* 0x0000080c06027981 */ /* 0x000ea4000c1e1900 */
[----:B--2---:R-:W-:-:S05]  /*3800*/  FMNMX R13, RZ, R2, !PT ;  /* 0x00000002ff0d7209 */ /* 0x004fca0007800000 */
[----:B------:R0:W-:Y:S04]  /*3810*/  STG.E desc[UR12][R8.64+0x8], R13 ;  /* 0x0000080d08007986 */ /* 0x0001e8000c10190c */
[----:B------:R-:W1:Y:S01]  /*3820*/  LDG.E R2, desc[UR12][R6.64+0xc] ;  /* 0x00000c0c06027981 */ /* 0x000e62000c1e1900 */
[----:B------:R-:W-:Y:S01]  /*3830*/  VIADD R0, R0, 0x4 ;  /* 0x0000000400007836 */ /* 0x000fe20000000000 */
[----:B-1----:R-:W-:-:S05]  /*3840*/  FMNMX R15, RZ, R2, !PT ;  /* 0x00000002ff0f7209 */ /* 0x002fca0007800000 */
[----:B------:R0:W-:Y:S02]  /*3850*/  STG.E desc[UR12][R8.64+0xc], R15 ;  /* 0x00000c0f08007986 */ /* 0x0001e4000c10190c */
.L_x_41:
[----:B------:R-:W-:Y:S05]  /*3860*/  @!P1 EXIT ;  /* 0x000000000000994d */ /* 0x000fea0003800000 */
[----:B------:R-:W-:Y:S02]  /*3870*/  ISETP.NE.AND P0, PT, R10, 0x1, PT ;  /* 0x000000010a00780c */ /* 0x000fe40003f05270 */
[----:B------:R-:W-:-:S04]  /*3880*/  LOP3.LUT R4, R4, 0x1, RZ, 0xc0, !PT ;  /* 0x0000000104047812 */ /* 0x000fc800078ec0ff */
[----:B------:R-:W-:-:S07]  /*3890*/  ISETP.NE.U32.AND P1, PT, R4, 0x1, PT ;  /* 0x000000010400780c */ /* 0x000fce0003f25070 */
[----:B------:R-:W-:Y:S06]  /*38a0*/  @!P0 BRA `(.L_x_42) ;  /* 0x0000000000308947 */ /* 0x000fec0003800000 */
[----:B0-----:R-:W0:Y:S08]  /*38b0*/  LDC.64 R4, c[0x0][0x390] ;  /* 0x0000e400ff047b82 */ /* 0x001e300000000a00 */
[----:B------:R-:W4:Y:S01]  /*38c0*/  LDC.64 R6, c[0x0][0x398] ;  /* 0x0000e600ff067b82 */ /* 0x000f220000000a00 */
[----:B0-----:R-:W-:-:S05]  /*38d0*/  IMAD.WIDE.U32 R4, R0, 0x4, R4 ;  /* 0x0000000400047825 */ /* 0x001fca00078e0004 */
[----:B------:R-:W5:Y:S01]  /*38e0*/  LDG.E R2, desc[UR12][R4.64] ;  /* 0x0000000c04027981 */ /* 0x000f62000c1e1900 */
[----:B--2---:R-:W-:-:S05]  /*38f0*/  IADD3 R9, PT, PT, R3, R0, RZ ;  /* 0x0000000003097210 */ /* 0x004fca0007ffe0ff */
[----:B----4-:R-:W-:Y:S01]  /*3900*/  IMAD.WIDE R6, R9, 0x4, R6 ;  /* 0x0000000409067825 */ /* 0x010fe200078e0206 */
[----:B-----5:R-:W-:-:S05]  /*3910*/  FMNMX R9, RZ, R2, !PT ;  /* 0x00000002ff097209 */ /* 0x020fca0007800000 */
[----:B------:R4:W-:Y:S04]  /*3920*/  STG.E desc[UR12][R6.64], R9 ;  /* 0x0000000906007986 */ /* 0x0009e8000c10190c */
[----:B------:R-:W2:Y:S01]  /*3930*/  LDG.E R2, desc[UR12][R4.64+0x4] ;  /* 0x0000040c04027981 */ /* 0x000ea2000c1e1900 */
[----:B------:R-:W-:Y:S01]  /*3940*/  VIADD R0, R0, 0x2 ;  /* 0x0000000200007836 */ /* 0x000fe20000000000 */
[----:B--2---:R-:W-:-:S05]  /*3950*/  FMNMX R11, RZ, R2, !PT ;  /* 0x00000002ff0b7209 */ /* 0x004fca0007800000 */
[----:B------:R4:W-:Y:S02]  /*3960*/  STG.E desc[UR12][R6.64+0x4], R11 ;  /* 0x0000040b06007986 */ /* 0x0009e4000c10190c */
.L_x_42:
[----:B------:R-:W-:Y:S05]  /*3970*/  @P1 EXIT ;  /* 0x000000000000194d */ /* 0x000fea0003800000 */
[----:B0-----:R-:W0:Y:S08]  /*3980*/  LDC.64 R4, c[0x0][0x390] ;  /* 0x0000e400ff047b82 */ /* 0x001e300000000a00 */
[----:B----4-:R-:W4:Y:S01]  /*3990*/  LDC.64 R6, c[0x0][0x398] ;  /* 0x0000e600ff067b82 */ /* 0x010f220000000a00 */
[----:B0-----:R-:W-:-:S06]  /*39a0*/  IMAD.WIDE.U32 R4, R0, 0x4, R4 ;  /* 0x0000000400047825 */ /* 0x001fcc00078e0004 */
[----:B------:R-:W5:Y:S01]  /*39b0*/  LDG.E R4, desc[UR12][R4.64] ;  /* 0x0000000c04047981 */ /* 0x000f62000c1e1900 */
[----:B------:R-:W-:-:S04]  /*39c0*/  IMAD.IADD R3, R3, 0x1, R0 ;  /* 0x0000000103037824 */ /* 0x000fc800078e0200 */
[----:B----4-:R-:W-:Y:S01]  /*39d0*/  IMAD.WIDE R2, R3, 0x4, R6 ;  /* 0x0000000403027825 */ /* 0x010fe200078e0206 */
[----:B-----5:R-:W-:-:S05]  /*39e0*/  FMNMX R7, RZ, R4, !PT ;  /* 0x00000004ff077209 */ /* 0x020fca0007800000 */
[----:B------:R-:W-:Y:S01]  /*39f0*/  STG.E desc[UR12][R2.64], R7 ;  /* 0x0000000702007986 */ /* 0x000fe2000c10190c */
[----:B------:R-:W-:Y:S05]  /*3a00*/  EXIT ;  /* 0x000000000000794d */ /* 0x000fea0003800000 */
.L_x_14:
[----:B------:R-:W-:-:S09]  /*3a10*/  UISETP.GE.AND UP0, UPT, UR6, 0x1, UPT ;  /* 0x000000010600788c */ /* 0x000fd2000bf06270 */
[----:B------:R-:W-:Y:S05]  /*3a20*/  BRA.U !UP0, `(.L_x_43) ;  /* 0x0000000d081c7547 */ /* 0x000fea000b800000 */
[----:B------:R-:W0:Y:S01]  /*3a30*/  LDCU.64 UR8, c[0x0][0x388] ;  /* 0x00007100ff0877ac */ /* 0x000e220008000a00 */
[----:B------:R-:W-:Y:S01]  /*3a40*/  IADD3 R11, PT, PT, R11, 0x1, RZ ;  /* 0x000000010b0b7810 */ /* 0x000fe20007ffe0ff */
[----:B------:R-:W-:Y:S01]  /*3a50*/  IMAD.MOV.U32 R8, RZ, RZ, RZ ;  /* 0x000000ffff087224 */ /* 0x000fe200078e00ff */
[----:B------:R-:W-:Y:S02]  /*3a60*/  ULOP3.LUT UR17, UR6, 0x7, URZ, 0xc0, !UPT ;  /* 0x0000000706117892 */ /* 0x000fe4000f8ec0ff */
[----:B------:R-:W-:Y:S02]  /*3a70*/  ULOP3.LUT UR5, UR6, 0x7ffffff8, URZ, 0xc0, !UPT ;  /* 0x7ffffff806057892 */ /* 0x000fe4000f8ec0ff */
[----:B------:R-:W-:Y:S02]  /*3a80*/  ULOP3.LUT UR19, UR6, 0x3, URZ, 0xc0, !UPT ;  /* 0x0000000306137892 */ /* 0x000fe4000f8ec0ff */
[----:B------:R-:W-:Y:S02]  /*3a90*/  USHF.L.U32 UR6, UR6, 0x2, URZ ;  /* 0x0000000206067899 */ /* 0x000fe400080006ff */
[----:B------:R-:W-:-:S02]  /*3aa0*/  UIADD3 UR18, UPT, UPT, UR17, -0x1, URZ ;  /* 0xffffffff11127890 */ /* 0x000fc4000fffe0ff */
[----:B------:R-:W-:Y:S02]  /*3ab0*/  UIADD3 UR11, UPT, UPT, -UR5, URZ, URZ ;  /* 0x000000ff050b7290 */ /* 0x000fe4000fffe1ff */
[----:B0-----:R-:W-:-:S04]  /*3ac0*/  UIADD3 UR8, UP0, UPT, UR8, 0x10, URZ ;  /* 0x0000001008087890 */ /* 0x001fc8000ff1e0ff */
[----:B------:R-:W-:-:S12]  /*3ad0*/  UIADD3.X UR9, UPT, UPT, URZ, UR9, URZ, UP0, !UPT ;  /* 0x00000009ff097290 */ /* 0x000fd800087fe4ff */
.L_x_56:
[----:B0-2---:R-:W0:Y:S02]  /*3ae0*/  LDC.64 R4, c[0x0][0x390] ;  /* 0x0000e400ff047b82 */ /* 0x005e240000000a00 */
[----:B0-----:R-:W-:-:S05]  /*3af0*/  IMAD.WIDE.U32 R4, R8, 0x4, R4 ;  /* 0x0000000408047825 */ /* 0x001fca00078e0004 */
[----:B--2---:R0:W5:Y:S01]  /*3b00*/  LDG.E R9, desc[UR12][R4.64] ;  /* 0x0000000c04097981 */ /* 0x004162000c1e1900 */
[----:B------:R-:W-:Y:S01]  /*3b10*/  IMAD.U32 R0, RZ, RZ, UR10 ;  /* 0x0000000aff007e24 */ /* 0x000fe2000f8e00ff */
[----:B------:R-:W-:-:S11]  /*3b20*/  UISETP.GE.U32.AND UP0, UPT, UR18, 0x3, UPT ;  /* 0x000000031200788c */ /* 0x000fd6000bf06070 */
.L_x_50:
[----:B0-----:R-:W0:Y:S01]  /*3b30*/  S2R R5, SR_TID.X ;  /* 0x0000000000057919 */ /* 0x001e220000002100 */
[----:B------:R-:W2:Y:S01]  /*3b40*/  LDC R7, c[0x0][0x3a8] ;  /* 0x0000ea00ff077b82 */ /* 0x000ea20000000800 */
[C---:B------:R-:W-:Y:S01]  /*3b50*/  IADD3 R2, PT, PT, R0.reuse, UR14, RZ ;  /* 0x0000000e00027c10 */ /* 0x040fe2000fffe0ff */
[----:B------:R-:W-:Y:S01]  /*3b60*/  UMOV UR7, UR10 ;  /* 0x0000000a00077c82 */ /* 0x000fe20008000000 */
[----:B------:R-:W-:-:S03]  /*3b70*/  ISETP.NE.AND P1, PT, R0, UR14, PT ;  /* 0x0000000e00007c0c */ /* 0x000fc6000bf25270 */
[----:B--2---:R-:W-:Y:S01]  /*3b80*/  IMAD R2, R2, R7, UR14 ;  /* 0x0000000e02027e24 */ /* 0x004fe2000f8e0207 */
[----:B0-----:R-:W-:Y:S01]  /*3b90*/  IADD3 R6, PT, PT, R5, 0x1, R0 ;  /* 0x0000000105067810 */ /* 0x001fe20007ffe000 */
[----:B------:R-:W-:-:S08]  /*3ba0*/  VIADD R0, R0, 0x1 ;  /* 0x0000000100007836 */ /* 0x000fd00000000000 */
.L_x_49:
[----:B------:R-:W0:Y:S01]  /*3bb0*/  LDCU.64 UR20, c[0x0][0x3b0] ;  /* 0x00007600ff1477ac */ /* 0x000e220008000a00 */
[----:B------:R-:W-:Y:S01]  /*3bc0*/  VIADD R7, R11, UR7 ;  /* 0x000000070b077c36 */ /* 0x000fe20008000000 */
[----:B------:R-:W-:Y:S01]  /*3bd0*/  IADD3 R5, PT, PT, R2, UR7, RZ ;  /* 0x0000000702057c10 */ /* 0x000fe2000fffe0ff */
[----:B------:R-:W-:Y:S01]  /*3be0*/  UMOV UR4, UR7 ;  /* 0x0000000700047c82 */ /* 0x000fe20008000000 */
[----:B------:R-:W-:Y:S02]  /*3bf0*/  UIADD3 UR7, UPT, UPT, UR7, 0x1, URZ ;  /* 0x0000000107077890 */ /* 0x000fe4000fffe0ff */
[C---:B------:R-:W-:Y:S01]  /*3c00*/  VIMNMX.U32 R4, PT, PT, R6.reuse, R7, !PT ;  /* 0x0000000706047248 */ /* 0x040fe20007fe0000 */
[----:B------:R-:W-:Y:S01]  /*3c10*/  IMAD R7, R6, 0x10, R7 ;  /* 0x0000001006077824 */ /* 0x000fe200078e0207 */
[----:B------:R-:W-:Y:S02]  /*3c20*/  UISETP.NE.AND UP1, UPT, UR4, UR14, UPT ;  /* 0x0000000e0400728c */ /* 0x000fe4000bf25270 */
[----:B------:R-:W-:Y:S01]  /*3c30*/  ISETP.GE.U32.AND P2, PT, R4, 0x10, PT ;  /* 0x000000100400780c */ /* 0x000fe20003f46070 */
[----:B------:R-:W-:Y:S01]  /*3c40*/  UMOV UR4, URZ ;  /* 0x000000ff00047c82 */ /* 0x000fe20008000000 */
[----:B0-----:R-:W-:Y:S01]  /*3c50*/  UISETP.GE.U32.AND UP2, UPT, UR20, 0x8, UPT ;  /* 0x000000081400788c */ /* 0x001fe2000bf46070 */
[----:B------:R-:W-:-:S04]  /*3c60*/  IMAD R5, R5, UR21, R8 ;  /* 0x0000001505057c24 */ /* 0x000fc8000f8e0208 */
[----:B------:R-:W-:-:S04]  /*3c70*/  IMAD R10, R5, UR20, RZ ;  /* 0x00000014050a7c24 */ /* 0x000fc8000f8e02ff */
[----:B------:R-:W-:Y:S05]  /*3c80*/  BRA.U !UP2, `(.L_x_44) ;  /* 0x000000010ab87547 */ /* 0x000fea000b800000 */
[----:B------:R-:W0:Y:S01]  /*3c90*/  S2R R5, SR_CgaCtaId ;  /* 0x0000000000057919 */ /* 0x000e220000008800 */
[----:B------:R-:W-:Y:S01]  /*3ca0*/  MOV R4, 0x400 ;  /* 0x0000040000047802 */ /* 0x000fe20000000f00 */
[----:B----4-:R-:W-:Y:S01]  /*3cb0*/  IMAD.MOV.U32 R12, RZ, RZ, R10 ;  /* 0x000000ffff0c7224 */ /* 0x010fe200078e000a */
[----:B------:R-:W-:Y:S02]  /*3cc0*/  UMOV UR4, UR11 ;  /* 0x0000000b00047c82 */ /* 0x000fe40008000000 */
[----:B0-----:R-:W-:-:S05]  /*3cd0*/  LEA R4, R5, R4, 0x18 ;  /* 0x0000000405047211 */ /* 0x001fca00078ec0ff */
[----:B------:R-:W-:-:S05]  /*3ce0*/  IMAD R13, R7, UR6, R4 ;  /* 0x00000006070d7c24 */ /* 0x000fca000f8e0204 */
[----:B------:R-:W-:-:S07]  /*3cf0*/  IADD3 R13, PT, PT, R13, 0x10, RZ ;  /* 0x000000100d0d7810 */ /* 0x000fce0007ffe0ff */
.L_x_45:
[----:B------:R-:W-:Y:S02]  /*3d00*/  IMAD.U32 R4, RZ, RZ, UR8 ;  /* 0x00000008ff047e24 */ /* 0x000fe4000f8e00ff */
[----:B------:R-:W-:Y:S02]  /*3d10*/  IMAD.U32 R5, RZ, RZ, UR9 ;  /* 0x00000009ff057e24 */ /* 0x000fe4000f8e00ff */
[----:B------:R-:W-:-:S05]  /*3d20*/  IMAD.WIDE R4, R12, 0x4, R4 ;  /* 0x000000040c047825 */ /* 0x000fca00078e0204 */
[----:B------:R-:W2:Y:S04]  /*3d30*/  LDG.E R28, desc[UR12][R4.64+-0x10] ;  /* 0xfffff00c041c7981 */ /* 0x000ea8000c1e1900 */
[----:B-1----:R-:W4:Y:S04]  /*3d40*/  LDG.E R19, desc[UR12][R4.64+-0xc] ;  /* 0xfffff40c04137981 */ /* 0x002f28000c1e1900 */
[----:B------:R-:W4:Y:S04]  /*3d50*/  LDG.E R18, desc[UR12][R4.64+-0x8] ;  /* 0xfffff80c04127981 */ /* 0x000f28000c1e1900 */
[----:B------:R-:W4:Y:S04]  /*3d60*/  LDG.E R17, desc[UR12][R4.64+-0x4] ;  /* 0xfffffc0c04117981 */ /* 0x000f28000c1e1900 */
[----:B------:R-:W4:Y:S04]  /*3d70*/  LDG.E R16, desc[UR12][R4.64] ;  /* 0x0000000c04107981 */ /* 0x000f28000c1e1900 */
[----:B------:R-:W4:Y:S04]  /*3d80*/  LDG.E R15, desc[UR12][R4.64+0x4] ;  /* 0x0000040c040f7981 */ /* 0x000f28000c1e1900 */
[----:B---3--:R-:W3:Y:S04]  /*3d90*/  LDG.E R14, desc[UR12][R4.64+0x8] ;  /* 0x0000080c040e7981 */ /* 0x008ee8000c1e1900 */
[----:B------:R0:W3:Y:S01]  /*3da0*/  LDG.E R20, desc[UR12][R4.64+0xc] ;  /* 0x00000c0c04147981 */ /* 0x0000e2000c1e1900 */
[----:B------:R-:W-:Y:S01]  /*3db0*/  HFMA2 R26, -RZ, RZ, 0, 0 ;  /* 0x00000000ff1a7431 */ /* 0x000fe200000001ff */
[----:B------:R-:W-:-:S02]  /*3dc0*/  CS2R R22, SRZ ;  /* 0x0000000000167805 */ /* 0x000fc4000001ff00 */
[----:B------:R-:W-:Y:S01]  /*3dd0*/  CS2R R24, SRZ ;  /* 0x0000000000187805 */ /* 0x000fe2000001ff00 */
[----:B------:R-:W-:Y:S01]  /*3de0*/  IMAD.MOV.U32 R21, RZ, RZ, RZ ;  /* 0x000000ffff157224 */ /* 0x000fe200078e00ff */
[----:B------:R-:W-:Y:S01]  /*3df0*/  UIADD3 UR4, UPT, UPT, UR4, 0x8, URZ ;  /* 0x0000000804047890 */ /* 0x000fe2000fffe0ff */
[----:B------:R-:W-:Y:S01]  /*3e00*/  VIADD R12, R12, 0x8 ;  /* 0x000000080c0c7836 */ /* 0x000fe20000000000 */
[----:B------:R-:W-:Y:S02]  /*3e10*/  @!P2 LDS R23, [R13+-0xc] ;  /* 0xfffff4000d17a984 */ /* 0x000fe40000000800 */
[----:B------:R-:W-:Y:S01]  /*3e20*/  UISETP.NE.AND UP2, UPT, UR4, URZ, UPT ;  /* 0x000000ff0400728c */ /* 0x000fe2000bf45270 */
[----:B0-----:R-:W-:Y:S01]  /*3e30*/  IMAD.MOV.U32 R5, RZ, RZ, RZ ;  /* 0x000000ffff057224 */ /* 0x001fe200078e00ff */
[----:B------:R-:W2:Y:S04]  /*3e40*/  @!P2 LDS R26, [R13+-0x10] ;  /* 0xfffff0000d1aa984 */ /* 0x000ea80000000800 */
[----:B------:R-:W0:Y:S04]  /*3e50*/  @!P2 LDS R25, [R13+-0x8] ;  /* 0xfffff8000d19a984 */ /* 0x000e280000000800 */
[----:B------:R-:W1:Y:S04]  /*3e60*/  @!P2 LDS R24, [R13+-0x4] ;  /* 0xfffffc000d18a984 */ /* 0x000e680000000800 */
[----:B------:R-:W1:Y:S04]  /*3e70*/  @!P2 LDS R21, [R13] ;  /* 0x000000000d15a984 */ /* 0x000e680000000800 */
[----:B------:R-:W1:Y:S04]  /*3e80*/  @!P2 LDS R22, [R13+0x4] ;  /* 0x000004000d16a984 */ /* 0x000e680000000800 */
[----:B------:R-:W3:Y:S01]  /*3e90*/  @!P2 LDS R5, [R13+0x8] ;  /* 0x000008000d05a984 */ /* 0x000ee20000000800 */
[----:B--2--5:R-:W-:Y:S01]  /*3ea0*/  FFMA R26, R28, R26, R9 ;  /* 0x0000001a1c1a7223 */ /* 0x024fe20000000009 */
[----:B------:R-:W-:-:S03]  /*3eb0*/  MOV R9, RZ ;  /* 0x000000ff00097202 */ /* 0x000fc60000000f00 */
[----:B----4-:R-:W-:-:S03]  /*3ec0*/  FFMA R19, R19, R23, R26 ;  /* 0x0000001713137223 */ /* 0x010fc6000000001a */
[----:B------:R2:W4:Y:S01]  /*3ed0*/  @!P2 LDS R9, [R13+0xc] ;  /* 0x00000c000d09a984 */ /* 0x0005220000000800 */
[----:B0-----:R-:W-:-:S04]  /*3ee0*/  FFMA R18, R18, R25, R19 ;  /* 0x0000001912127223 */ /* 0x001fc80000000013 */
[----:B-1----:R-:W-:Y:S01]  /*3ef0*/  FFMA R17, R17, R24, R18 ;  /* 0x0000001811117223 */ /* 0x002fe20000000012 */
[----:B--2---:R-:W-:-:S03]  /*3f00*/  VIADD R13, R13, 0x20 ;  /* 0x000000200d0d7836 */ /* 0x004fc60000000000 */
[----:B------:R-:W-:-:S04]  /*3f10*/  FFMA R16, R16, R21, R17 ;  /* 0x0000001510107223 */ /* 0x000fc80000000011 */
[----:B------:R-:W-:-:S04]  /*3f20*/  FFMA R15, R15, R22, R16 ;  /* 0x000000160f0f7223 */ /* 0x000fc80000000010 */
[----:B---3--:R-:W-:-:S04]  /*3f30*/  FFMA R5, R14, R5, R15 ;  /* 0x000000050e057223 */ /* 0x008fc8000000000f */
[----:B----4-:R-:W-:Y:S01]  /*3f40*/  FFMA R9, R20, R9, R5 ;  /* 0x0000000914097223 */ /* 0x010fe20000000005 */
[----:B------:R-:W-:Y:S06]  /*3f50*/  BRA.U UP2, `(.L_x_45) ;  /* 0xfffffffd02687547 */ /* 0x000fec000b83ffff */
[----:B------:R-:W-:-:S05]  /*3f60*/  UMOV UR4, UR5 ;  /* 0x0000000500047c82 */ /* 0x000fca0008000000 */
.L_x_44:
[----:B------:R-:W-:-:S09]  /*3f70*/  UISETP.NE.AND UP2, UPT, UR17, URZ, UPT ;  /* 0x000000ff1100728c */ /* 0x000fd2000bf45270 */
[----:B------:R-:W-:Y:S05]  /*3f80*/  BRA.U !UP2, `(.L_x_46) ;  /* 0x000000010afc7547 */ /* 0x000fea000b800000 */
[----:B------:R-:W-:Y:S01]  /*3f90*/  UISETP.NE.AND UP2, UPT, UR19, URZ, UPT ;  /* 0x000000ff1300728c */ /* 0x000fe2000bf45270 */
[----:B------:R-:W-:Y:S10]  /*3fa0*/  BRA.U !UP0, `(.L_x_47) ;  /* 0x0000000108647547 */ /* 0x000ff4000b800000 */
[----:B------:R-:W0:Y:S01]  /*3fb0*/  LDC.64 R4, c[0x0][0x388] ;  /* 0x0000e200ff047b82 */ /* 0x000e220000000a00 */
[----:B----4-:R-:W-:-:S07]  /*3fc0*/  IADD3 R13, PT, PT, R10, UR4, RZ ;  /* 0x000000040a0d7c10 */ /* 0x010fce000fffe0ff */
[----:B------:R-:W2:Y:S08]  /*3fd0*/  S2UR UR16, SR_CgaCtaId ;  /* 0x00000000001079c3 */ /* 0x000eb00000008800 */
[----:B------:R-:W4:Y:S01]  /*3fe0*/  LDC R12, c[0x0][0x3b0] ;  /* 0x0000ec00ff0c7b82 */ /* 0x000f220000000800 */
[----:B0-----:R-:W-:-:S05]  /*3ff0*/  IMAD.WIDE R4, R13, 0x4, R4 ;  /* 0x000000040d047825 */ /* 0x001fca00078e0204 */
[----:B-1----:R-:W3:Y:S04]  /*4000*/  LDG.E R16, desc[UR12][R4.64] ;  /* 0x0000000c04107981 */ /* 0x002ee8000c1e1900 */
[----:B------:R-:W3:Y:S04]  /*4010*/  LDG.E R13, desc[UR12][R4.64+0x4] ;  /* 0x0000040c040d7981 */ /* 0x000ee8000c1e1900 */
[----:B------:R-:W3:Y:S04]  /*4020*/  LDG.E R18, desc[UR12][R4.64+0x8] ;  /* 0x0000080c04127981 */ /* 0x000ee8000c1e1900 */
[----:B------:R0:W3:Y:S01]  /*4030*/  LDG.E R17, desc[UR12][R4.64+0xc] ;  /* 0x00000c0c04117981 */ /* 0x0000e2000c1e1900 */
[----:B------:R-:W-:Y:S01]  /*4040*/  UMOV UR15, 0x400 ;  /* 0x00000400000f7882 */ /* 0x000fe20000000000 */
[----:B----4-:R-:W-:Y:S01]  /*4050*/  IMAD R12, R7, R12, UR4 ;  /* 0x00000004070c7e24 */ /* 0x010fe2000f8e020c */
[----:B--2---:R-:W-:Y:S01]  /*4060*/  ULEA UR15, UR16, UR15, 0x18 ;  /* 0x0000000f100f7291 */ /* 0x004fe2000f8ec0ff */
[----:B---3--:R-:W-:Y:S01]  /*4070*/  CS2R R14, SRZ ;  /* 0x00000000000e7805 */ /* 0x008fe2000001ff00 */
[----:B------:R-:W-:-:S04]  /*4080*/  UIADD3 UR4, UPT, UPT, UR4, 0x4, URZ ;  /* 0x0000000404047890 */ /* 0x000fc8000fffe0ff */
[----:B------:R-:W-:Y:S01]  /*4090*/  LEA R19, R12, UR15, 0x2 ;  /* 0x0000000f0c137c11 */ /* 0x000fe2000f8e10ff */
[----:B------:R-:W-:Y:S02]  /*40a0*/  IMAD.MOV.U32 R12, RZ, RZ, RZ ;  /* 0x000000ffff0c7224 */ /* 0x000fe400078e00ff */
[----:B0-----:R-:W-:Y:S02]  /*40b0*/  IMAD.MOV.U32 R4, RZ, RZ, RZ ;  /* 0x000000ffff047224 */ /* 0x001fe400078e00ff */
[----:B------:R-:W0:Y:S04]  /*40c0*/  @!P2 LDS R14, [R19] ;  /* 0x00000000130ea984 */ /* 0x000e280000000800 */
[----:B------:R-:W1:Y:S04]  /*40d0*/  @!P2 LDS R12, [R19+0x4] ;  /* 0x00000400130ca984 */ /* 0x000e680000000800 */
[----:B------:R-:W2:Y:S04]  /*40e0*/  @!P2 LDS R15, [R19+0x8] ;  /* 0x00000800130fa984 */ /* 0x000ea80000000800 */
[----:B------:R-:W3:Y:S01]  /*40f0*/  @!P2 LDS R4, [R19+0xc] ;  /* 0x00000c001304a984 */ /* 0x000ee20000000800 */
[----:B0----5:R-:W-:-:S04]  /*4100*/  FFMA R14, R16, R14, R9 ;  /* 0x0000000e100e7223 */ /* 0x021fc80000000009 */
[----:B-1----:R-:W-:-:S04]  /*4110*/  FFMA R13, R13, R12, R14 ;  /* 0x0000000c0d0d7223 */ /* 0x002fc8000000000e */
[----:B--2---:R-:W-:-:S04]  /*4120*/  FFMA R18, R18, R15, R13 ;  /* 0x0000000f12127223 */ /* 0x004fc8000000000d */
[----:B---3--:R-:W-:-:S07]  /*4130*/  FFMA R9, R17, R4, R18 ;  /* 0x0000000411097223 */ /* 0x008fce0000000012 */
.L_x_47:
[----:B------:R-:W-:Y:S05]  /*4140*/  BRA.U !UP2, `(.L_x_46) ;  /* 0x000000010a8c7547 */ /* 0x000fea000b800000 */
[----:B------:R-:W0:Y:S01]  /*4150*/  LDC R4, c[0x0][0x3b0] ;  /* 0x0000ec00ff047b82 */ /* 0x000e220000000800 */
[----:B------:R-:W-:Y:S01]  /*4160*/  UISETP.NE.AND UP2, UPT, UR19, 0x1, UPT ;  /* 0x000000011300788c */ /* 0x000fe2000bf45270 */
[----:B0-----:R-:W-:-:S08]  /*4170*/  LOP3.LUT P0, RZ, R4, 0x1, RZ, 0xc0, !PT ;  /* 0x0000000104ff7812 */ /* 0x001fd0000780c0ff */
[----:B------:R-:W-:Y:S05]  /*4180*/  BRA.U !UP2, `(.L_x_48) ;  /* 0x000000010a487547 */ /* 0x000fea000b800000 */
[----:B----4-:R-:W0:Y:S01]  /*4190*/  LDC.64 R12, c[0x0][0x388] ;  /* 0x0000e200ff0c7b82 */ /* 0x010e220000000a00 */
[----:B------:R-:W-:-:S07]  /*41a0*/  IADD3 R5, PT, PT, R10, UR4, RZ ;  /* 0x000000040a057c10 */ /* 0x000fce000fffe0ff */
[----:B------:R-:W2:Y:S08]  /*41b0*/  S2UR UR16, SR_CgaCtaId ;  /* 0x00000000001079c3 */ /* 0x000eb00000008800 */
[----:B-1-3--:R-:W1:Y:S01]  /*41c0*/  LDC R14, c[0x0][0x3b0] ;  /* 0x0000ec00ff0e7b82 */ /* 0x00ae620000000800 */
[----:B0-----:R-:W-:-:S05]  /*41d0*/  IMAD.WIDE R12, R5, 0x4, R12 ;  /* 0x00000004050c7825 */ /* 0x001fca00078e020c */
[----:B------:R-:W3:Y:S04]  /*41e0*/  LDG.E R16, desc[UR12][R12.64] ;  /* 0x0000000c0c107981 */ /* 0x000ee8000c1e1900 */
[----:B------:R-:W4:Y:S01]  /*41f0*/  LDG.E R18, desc[UR12][R12.64+0x4] ;  /* 0x0000040c0c127981 */ /* 0x000f22000c1e1900 */
[----:B------:R-:W-:Y:S02]  /*4200*/  UMOV UR15, 0x400 ;  /* 0x00000400000f7882 */ /* 0x000fe40000000000 */
[----:B--2---:R-:W-:Y:S01]  /*4210*/  ULEA UR15, UR16, UR15, 0x18 ;  /* 0x0000000f100f7291 */ /* 0x004fe2000f8ec0ff */
[----:B-1----:R-:W-:Y:S01]  /*4220*/  IMAD R5, R7, R14, UR4 ;  /* 0x0000000407057e24 */ /* 0x002fe2000f8e020e */
[----:B------:R-:W-:Y:S01]  /*4230*/  UIADD3 UR4, UPT, UPT, UR4, 0x2, URZ ;  /* 0x0000000204047890 */ /* 0x000fe2000fffe0ff */
[----:B------:R-:W-:-:S03]  /*4240*/  IMAD.MOV.U32 R14, RZ, RZ, RZ ;  /* 0x000000ffff0e7224 */ /* 0x000fc600078e00ff */
[----:B------:R-:W-:Y:S01]  /*4250*/  LEA R15, R5, UR15, 0x2 ;  /* 0x0000000f050f7c11 */ /* 0x000fe2000f8e10ff */
[----:B------:R-:W-:-:S04]  /*4260*/  IMAD.MOV.U32 R5, RZ, RZ, RZ ;  /* 0x000000ffff057224 */ /* 0x000fc800078e00ff */
[----:B------:R-:W3:Y:S04]  /*4270*/  @!P2 LDS R14, [R15] ;  /* 0x000000000f0ea984 */ /* 0x000ee80000000800 */
[----:B------:R-:W4:Y:S01]  /*4280*/  @!P2 LDS R5, [R15+0x4] ;  /* 0x000004000f05a984 */ /* 0x000f220000000800 */
[----:B---3-5:R-:W-:-:S04]  /*4290*/  FFMA R9, R16, R14, R9 ;  /* 0x0000000e10097223 */ /* 0x028fc80000000009 */
[----:B----4-:R-:W-:-:S07]  /*42a0*/  FFMA R9, R18, R5, R9 ;  /* 0x0000000512097223 */ /* 0x010fce0000000009 */
.L_x_48:
[----:B------:R-:W-:Y:S05]  /*42b0*/  @!P0 BRA `(.L_x_46) ;  /* 0x0000000000308947 */ /* 0x000fea0003800000 */
[----:B----4-:R-:W0:Y:S01]  /*42c0*/  LDC.64 R12, c[0x0][0x388] ;  /* 0x0000e200ff0c7b82 */ /* 0x010e220000000a00 */
[----:B------:R-:W-:-:S05]  /*42d0*/  IADD3 R5, PT, PT, R10, UR4, RZ ;  /* 0x000000040a057c10 */ /* 0x000fca000fffe0ff */
[----:B0-----:R-:W-:-:S06]  /*42e0*/  IMAD.WIDE R12, R5, 0x4, R12 ;  /* 0x00000004050c7825 */ /* 0x001fcc00078e020c */
[----:B------:R-:W2:Y:S01]  /*42f0*/  LDG.E R12, desc[UR12][R12.64] ;  /* 0x0000000c0c0c7981 */ /* 0x000ea2000c1e1900 */
[----:B------:R-:W-:Y:S01]  /*4300*/  @!P2 MOV R5, 0x400 ;  /* 0x000004000005a802 */ /* 0x000fe20000000f00 */
[----:B------:R-:W-:Y:S01]  /*4310*/  @!P2 IMAD R7, R7, R4, UR4 ;  /* 0x000000040707ae24 */ /* 0x000fe2000f8e0204 */
[----:B------:R-:W0:Y:S01]  /*4320*/  @!P2 S2R R10, SR_CgaCtaId ;  /* 0x00000000000aa919 */ /* 0x000e220000008800 */
[----:B------:R-:W-:Y:S01]  /*4330*/  IMAD.MOV.U32 R4, RZ, RZ, RZ ;  /* 0x000000ffff047224 */ /* 0x000fe200078e00ff */
[----:B0-----:R-:W-:-:S05]  /*4340*/  @!P2 LEA R10, R10, R5, 0x18 ;  /* 0x000000050a0aa211 */ /* 0x001fca00078ec0ff */
[----:B------:R-:W-:-:S05]  /*4350*/  @!P2 IMAD R7, R7, 0x4, R10 ;  /* 0x000000040707a824 */ /* 0x000fca00078e020a */
[----:B------:R-:W2:Y:S02]  /*4360*/  @!P2 LDS R4, [R7] ;  /* 0x000000000704a984 */ /* 0x000ea40000000800 */
[----:B--2--5:R-:W-:-:S07]  /*4370*/  FFMA R9, R12, R4, R9 ;  /* 0x000000040c097223 */ /* 0x024fce0000000009 */
.L_x_46:
[----:B------:R-:W-:Y:S05]  /*4380*/  BRA.U UP1, `(.L_x_49) ;  /* 0xfffffff901087547 */ /* 0x000fea000b83ffff */
[----:B------:R-:W-:Y:S05]  /*4390*/  @P1 BRA `(.L_x_50) ;  /* 0xfffffff400e41947 */ /* 0x000fea000383ffff */
[----:B------:R-:W0:Y:S02]  /*43a0*/  LDC R0, c[0x0][0x3b8] ;  /* 0x0000ee00ff007b82 */ /* 0x000e240000000800 */
[----:B0-----:R-:W-:-:S13]  /*43b0*/  ISETP.NE.AND P0, PT, R0, RZ, PT ;  /* 0x000000ff0000720c */ /* 0x001fda0003f05270 */
[----:B------:R-:W-:Y:S05]  /*43c0*/  @!P0 BRA `(.L_x_51) ;  /* 0x0000000000908947 */ /* 0x000fea0003800000 */
[----:B------:R-:W-:-:S13]  /*43d0*/  ISETP.NE.AND P0, PT, R0, 0x1, PT ;  /* 0x000000010000780c */ /* 0x000fda0003f05270 */
[----:B------:R-:W0:Y:S01]  /*43e0*/  @!P0 LDC.64 R4, c[0x0][0x398] ;  /* 0x0000e600ff048b82 */ /* 0x000e220000000a00 */
[----:B----4-:R-:W-:Y:S02]  /*43f0*/  @!P0 IADD3 R13, PT, PT, R3, R8, RZ ;  /* 0x00000008030d8210 */ /* 0x010fe40007ffe0ff */
[----:B-----5:R-:W-:-:S03]  /*4400*/  @!P0 FMNMX R7, RZ, R9, !PT ;  /* 0x00000009ff078209 */ /* 0x020fc60007800000 */
[----:B0-----:R-:W-:-:S05]  /*4410*/  @!P0 IMAD.WIDE R4, R13, 0x4, R4 ;  /* 0x000000040d048825 */ /* 0x001fca00078e0204 */
[----:B------:R2:W-:Y:S01]  /*4420*/  @!P0 STG.E desc[UR12][R4.64], R7 ;  /* 0x0000000704008986 */ /* 0x0005e2000c10190c */
[----:B------:R-:W-:Y:S05]  /*4430*/  @!P0 BRA `(.L_x_52) ;  /* 0x0000000000848947 */ /* 0x000fea0003800000 */
[----:B------:R-:W-:Y:S01]  /*4440*/  IMAD.MOV.U32 R0, RZ, RZ, 0x3bbb989d ;  /* 0x3bbb989dff007424 */ /* 0x000fe200078e00ff */
[----:B------:R-:W-:Y:S01]  /*4450*/  BSSY.RECONVERGENT B0, `(.L_x_53) ;  /* 0x0000016000007945 */ /* 0x000fe20003800200 */
[----:B--2---:R-:W-:Y:S02]  /*4460*/  IMAD.MOV.U32 R5, RZ, RZ, 0x437c0000 ;  /* 0x437c0000ff057424 */ /* 0x004fe400078e00ff */
[----:B------:R-:W-:-:S04]  /*4470*/  FFMA.SAT R0, R9, -R0, 0.5 ;  /* 0x3f00000009007423 */ /* 0x000fc80000002800 */
[----:B------:R-:W-:-:S04]  /*4480*/  FFMA.RM R0, R0, R5, 12582913 ;  /* 0x4b40000100007423 */ /* 0x000fc80000004005 */
[C---:B------:R-:W-:Y:S01]  /*4490*/  FADD R2, R0.reuse, -12583039 ;  /* 0xcb40007f00027421 */ /* 0x040fe20000000000 */
[----:B------:R-:W-:-:S03]  /*44a0*/  SHF.L.U32 R0, R0, 0x17, RZ ;  /* 0x0000001700007819 */ /* 0x000fc600000006ff */
[----:B------:R-:W-:-:S04]  /*44b0*/  FFMA R2, R9, -1.4426950216293334961, -R2 ;  /* 0xbfb8aa3b09027823 */ /* 0x000fc80000000802 */
[----:B------:R-:W-:-:S04]  /*44c0*/  FFMA R2, R9, -1.925963033500011079e-08, R2 ;  /* 0xb2a5706009027823 */ /* 0x000fc80000000002 */
        /* <DEDUP_REMOVED lines=8> */
[----:B-1-3--:R-:W-:Y:S05]  /*4550*/  CALL.REL.NOINC `($__internal_0_$__cuda_sm20_rcp_rn_f32_slowpath) ;  /* 0x0000001800207944 */ /* 0x00afea0003c00000 */
[----:B------:R-:W-:Y:S05]  /*4560*/  BRA `(.L_x_55) ;  /* 0x0000000000107947 */ /* 0x000fea0003800000 */
.L_x_54:
[----:B------:R-:W0:Y:S02]  /*4570*/  MUFU.RCP R6, R7 ;  /* 0x0000000700067308 */ /* 0x000e240000001000 */
[----:B0-----:R-:W-:-:S04]  /*4580*/  FFMA R0, R7, R6, -1 ;  /* 0xbf80000007007423 */ /* 0x001fc80000000006 */
[----:B------:R-:W-:-:S04]  /*4590*/  FADD.FTZ R5, -R0, -RZ ;  /* 0x800000ff00057221 */ /* 0x000fc80000010100 */
[----:B------:R-:W-:-:S07]  /*45a0*/  FFMA R6, R6, R5, R6 ;  /* 0x0000000506067223 */ /* 0x000fce0000000006 */
.L_x_55:
[----:B------:R-:W-:Y:S05]  /*45b0*/  BSYNC.RECONVERGENT B0 ;  /* 0x0000000000007941 */ /* 0x000fea0003800200 */
.L_x_53:
[----:B------:R-:W0:Y:S01]  /*45c0*/  LDC.64 R4, c[0x0][0x398] ;  /* 0x0000e600ff047b82 */ /* 0x000e220000000a00 */
[----:B------:R-:W-:-:S04]  /*45d0*/  IMAD.IADD R7, R3, 0x1, R8 ;  /* 0x0000000103077824 */ /* 0x000fc800078e0208 */
[----:B0-----:R-:W-:-:S05]  /*45e0*/  IMAD.WIDE R4, R7, 0x4, R4 ;  /* 0x0000000407047825 */ /* 0x001fca00078e0204 */
[----:B------:R0:W-:Y:S01]  /*45f0*/  STG.E desc[UR12][R4.64], R6 ;  /* 0x0000000604007986 */ /* 0x0001e2000c10190c */
[----:B------:R-:W-:Y:S05]  /*4600*/  BRA `(.L_x_52) ;  /* 0x0000000000107947 */ /* 0x000fea0003800000 */
.L_x_51:
[----:B------:R-:W0:Y:S01]  /*4610*/  LDC.64 R4, c[0x0][0x398] ;  /* 0x0000e600ff047b82 */ /* 0x000e220000000a00 */
[----:B------:R-:W-:-:S05]  /*4620*/  IADD3 R7, PT, PT, R3, R8, RZ ;  /* 0x0000000803077210 */ /* 0x000fca0007ffe0ff */
[----:B0-----:R-:W-:-:S05]  /*4630*/  IMAD.WIDE R4, R7, 0x4, R4 ;  /* 0x0000000407047825 */ /* 0x001fca00078e0204 */
[----:B-----5:R0:W-:Y:S02]  /*4640*/  STG.E desc[UR12][R4.64], R9 ;  /* 0x0000000904007986 */ /* 0x0201e4000c10190c */
.L_x_52:
[----:B------:R-:W5:Y:S01]  /*4650*/  LDCU UR4, c[0x0][0x3b4] ;  /* 0x00007680ff0477ac */ /* 0x000f620008000800 */
[----:B------:R-:W-:-:S05]  /*4660*/  VIADD R8, R8, 0x1 ;  /* 0x0000000108087836 */ /* 0x000fca0000000000 */
[----:B-----5:R-:W-:-:S13]  /*4670*/  ISETP.NE.AND P0, PT, R8, UR4, PT ;  /* 0x0000000408007c0c */ /* 0x020fda000bf05270 */
[----:B------:R-:W-:Y:S05]  /*4680*/  @!P0 EXIT ;  /* 0x000000000000894d */ /* 0x000fea0003800000 */
[----:B------:R-:W-:Y:S05]  /*4690*/  BRA `(.L_x_56) ;  /* 0xfffffff400107947 */ /* 0x000fea000383ffff */
.L_x_43:
[----:B------:R-:W0:Y:S02]  /*46a0*/  LDCU UR4, c[0x0][0x3b8] ;  /* 0x00007700ff0477ac */ /* 0x000e240008000800 */
[----:B0-----:R-:W-:-:S09]  /*46b0*/  UISETP.NE.AND UP0, UPT, UR4, 0x1, UPT ;  /* 0x000000010400788c */ /* 0x001fd2000bf05270 */
[----:B------:R-:W-:Y:S05]  /*46c0*/  BRA.U !UP0, `(.L_x_57) ;  /* 0x00000011085c7547 */ /* 0x000fea000b800000 */
[----:B------:R-:W-:Y:S01]  /*46d0*/  UISETP.NE.AND UP0, UPT, UR4, URZ, UPT ;  /* 0x000000ff0400728c */ /* 0x000fe2000bf05270 */
[----:B------:R-:W-:-:S08]  /*46e0*/  IADD3 R0, PT, PT, R4, -0x1, RZ ;  /* 0xffffffff04007810 */ /* 0x000fd00007ffe0ff */
[----:B------:R-:W-:Y:S05]  /*46f0*/  BRA.U UP0, `(.L_x_58) ;  /* 0x0000000500287547 */ /* 0x000fea000b800000 */
[----:B------:R-:W-:Y:S01]  /*4700*/  ISETP.GE.U32.AND P0, PT, R0, 0x7, PT ;  /* 0x000000070000780c */ /* 0x000fe20003f06070 */
[----:B------:R-:W-:Y:S01]  /*4710*/  IMAD.MOV.U32 R0, RZ, RZ, RZ ;  /* 0x000000ffff007224 */ /* 0x000fe200078e00ff */
[----:B------:R-:W-:-:S04]  /*4720*/  LOP3.LUT R2, R4, 0x7, RZ, 0xc0, !PT ;  /* 0x0000000704027812 */ /* 0x000fc800078ec0ff */
[----:B------:R-:W-:-:S07]  /*4730*/  ISETP.NE.AND P1, PT, R2, RZ, PT ;  /* 0x000000ff0200720c */ /* 0x000fce0003f25270 */
[----:B------:R-:W-:Y:S06]  /*4740*/  @!P0 BRA `(.L_x_59) ;  /* 0x0000000000688947 */ /* 0x000fec0003800000 */
[----:B------:R-:W-:Y:S01]  /*4750*/  HFMA2 R5, -RZ, RZ, 0, 0 ;  /* 0x00000000ff057431 */ /* 0x000fe200000001ff */
[----:B------:R-:W-:-:S07]  /*4760*/  LOP3.LUT R0, R4, 0x7ffffff8, RZ, 0xc0, !PT ;  /* 0x7ffffff804007812 */ /* 0x000fce00078ec0ff */
.L_x_60:
[----:B------:R-:W0:Y:S08]  /*4770*/  LDC.64 R6, c[0x0][0x390] ;  /* 0x0000e400ff067b82 */ /* 0x000e300000000a00 */
[----:B-12---:R-:W2:Y:S01]  /*4780*/  LDC.64 R8, c[0x0][0x398] ;  /* 0x0000e600ff087b82 */ /* 0x006ea20000000a00 */
[----:B0-----:R-:W-:-:S05]  /*4790*/  IMAD.WIDE.U32 R6, R5, 0x4, R6 ;  /* 0x0000000405067825 */ /* 0x001fca00078e0006 */
[----:B------:R-:W5:Y:S01]  /*47a0*/  LDG.E R11, desc[UR12][R6.64] ;  /* 0x0000000c060b7981 */ /* 0x000f62000c1e1900 */
[----:B----4-:R-:W-:-:S04]  /*47b0*/  IMAD.IADD R13, R3, 0x1, R5 ;  /* 0x00000001030d7824 */ /* 0x010fc800078e0205 */
[----:B--2---:R-:W-:-:S05]  /*47c0*/  IMAD.WIDE R8, R13, 0x4, R8 ;  /* 0x000000040d087825 */ /* 0x004fca00078e0208 */
[----:B-----5:R0:W-:Y:S04]  /*47d0*/  STG.E desc[UR12][R8.64], R11 ;  /* 0x0000000b08007986 */ /* 0x0201e8000c10190c */
[----:B------:R-:W2:Y:S04]  /*47e0*/  LDG.E R13, desc[UR12][R6.64+0x4] ;  /* 0x0000040c060d7981 */ /* 0x000ea8000c1e1900 */
[----:B--2---:R2:W-:Y:S04]  /*47f0*/  STG.E desc[UR12][R8.64+0x4], R13 ;  /* 0x0000040d08007986 */ /* 0x0045e8000c10190c */
[----:B-1----:R-:W4:Y:S04]  /*4800*/  LDG.E R15, desc[UR12][R6.64+0x8] ;  /* 0x0000080c060f7981 */ /* 0x002f28000c1e1900 */
[----:B----4-:R1:W-:Y:S04]  /*4810*/  STG.E desc[UR12][R8.64+0x8], R15 ;  /* 0x0000080f08007986 */ /* 0x0103e8000c10190c */
[----:B------:R-:W4:Y:S04]  /*4820*/  LDG.E R17, desc[UR12][R6.64+0xc] ;  /* 0x00000c0c06117981 */ /* 0x000f28000c1e1900 */
[----:B----4-:R1:W-:Y:S04]  /*4830*/  STG.E desc[UR12][R8.64+0xc], R17 ;  /* 0x00000c1108007986 */ /* 0x0103e8000c10190c */
[----:B------:R-:W4:Y:S04]  /*4840*/  LDG.E R19, desc[UR12][R6.64+0x10] ;  /* 0x0000100c06137981 */ /* 0x000f28000c1e1900 */
[----:B----4-:R1:W-:Y:S04]  /*4850*/  STG.E desc[UR12][R8.64+0x10], R19 ;  /* 0x0000101308007986 */ /* 0x0103e8000c10190c */
[----:B------:R-:W4:Y:S04]  /*4860*/  LDG.E R21, desc[UR12][R6.64+0x14] ;  /* 0x0000140c06157981 */ /* 0x000f28000c1e1900 */
[----:B----4-:R1:W-:Y:S04]  /*4870*/  STG.E desc[UR12][R8.64+0x14], R21 ;  /* 0x0000141508007986 */ /* 0x0103e8000c10190c */
[----:B0-----:R-:W4:Y:S04]  /*4880*/  LDG.E R11, desc[UR12][R6.64+0x18] ;  /* 0x0000180c060b7981 */ /* 0x001f28000c1e1900 */
[----:B----4-:R1:W-:Y:S04]  /*4890*/  STG.E desc[UR12][R8.64+0x18], R11 ;  /* 0x0000180b08007986 */ /* 0x0103e8000c10190c */
[----:B--2---:R-:W2:Y:S01]  /*48a0*/  LDG.E R13, desc[UR12][R6.64+0x1c] ;  /* 0x00001c0c060d7981 */ /* 0x004ea2000c1e1900 */
[----:B------:R-:W-:-:S04]  /*48b0*/  IADD3 R5, PT, PT, R5, 0x8, RZ ;  /* 0x0000000805057810 */ /* 0x000fc80007ffe0ff */
[----:B------:R-:W-:Y:S01]  /*48c0*/  ISETP.NE.AND P0, PT, R5, R0, PT ;  /* 0x000000000500720c */ /* 0x000fe20003f05270 */
[----:B--2---:R1:W-:-:S12]  /*48d0*/  STG.E desc[UR12][R8.64+0x1c], R13 ;  /* 0x00001c0d08007986 */ /* 0x0043d8000c10190c */
[----:B------:R-:W-:Y:S05]  /*48e0*/  @P0 BRA `(.L_x_60) ;  /* 0xfffffffc00a00947 */ /* 0x000fea000383ffff */
.L_x_59:
[----:B------:R-:W-:Y:S05]  /*48f0*/  @!P1 EXIT ;  /* 0x000000000000994d */ /* 0x000fea0003800000 */
[----:B------:R-:W-:Y:S02]  /*4900*/  ISETP.GE.U32.AND P0, PT, R2, 0x4, PT ;  /* 0x000000040200780c */ /* 0x000fe40003f06070 */
[----:B------:R-:W-:-:S04]  /*4910*/  LOP3.LUT R10, R4, 0x3, RZ, 0xc0, !PT ;  /* 0x00000003040a7812 */ /* 0x000fc800078ec0ff */
[----:B------:R-:W-:-:S07]  /*4920*/  ISETP.NE.AND P1, PT, R10, RZ, PT ;  /* 0x000000ff0a00720c */ /* 0x000fce0003f25270 */
[----:B------:R-:W-:Y:S06]  /*4930*/  @!P0 BRA `(.L_x_61) ;  /* 0x0000000000388947 */ /* 0x000fec0003800000 */
[----:B------:R-:W0:Y:S08]  /*4940*/  LDC.64 R6, c[0x0][0x390] ;  /* 0x0000e400ff067b82 */ /* 0x000e300000000a00 */
[----:B-12---:R-:W1:Y:S01]  /*4950*/  LDC.64 R8, c[0x0][0x398] ;  /* 0x0000e600ff087b82 */ /* 0x006e620000000a00 */
[----:B0-----:R-:W-:-:S05]  /*4960*/  IMAD.WIDE.U32 R6, R0, 0x4, R6 ;  /* 0x0000000400067825 */ /* 0x001fca00078e0006 */
[----:B------:R-:W2:Y:S01]  /*4970*/  LDG.E R5, desc[UR12][R6.64] ;  /* 0x0000000c06057981 */ /* 0x000ea2000c1e1900 */
[----:B------:R-:W-:-:S04]  /*4980*/  IMAD.IADD R11, R3, 0x1, R0 ;  /* 0x00000001030b7824 */ /* 0x000fc800078e0200 */
[----:B-1----:R-:W-:-:S05]  /*4990*/  IMAD.WIDE R8, R11, 0x4, R8 ;  /* 0x000000040b087825 */ /* 0x002fca00078e0208 */
[----:B--2---:R0:W-:Y:S04]  /*49a0*/  STG.E desc[UR12][R8.64], R5 ;  /* 0x0000000508007986 */ /* 0x0041e8000c10190c */
[----:B------:R-:W2:Y:S04]  /*49b0*/  LDG.E R11, desc[UR12][R6.64+0x4] ;  /* 0x0000040c060b7981 */ /* 0x000ea8000c1e1900 */
[----:B--2---:R0:W-:Y:S04]  /*49c0*/  STG.E desc[UR12][R8.64+0x4], R11 ;  /* 0x0000040b08007986 */ /* 0x0041e8000c10190c */
[----:B----4-:R-:W2:Y:S04]  /*49d0*/  LDG.E R13, desc[UR12][R6.64+0x8] ;  /* 0x0000080c060d7981 */ /* 0x010ea8000c1e1900 */
[----:B--2---:R0:W-:Y:S04]  /*49e0*/  STG.E desc[UR12][R8.64+0x8], R13 ;  /* 0x0000080d08007986 */ /* 0x0041e8000c10190c */
[----:B------:R-:W2:Y:S01]  /*49f0*/  LDG.E R15, desc[UR12][R6.64+0xc] ;  /* 0x00000c0c060f7981 */ /* 0x000ea2000c1e1900 */
[----:B------:R-:W-:-:S03]  /*4a00*/  IADD3 R0, PT, PT, R0, 0x4, RZ ;  /* 0x0000000400007810 */ /* 0x000fc60007ffe0ff */
[----:B--2---:R0:W-:Y:S04]  /*4a10*/  STG.E desc[UR12][R8.64+0xc], R15 ;  /* 0x00000c0f08007986 */ /* 0x0041e8000c10190c */
.L_x_61:
[----:B------:R-:W-:Y:S05]  /*4a20*/  @!P1 EXIT ;  /* 0x000000000000994d */ /* 0x000fea0003800000 */
[----:B------:R-:W-:Y:S02]  /*4a30*/  ISETP.NE.AND P0, PT, R10, 0x1, PT ;  /* 0x000000010a00780c */ /* 0x000fe40003f05270 */
[----:B------:R-:W-:-:S04]  /*4a40*/  LOP3.LUT R4, R4, 0x1, RZ, 0xc0, !PT ;  /* 0x0000000104047812 */ /* 0x000fc800078ec0ff */
[----:B------:R-:W-:-:S07]  /*4a50*/  ISETP.NE.U32.AND P1, PT, R4, 0x1, PT ;  /* 0x000000010400780c */ /* 0x000fce0003f25070 */
[----:B------:R-:W-:Y:S06]  /*4a60*/  @!P0 BRA `(.L_x_62) ;  /* 0x0000000000288947 */ /* 0x000fec0003800000 */
[----:B0-----:R-:W0:Y:S08]  /*4a70*/  LDC.64 R4, c[0x0][0x390] ;  /* 0x0000e400ff047b82 */ /* 0x001e300000000a00 */
[----:B------:R-:W5:Y:S01]  /*4a80*/  LDC.64 R6, c[0x0][0x398] ;  /* 0x0000e600ff067b82 */ /* 0x000f620000000a00 */
[----:B0-----:R-:W-:-:S05]  /*4a90*/  IMAD.WIDE.U32 R4, R0, 0x4, R4 ;  /* 0x0000000400047825 */ /* 0x001fca00078e0004 */
[----:B-12---:R-:W2:Y:S01]  /*4aa0*/  LDG.E R9, desc[UR12][R4.64] ;  /* 0x0000000c04097981 */ /* 0x006ea2000c1e1900 */
[----:B------:R-:W-:-:S04]  /*4ab0*/  IMAD.IADD R11, R3, 0x1, R0 ;  /* 0x00000001030b7824 */ /* 0x000fc800078e0200 */
[----:B-----5:R-:W-:-:S05]  /*4ac0*/  IMAD.WIDE R6, R11, 0x4, R6 ;  /* 0x000000040b067825 */ /* 0x020fca00078e0206 */
[----:B--2---:R0:W-:Y:S04]  /*4ad0*/  STG.E desc[UR12][R6.64], R9 ;  /* 0x0000000906007986 */ /* 0x0041e8000c10190c */
[----:B------:R-:W2:Y:S01]  /*4ae0*/  LDG.E R11, desc[UR12][R4.64+0x4] ;  /* 0x0000040c040b7981 */ /* 0x000ea2000c1e1900 */
[----:B------:R-:W-:-:S03]  /*4af0*/  IADD3 R0, PT, PT, R0, 0x2, RZ ;  /* 0x0000000200007810 */ /* 0x000fc60007ffe0ff */
[----:B--2---:R0:W-:Y:S04]  /*4b00*/  STG.E desc[UR12][R6.64+0x4], R11 ;  /* 0x0000040b06007986 */ /* 0x0041e8000c10190c */
.L_x_62:
[----:B------:R-:W-:Y:S05]  /*4b10*/  @P1 EXIT ;  /* 0x000000000000194d */ /* 0x000fea0003800000 */
[----:B0-----:R-:W0:Y:S08]  /*4b20*/  LDC.64 R4, c[0x0][0x390] ;  /* 0x0000e400ff047b82 */ /* 0x001e300000000a00 */
[----:B------:R-:W5:Y:S01]  /*4b30*/  LDC.64 R6, c[0x0][0x398] ;  /* 0x0000e600ff067b82 */ /* 0x000f620000000a00 */
[----:B0-----:R-:W-:-:S06]  /*4b40*/  IMAD.WIDE.U32 R4, R0, 0x4, R4 ;  /* 0x0000000400047825 */ /* 0x001fcc00078e0004 */
[----:B------:R-:W2:Y:S01]  /*4b50*/  LDG.E R5, desc[UR12][R4.64] ;  /* 0x0000000c04057981 */ /* 0x000ea2000c1e1900 */
[----:B------:R-:W-:-:S04]  /*4b60*/  IMAD.IADD R3, R3, 0x1, R0 ;  /* 0x0000000103037824 */ /* 0x000fc800078e0200 */
[----:B-----5:R-:W-:-:S05]  /*4b70*/  IMAD.WIDE R2, R3, 0x4, R6 ;  /* 0x0000000403027825 */ /* 0x020fca00078e0206 */
[----:B--2---:R-:W-:Y:S01]  /*4b80*/  STG.E desc[UR12][R2.64], R5 ;  /* 0x0000000502007986 */ /* 0x004fe2000c10190c */
[----:B------:R-:W-:Y:S05]  /*4b90*/  EXIT ;  /* 0x000000000000794d */ /* 0x000fea0003800000 */
.L_x_58:
[----:B------:R-:W-:Y:S02]  /*4ba0*/  ISETP.GE.U32.AND P0, PT, R0, 0x3, PT ;  /* 0x000000030000780c */ /* 0x000fe40003f06070 */
[----:B------:R-:W-:Y:S02]  /*4bb0*/  LOP3.LUT R11, R4, 0x3, RZ, 0xc0, !PT ;  /* 0x00000003040b7812 */ /* 0x000fe400078ec0ff */
[----:B------:R-:W-:-:S09]  /*4bc0*/  MOV R8, RZ ;  /* 0x000000ff00087202 */ /* 0x000fd20000000f00 */
[----:B------:R-:W-:Y:S05]  /*4bd0*/  @!P0 BRA `(.L_x_63) ;  /* 0x0000000400a88947 */ /* 0x000fea0003800000 */
[----:B--2-4-:R-:W0:Y:S01]  /*4be0*/  LDC.64 R12, c[0x0][0x398] ;  /* 0x0000e600ff0c7b82 */ /* 0x014e220000000a00 */
[----:B------:R-:W-:Y:S01]  /*4bf0*/  LOP3.LUT R8, R4, 0x7ffffffc, RZ, 0xc0, !PT ;  /* 0x7ffffffc04087812 */ /* 0x000fe200078ec0ff */
[----:B------:R-:W-:-:S06]  /*4c00*/  IMAD.MOV.U32 R21, RZ, RZ, RZ ;  /* 0x000000ffff157224 */ /* 0x000fcc00078e00ff */
[----:B-1-3--:R-:W1:Y:S02]  /*4c10*/  LDC.64 R14, c[0x0][0x390] ;  /* 0x0000e400ff0e7b82 */ /* 0x00ae640000000a00 */
.L_x_72:
[----:B-1----:R-:W-:-:S05]  /*4c20*/  IMAD.WIDE.U32 R16, R21, 0x4, R14 ;  /* 0x0000000415107825 */ /* 0x002fca00078e000e */
[----:B------:R-:W2:Y:S01]  /*4c30*/  LDG.E R0, desc[UR12][R16.64] ;  /* 0x0000000c10007981 */ /* 0x000ea2000c1e1900 */
[----:B------:R-:W-:Y:S02]  /*4c40*/  HFMA2 R5, -RZ, RZ, 0.96630859375, -0.0022525787353515625 ;  /* 0x3bbb989dff057431 */ /* 0x000fe400000001ff */
[----:B------:R-:W-:-:S03]  /*4c50*/  IMAD.MOV.U32 R7, RZ, RZ, 0x437c0000 ;  /* 0x437c0000ff077424 */ /* 0x000fc600078e00ff */
        /* <DEDUP_REMOVED lines=11> */
[----:B------:R-:W-:Y:S05]  /*4d10*/  @P0 BRA `(.L_x_64) ;  /* 0x0000000000100947 */ /* 0x000fea0003800000 */
[----:B------:R-:W-:Y:S02]  /*4d20*/  MOV R0, R7 ;  /* 0x0000000700007202 */ /* 0x000fe40000000f00 */
[----:B------:R-:W-:-:S07]  /*4d30*/  MOV R2, 0x4d50 ;  /* 0x00004d5000027802 */ /* 0x000fce0000000f00 */
[----:B0-----:R-:W-:Y:S05]  /*4d40*/  CALL.REL.NOINC `($__internal_0_$__cuda_sm20_rcp_rn_f32_slowpath) ;  /* 0x0000001000247944 */ /* 0x001fea0003c00000 */
[----:B------:R-:W-:Y:S05]  /*4d50*/  BRA `(.L_x_65) ;  /* 0x0000000000107947 */ /* 0x000fea0003800000 */
.L_x_64:
[----:B------:R-:W1:Y:S02]  /*4d60*/  MUFU.RCP R6, R7 ;  /* 0x0000000700067308 */ /* 0x000e640000001000 */
[----:B-1----:R-:W-:-:S04]  /*4d70*/  FFMA R0, R7, R6, -1 ;  /* 0xbf80000007007423 */ /* 0x002fc80000000006 */
[----:B------:R-:W-:-:S04]  /*4d80*/  FADD.FTZ R5, -R0, -RZ ;  /* 0x800000ff00057221 */ /* 0x000fc80000010100 */
[----:B------:R-:W-:-:S07]  /*4d90*/  FFMA R6, R6, R5, R6 ;  /* 0x0000000506067223 */ /* 0x000fce0000000006 */
.L_x_65:
        /* <DEDUP_REMOVED lines=22> */
.L_x_66:
[----:B------:R-:W0:Y:S02]  /*4f00*/  MUFU.RCP R6, R7 ;  /* 0x0000000700067308 */ /* 0x000e240000001000 */
[----:B0-----:R-:W-:-:S04]  /*4f10*/  FFMA R0, R7, R6, -1 ;  /* 0xbf80000007007423 */ /* 0x001fc80000000006 */
[----:B------:R-:W-:-:S04]  /*4f20*/  FADD.FTZ R5, -R0, -RZ ;  /* 0x800000ff00057221 */ /* 0x000fc80000010100 */
[----:B------:R-:W-:-:S07]  /*4f30*/  FFMA R6, R6, R5, R6 ;  /* 0x0000000506067223 */ /* 0x000fce0000000006 */
.L_x_67:
[----:B------:R0:W-:Y:S04]  /*4f40*/  STG.E desc[UR12][R18.64+0x4], R6 ;  /* 0x0000040612007986 */ /* 0x0001e8000c10190c */
[----:B------:R-:W2:Y:S01]  /*4f50*/  LDG.E R0, desc[UR12][R16.64+0x8] ;  /* 0x0000080c10007981 */ /* 0x000ea2000c1e1900 */
[----:B------:R-:W-:Y:S02]  /*4f60*/  HFMA2 R7, -RZ, RZ, 3.7421875, 0 ;  /* 0x437c0000ff077431 */ /* 0x000fe400000001ff */
        /* <DEDUP_REMOVED lines=17> */
.L_x_68:
[----:B------:R-:W0:Y:S02]  /*5080*/  MUFU.RCP R6, R7 ;  /* 0x0000000700067308 */ /* 0x000e240000001000 */
[----:B0-----:R-:W-:-:S04]  /*5090*/  FFMA R0, R7, R6, -1 ;  /* 0xbf80000007007423 */ /* 0x001fc80000000006 */
[----:B------:R-:W-:-:S04]  /*50a0*/  FADD.FTZ R5, -R0, -RZ ;  /* 0x800000ff00057221 */ /* 0x000fc80000010100 */
[----:B------:R-:W-:-:S07]  /*50b0*/  FFMA R6, R6, R5, R6 ;  /* 0x0000000506067223 */ /* 0x000fce0000000006 */
.L_x_69:
        /* <DEDUP_REMOVED lines=20> */
.L_x_70:
[----:B------:R-:W0:Y:S02]  /*5200*/  MUFU.RCP R6, R7 ;  /* 0x0000000700067308 */ /* 0x000e240000001000 */
[----:B0-----:R-:W-:-:S04]  /*5210*/  FFMA R0, R7, R6, -1 ;  /* 0xbf80000007007423 */ /* 0x001fc80000000006 */
[----:B------:R-:W-:-:S04]  /*5220*/  FADD.FTZ R5, -R0, -RZ ;  /* 0x800000ff00057221 */ /* 0x000fc80000010100 */
[----:B------:R-:W-:-:S07]  /*5230*/  FFMA R6, R6, R5, R6 ;  /* 0x0000000506067223 */ /* 0x000fce0000000006 */
.L_x_71:
[----:B------:R0:W-:Y:S01]  /*5240*/  STG.E desc[UR12][R18.64+0xc], R6 ;  /* 0x00000c0612007986 */ /* 0x0001e2000c10190c */
[----:B------:R-:W-:-:S05]  /*5250*/  VIADD R21, R21, 0x4 ;  /* 0x0000000415157836 */ /* 0x000fca0000000000 */
[----:B------:R-:W-:-:S13]  /*5260*/  ISETP.NE.AND P0, PT, R21, R8, PT ;  /* 0x000000081500720c */ /* 0x000fda0003f05270 */
[----:B0-----:R-:W-:Y:S05]  /*5270*/  @P0 BRA `(.L_x_72) ;  /* 0xfffffff800680947 */ /* 0x001fea000383ffff */
.L_x_63:
[----:B------:R-:W-:-:S13]  /*5280*/  ISETP.NE.AND P0, PT, R11, RZ, PT ;  /* 0x000000ff0b00720c */ /* 0x000fda0003f05270 */
[----:B------:R-:W-:Y:S05]  /*5290*/  @!P0 EXIT ;  /* 0x000000000000894d */ /* 0x000fea0003800000 */
[----:B------:R-:W-:-:S13]  /*52a0*/  ISETP.NE.AND P0, PT, R11, 0x1, PT ;  /* 0x000000010b00780c */ /* 0x000fda0003f05270 */
[----:B------:R-:W-:Y:S05]  /*52b0*/  @!P0 BRA `(.L_x_73) ;  /* 0x0000000000d88947 */ /* 0x000fea0003800000 */
[----:B--2-4-:R-:W0:Y:S02]  /*52c0*/  LDC.64 R12, c[0x0][0x390] ;  /* 0x0000e400ff0c7b82 */ /* 0x014e240000000a00 */
[----:B0-----:R-:W-:-:S05]  /*52d0*/  IMAD.WIDE.U32 R12, R8, 0x4, R12 ;  /* 0x00000004080c7825 */ /* 0x001fca00078e000c */
        /* <DEDUP_REMOVED lines=19> */
.L_x_74:
[----:B------:R-:W0:Y:S02]  /*5410*/  MUFU.RCP R6, R7 ;  /* 0x0000000700067308 */ /* 0x000e240000001000 */
[----:B0-----:R-:W-:-:S04]  /*5420*/  FFMA R0, R7, R6, -1 ;  /* 0xbf80000007007423 */ /* 0x001fc80000000006 */
[----:B------:R-:W-:-:S04]  /*5430*/  FADD.FTZ R5, -R0, -RZ ;  /* 0x800000ff00057221 */ /* 0x000fc80000010100 */
[----:B------:R-:W-:-:S07]  /*5440*/  FFMA R6, R6, R5, R6 ;  /* 0x0000000506067223 */ /* 0x000fce0000000006 */
.L_x_75:
[----:B-1-3--:R-:W0:Y:S01]  /*5450*/  LDC.64 R14, c[0x0][0x398] ;  /* 0x0000e600ff0e7b82 */ /* 0x00ae220000000a00 */
        /* <DEDUP_REMOVED lines=22> */
.L_x_76:
[----:B------:R-:W0:Y:S02]  /*55c0*/  MUFU.RCP R6, R7 ;  /* 0x0000000700067308 */ /* 0x000e240000001000 */
[----:B0-----:R-:W-:-:S04]  /*55d0*/  FFMA R0, R7, R6, -1 ;  /* 0xbf80000007007423 */ /* 0x001fc80000000006 */
[----:B------:R-:W-:-:S04]  /*55e0*/  FADD.FTZ R5, -R0, -RZ ;  /* 0x800000ff00057221 */ /* 0x000fc80000010100 */
[----:B------:R-:W-:-:S07]  /*55f0*/  FFMA R6, R6, R5, R6 ;  /* 0x0000000506067223 */ /* 0x000fce0000000006 */
.L_x_77:
[----:B------:R0:W-:Y:S01]  /*5600*/  STG.E desc[UR12][R14.64+0x4], R6 ;  /* 0x000004060e007986 */ /* 0x0001e2000c10190c */
[----:B------:R-:W-:-:S07]  /*5610*/  VIADD R8, R8, 0x2 ;  /* 0x0000000208087836 */ /* 0x000fce0000000000 */
.L_x_73:
        /* <DEDUP_REMOVED lines=12> */
[----:B------:R-:W-:-:S03]  /*56e0*/  SHF.L.U32 R0, R0, 0x17, RZ ;  /* 0x0000001700007819 */ /* 0x000fc600000006ff */
[----:B------:R-:W-:-:S04]  /*56f0*/  FFMA R7, R4, -1.4426950216293334961, -R7 ;  /* 0xbfb8aa3b04077823 */ /* 0x000fc80000000807 */
[----:B------:R-:W-:-:S06]  /*5700*/  FFMA R7, R4, -1.925963033500011079e-08, R7 ;  /* 0xb2a5706004077823 */ /* 0x000fcc0000000007 */
[----:B------:R-:W2:Y:S02]  /*5710*/  MUFU.EX2 R7, R7 ;  /* 0x0000000700077308 */ /* 0x000ea40000000800 */
[----:B--2---:R-:W-:-:S04]  /*5720*/  FFMA R9, R0, R7, 1 ;  /* 0x3f80000000097423 */ /* 0x004fc80000000007 */
[----:B------:R-:W-:-:S05]  /*5730*/  VIADD R0, R9, 0x1800000 ;  /* 0x0180000009007836 */ /* 0x000fca0000000000 */
[----:B------:R-:W-:-:S04]  /*5740*/  LOP3.LUT R0, R0, 0x7f800000, RZ, 0xc0, !PT ;  /* 0x7f80000000007812 */ /* 0x000fc800078ec0ff */
[----:B------:R-:W-:-:S13]  /*5750*/  ISETP.GT.U32.AND P0, PT, R0, 0x1ffffff, PT ;  /* 0x01ffffff0000780c */ /* 0x000fda0003f04070 */
[----:B------:R-:W-:Y:S05]  /*5760*/  @P0 BRA `(.L_x_78) ;  /* 0x0000000000100947 */ /* 0x000fea0003800000 */
[----:B------:R-:W-:Y:S02]  /*5770*/  MOV R0, R9 ;  /* 0x0000000900007202 */ /* 0x000fe40000000f00 */
[----:B------:R-:W-:-:S07]  /*5780*/  MOV R2, 0x57a0 ;  /* 0x000057a000027802 */ /* 0x000fce0000000f00 */
[----:B01-34-:R-:W-:Y:S05]  /*5790*/  CALL.REL.NOINC `($__internal_0_$__cuda_sm20_rcp_rn_f32_slowpath) ;  /* 0x0000000400907944 */ /* 0x01bfea0003c00000 */
[----:B------:R-:W-:Y:S05]  /*57a0*/  BRA `(.L_x_79) ;  /* 0x0000000000107947 */ /* 0x000fea0003800000 */
.L_x_78:
[----:B0-----:R-:W0:Y:S02]  /*57b0*/  MUFU.RCP R6, R9 ;  /* 0x0000000900067308 */ /* 0x001e240000001000 */
[----:B0-----:R-:W-:-:S04]  /*57c0*/  FFMA R0, R9, R6, -1 ;  /* 0xbf80000009007423 */ /* 0x001fc80000000006 */
[----:B------:R-:W-:-:S04]  /*57d0*/  FADD.FTZ R5, -R0, -RZ ;  /* 0x800000ff00057221 */ /* 0x000fc80000010100 */
[----:B------:R-:W-:-:S07]  /*57e0*/  FFMA R6, R6, R5, R6 ;  /* 0x0000000506067223 */ /* 0x000fce0000000006 */
.L_x_79:
[----:B------:R-:W0:Y:S01]  /*57f0*/  LDC.64 R4, c[0x0][0x398] ;  /* 0x0000e600ff047b82 */ /* 0x000e220000000a00 */
[----:B------:R-:W-:-:S04]  /*5800*/  IMAD.IADD R3, R3, 0x1, R8 ;  /* 0x0000000103037824 */ /* 0x000fc800078e0208 */
[----:B0-----:R-:W-:-:S05]  /*5810*/  IMAD.WIDE R2, R3, 0x4, R4 ;  /* 0x0000000403027825 */ /* 0x001fca00078e0204 */
[----:B------:R-:W-:Y:S01]  /*5820*/  STG.E desc[UR12][R2.64], R6 ;  /* 0x0000000602007986 */ /* 0x000fe2000c10190c */
[----:B------:R-:W-:Y:S05]  /*5830*/  EXIT ;  /* 0x000000000000794d */ /* 0x000fea0003800000 */
.L_x_57:
[C---:B------:R-:W-:Y:S02]  /*5840*/  IADD3 R0, PT, PT, R4.reuse, -0x1, RZ ;  /* 0xffffffff04007810 */ /* 0x040fe40007ffe0ff */
[----:B----4-:R-:W-:Y:S02]  /*5850*/  LOP3.LUT R12, R4, 0x7, RZ, 0xc0, !PT ;  /* 0x00000007040c7812 */ /* 0x010fe400078ec0ff */
[----:B------:R-:W-:Y:S01]  /*5860*/  ISETP.GE.U32.AND P0, PT, R0, 0x7, PT ;  /* 0x000000070000780c */ /* 0x000fe20003f06070 */
[----:B------:R-:W-:Y:S01]  /*5870*/  IMAD.MOV.U32 R0, RZ, RZ, RZ ;  /* 0x000000ffff007224 */ /* 0x000fe200078e00ff */
[----:B------:R-:W-:-:S11]  /*5880*/  ISETP.NE.AND P1, PT, R12, RZ, PT ;  /* 0x000000ff0c00720c */ /* 0x000fd60003f25270 */
[----:B------:R-:W-:Y:S05]  /*5890*/  @!P0 BRA `(.L_x_80) ;  /* 0x0000000000888947 */ /* 0x000fea0003800000 */
[----:B------:R-:W-:Y:S02]  /*58a0*/  LOP3.LUT R0, R4, 0x7ffffff8, RZ, 0xc0, !PT ;  /* 0x7ffffff804007812 */ /* 0x000fe400078ec0ff */
[----:B------:R-:W-:-:S07]  /*58b0*/  MOV R2, RZ ;  /* 0x000000ff00027202 */ /* 0x000fce0000000f00 */
.L_x_81:
[----:B0-----:R-:W0:Y:S08]  /*58c0*/  LDC.64 R6, c[0x0][0x390] ;  /* 0x0000e400ff067b82 */ /* 0x001e300000000a00 */
        /* <DEDUP_REMOVED lines=10> */
[----:B------:R-:W4:Y:S02]  /*5970*/  LDG.E R10, desc[UR12][R6.64+0x8] ;  /* 0x0000080c060a7981 */ /* 0x000f24000c1e1900 */
[----:B----4-:R-:W-:-:S05]  /*5980*/  FMNMX R13, RZ, R10, !PT ;  /* 0x0000000aff0d7209 */ /* 0x010fca0007800000 */
[----:B------:R4:W-:Y:S04]  /*5990*/  STG.E desc[UR12][R8.64+0x8], R13 ;  /* 0x0000080d08007986 */ /* 0x0009e8000c10190c */
[----:B------:R-:W1:Y:S02]  /*59a0*/  LDG.E R10, desc[UR12][R6.64+0xc] ;  /* 0x00000c0c060a7981 */ /* 0x000e64000c1e1900 */
[----:B-1----:R-:W-:-:S05]  /*59b0*/  FMNMX R15, RZ, R10, !PT ;  /* 0x0000000aff0f7209 */ /* 0x002fca0007800000 */
[----:B------:R1:W-:Y:S04]  /*59c0*/  STG.E desc[UR12][R8.64+0xc], R15 ;  /* 0x00000c0f08007986 */ /* 0x0003e8000c10190c */
[----:B------:R-:W0:Y:S02]  /*59d0*/  LDG.E R10, desc[UR12][R6.64+0x10] ;  /* 0x0000100c060a7981 */ /* 0x000e24000c1e1900 */
[----:B0-----:R-:W-:-:S05]  /*59e0*/  FMNMX R5, RZ, R10, !PT ;  /* 0x0000000aff057209 */ /* 0x001fca0007800000 */
[----:B------:R0:W-:Y:S04]  /*59f0*/  STG.E desc[UR12][R8.64+0x10], R5 ;  /* 0x0000100508007986 */ /* 0x0001e8000c10190c */
[----:B------:R-:W2:Y:S02]  /*5a00*/  LDG.E R10, desc[UR12][R6.64+0x14] ;  /* 0x0000140c060a7981 */ /* 0x000ea4000c1e1900 */
[----:B--2---:R-:W-:-:S05]  /*5a10*/  FMNMX R11, RZ, R10, !PT ;  /* 0x0000000aff0b7209 */ /* 0x004fca0007800000 */
[----:B------:R0:W-:Y:S04]  /*5a20*/  STG.E desc[UR12][R8.64+0x14], R11 ;  /* 0x0000140b08007986 */ /* 0x0001e8000c10190c */
[----:B------:R-:W4:Y:S02]  /*5a30*/  LDG.E R10, desc[UR12][R6.64+0x18] ;  /* 0x0000180c060a7981 */ /* 0x000f24000c1e1900 */
[----:B----4-:R-:W-:-:S05]  /*5a40*/  FMNMX R13, RZ, R10, !PT ;  /* 0x0000000aff0d7209 */ /* 0x010fca0007800000 */
[----:B------:R0:W-:Y:S04]  /*5a50*/  STG.E desc[UR12][R8.64+0x18], R13 ;  /* 0x0000180d08007986 */ /* 0x0001e8000c10190c */
[----:B------:R-:W1:Y:S01]  /*5a60*/  LDG.E R10, desc[UR12][R6.64+0x1c] ;  /* 0x00001c0c060a7981 */ /* 0x000e62000c1e1900 */
[----:B------:R-:W-:-:S04]  /*5a70*/  IADD3 R2, PT, PT, R2, 0x8, RZ ;  /* 0x0000000802027810 */ /* 0x000fc80007ffe0ff */
[----:B------:R-:W-:Y:S02]  /*5a80*/  ISETP.NE.AND P0, PT, R2, R0, PT ;  /* 0x000000000200720c */ /* 0x000fe40003f05270 */
[----:B-1----:R-:W-:-:S05]  /*5a90*/  FMNMX R15, RZ, R10, !PT ;  /* 0x0000000aff0f7209 */ /* 0x002fca0007800000 */
[----:B------:R0:W-:Y:S06]  /*5aa0*/  STG.E desc[UR12][R8.64+0x1c], R15 ;  /* 0x00001c0f08007986 */ /* 0x0001ec000c10190c */
[----:B------:R-:W-:Y:S05]  /*5ab0*/  @P0 BRA `(.L_x_81) ;  /* 0xfffffffc00800947 */ /* 0x000fea000383ffff */
.L_x_80:
[----:B------:R-:W-:Y:S05]  /*5ac0*/  @!P1 EXIT ;  /* 0x000000000000994d */ /* 0x000fea0003800000 */
[----:B------:R-:W-:Y:S02]  /*5ad0*/  ISETP.GE.U32.AND P0, PT, R12, 0x4, PT ;  /* 0x000000040c00780c */ /* 0x000fe40003f06070 */
[----:B------:R-:W-:-:S04]  /*5ae0*/  LOP3.LUT R10, R4, 0x3, RZ, 0xc0, !PT ;  /* 0x00000003040a7812 */ /* 0x000fc800078ec0ff */
[----:B------:R-:W-:-:S07]  /*5af0*/  ISETP.NE.AND P1, PT, R10, RZ, PT ;  /* 0x000000ff0a00720c */ /* 0x000fce0003f25270 */
[----:B------:R-:W-:Y:S06]  /*5b00*/  @!P0 BRA `(.L_x_82) ;  /* 0x0000000000488947 */ /* 0x000fec0003800000 */
[----:B------:R-:W4:Y:S08]  /*5b10*/  LDC.64 R6, c[0x0][0x390] ;  /* 0x0000e400ff067b82 */ /* 0x000f300000000a00 */
[----:B0-2---:R-:W0:Y:S01]  /*5b20*/  LDC.64 R8, c[0x0][0x398] ;  /* 0x0000e600ff087b82 */ /* 0x005e220000000a00 */
[----:B----4-:R-:W-:-:S05]  /*5b30*/  IMAD.WIDE.U32 R6, R0, 0x4, R6 ;  /* 0x0000000400067825 */ /* 0x010fca00078e0006 */
[----:B------:R-:W2:Y:S01]  /*5b40*/  LDG.E R2, desc[UR12][R6.64] ;  /* 0x0000000c06027981 */ /* 0x000ea2000c1e1900 */
[----:B------:R-:W-:-:S04]  /*5b50*/  IMAD.IADD R5, R3, 0x1, R0 ;  /* 0x0000000103057824 */ /* 0x000fc800078e0200 */
[----:B0-----:R-:W-:Y:S01]  /*5b60*/  IMAD.WIDE R8, R5, 0x4, R8 ;  /* 0x0000000405087825 */ /* 0x001fe200078e0208 */
[----:B--2---:R-:W-:-:S05]  /*5b70*/  FMNMX R5, RZ, R2, !PT ;  /* 0x00000002ff057209 */ /* 0x004fca0007800000 */
        /* <DEDUP_REMOVED lines=8> */
[----:B------:R-:W-:Y:S02]  /*5c00*/  IADD3 R0, PT, PT, R0, 0x4, RZ ;  /* 0x0000000400007810 */ /* 0x000fe40007ffe0ff */
[----:B-1----:R-:W-:-:S05]  /*5c10*/  FMNMX R15, RZ, R2, !PT ;  /* 0x00000002ff0f7209 */ /* 0x002fca0007800000 */
[----:B------:R4:W-:Y:S02]  /*5c20*/  STG.E desc[UR12][R8.64+0xc], R15 ;  /* 0x00000c0f08007986 */ /* 0x0009e4000c10190c */
.L_x_82:
[----:B------:R-:W-:Y:S05]  /*5c30*/  @!P1 EXIT ;  /* 0x000000000000994d */ /* 0x000fea0003800000 */
[----:B------:R-:W-:Y:S02]  /*5c40*/  ISETP.NE.AND P0, PT, R10, 0x1, PT ;  /* 0x000000010a00780c */ /* 0x000fe40003f05270 */
[----:B------:R-:W-:-:S04]  /*5c50*/  LOP3.LUT R4, R4, 0x1, RZ, 0xc0, !PT ;  /* 0x0000000104047812 */ /* 0x000fc800078ec0ff */
[----:B------:R-:W-:-:S07]  /*5c60*/  ISETP.NE.U32.AND P1, PT, R4, 0x1, PT ;  /* 0x000000010400780c */ /* 0x000fce0003f25070 */
[----:B------:R-:W-:Y:S06]  /*5c70*/  @!P0 BRA `(.L_x_83) ;  /* 0x0000000000308947 */ /* 0x000fec0003800000 */
[----:B0---4-:R-:W0:Y:S08]  /*5c80*/  LDC.64 R4, c[0x0][0x390] ;  /* 0x0000e400ff047b82 */ /* 0x011e300000000a00 */
[----:B------:R-:W4:Y:S01]  /*5c90*/  LDC.64 R6, c[0x0][0x398] ;  /* 0x0000e600ff067b82 */ /* 0x000f220000000a00 */
[----:B0-----:R-:W-:-:S05]  /*5ca0*/  IMAD.WIDE.U32 R4, R0, 0x4, R4 ;  /* 0x0000000400047825 */ /* 0x001fca00078e0004 */
[----:B------:R-:W5:Y:S01]  /*5cb0*/  LDG.E R2, desc[UR12][R4.64] ;  /* 0x0000000c04027981 */ /* 0x000f62000c1e1900 */
[----:B--2---:R-:W-:-:S04]  /*5cc0*/  IMAD.IADD R9, R3, 0x1, R0 ;  /* 0x0000000103097824 */ /* 0x004fc800078e0200 */
[----:B----4-:R-:W-:Y:S01]  /*5cd0*/  IMAD.WIDE R6, R9, 0x4, R6 ;  /* 0x0000000409067825 */ /* 0x010fe200078e0206 */
[----:B-----5:R-:W-:-:S05]  /*5ce0*/  FMNMX R9, RZ, R2, !PT ;  /* 0x00000002ff097209 */ /* 0x020fca0007800000 */
[----:B------:R0:W-:Y:S04]  /*5cf0*/  STG.E desc[UR12][R6.64], R9 ;  /* 0x0000000906007986 */ /* 0x0001e8000c10190c */
[----:B------:R-:W2:Y:S01]  /*5d00*/  LDG.E R2, desc[UR12][R4.64+0x4] ;  /* 0x0000040c04027981 */ /* 0x000ea2000c1e1900 */
[----:B------:R-:W-:Y:S02]  /*5d10*/  IADD3 R0, PT, PT, R0, 0x2, RZ ;  /* 0x0000000200007810 */ /* 0x000fe40007ffe0ff */
[----:B--2---:R-:W-:-:S05]  /*5d20*/  FMNMX R11, RZ, R2, !PT ;  /* 0x00000002ff0b7209 */ /* 0x004fca0007800000 */
[----:B------:R0:W-:Y:S02]  /*5d30*/  STG.E desc[UR12][R6.64+0x4], R11 ;  /* 0x0000040b06007986 */ /* 0x0001e4000c10190c */
.L_x_83:
[----:B------:R-:W-:Y:S05]  /*5d40*/  @P1 EXIT ;  /* 0x000000000000194d */ /* 0x000fea0003800000 */
[----:B0---4-:R-:W0:Y:S08]  /*5d50*/  LDC.64 R4, c[0x0][0x390] ;  /* 0x0000e400ff047b82 */ /* 0x011e300000000a00 */
[----:B------:R-:W4:Y:S01]  /*5d60*/  LDC.64 R6, c[0x0][0x398] ;  /* 0x0000e600ff067b82 */ /* 0x000f220000000a00 */
[----:B0-----:R-:W-:-:S06]  /*5d70*/  IMAD.WIDE.U32 R4, R0, 0x4, R4 ;  /* 0x0000000400047825 */ /* 0x001fcc00078e0004 */
[----:B------:R-:W5:Y:S01]  /*5d80*/  LDG.E R4, desc[UR12][R4.64] ;  /* 0x0000000c04047981 */ /* 0x000f62000c1e1900 */
[----:B------:R-:W-:-:S04]  /*5d90*/  IMAD.IADD R3, R3, 0x1, R0 ;  /* 0x0000000103037824 */ /* 0x000fc800078e0200 */
[----:B----4-:R-:W-:Y:S01]  /*5da0*/  IMAD.WIDE R2, R3, 0x4, R6 ;  /* 0x0000000403027825 */ /* 0x010fe200078e0206 */
[----:B-----5:R-:W-:-:S05]  /*5db0*/  FMNMX R7, RZ, R4, !PT ;  /* 0x00000004ff077209 */ /* 0x020fca0007800000 */
[----:B------:R-:W-:Y:S01]  /*5dc0*/  STG.E desc[UR12][R2.64], R7 ;  /* 0x0000000702007986 */ /* 0x000fe2000c10190c */
[----:B------:R-:W-:Y:S05]  /*5dd0*/  EXIT ;  /* 0x000000000000794d */ /* 0x000fea0003800000 */
        .weak           $__internal_0_$__cuda_sm20_rcp_rn_f32_slowpath
        .type           $__internal_0_$__cuda_sm20_rcp_rn_f32_slowpath,@function
        .size           $__internal_0_$__cuda_sm20_rcp_rn_f32_slowpath,(.L_x_353 - $__internal_0_$__cuda_sm20_rcp_rn_f32_slowpath)
$__internal_0_$__cuda_sm20_rcp_rn_f32_slowpath:
[----:B------:R-:W-:Y:S01]  /*5de0*/  SHF.L.U32 R4, R0, 0x1, RZ ;  /* 0x0000000100047819 */ /* 0x000fe200000006ff */
[----:B------:R-:W-:Y:S03]  /*5df0*/  BSSY.RECONVERGENT B1, `(.L_x_84) ;  /* 0x0000030000017945 */ /* 0x000fe60003800200 */
[----:B------:R-:W-:-:S04]  /*5e00*/  SHF.R.U32.HI R4, RZ, 0x18, R4 ;  /* 0x00000018ff047819 */ /* 0x000fc80000011604 */
[----:B------:R-:W-:-:S13]  /*5e10*/  ISETP.NE.U32.AND P0, PT, R4, RZ, PT ;  /* 0x000000ff0400720c */ /* 0x000fda0003f05070 */
[----:B------:R-:W-:Y:S05]  /*5e20*/  @P0 BRA `(.L_x_85) ;  /* 0x0000000000280947 */ /* 0x000fea0003800000 */
[----:B------:R-:W-:-:S05]  /*5e30*/  IMAD.SHL.U32 R4, R0, 0x2, RZ ;  /* 0x0000000200047824 */ /* 0x000fca00078e00ff */
[----:B------:R-:W-:-:S13]  /*5e40*/  ISETP.NE.AND P0, PT, R4, RZ, PT ;  /* 0x000000ff0400720c */ /* 0x000fda0003f05270 */
[----:B------:R-:W-:Y:S01]  /*5e50*/  @P0 FFMA R5, R0, 1.84467440737095516160e+19, RZ ;  /* 0x5f80000000050823 */ /* 0x000fe200000000ff */
[----:B------:R-:W-:Y:S08]  /*5e60*/  @!P0 MUFU.RCP R6, R0 ;  /* 0x0000000000068308 */ /* 0x000ff00000001000 */
[----:B------:R-:W0:Y:S02]  /*5e70*/  @P0 MUFU.RCP R4, R5 ;  /* 0x0000000500040308 */ /* 0x000e240000001000 */
[----:B0-----:R-:W-:-:S04]  /*5e80*/  @P0 FFMA R7, R5, R4, -1 ;  /* 0xbf80000005070423 */ /* 0x001fc80000000004 */
[----:B------:R-:W-:-:S04]  /*5e90*/  @P0 FADD.FTZ R7, -R7, -RZ ;  /* 0x800000ff07070221 */ /* 0x000fc80000010100 */
[----:B------:R-:W-:-:S04]  /*5ea0*/  @P0 FFMA R7, R4, R7, R4 ;  /* 0x0000000704070223 */ /* 0x000fc80000000004 */
[----:B------:R-:W-:Y:S01]  /*5eb0*/  @P0 FFMA R6, R7, 1.84467440737095516160e+19, RZ ;  /* 0x5f80000007060823 */ /* 0x000fe200000000ff */
[----:B------:R-:W-:Y:S06]  /*5ec0*/  BRA `(.L_x_86) ;  /* 0x0000000000887947 */ /* 0x000fec0003800000 */
.L_x_85:
[----:B------:R-:W-:-:S04]  /*5ed0*/  IADD3 R5, PT, PT, R4, -0xfd, RZ ;  /* 0xffffff0304057810 */ /* 0x000fc80007ffe0ff */
[----:B------:R-:W-:-:S13]  /*5ee0*/  ISETP.GT.U32.AND P0, PT, R5, 0x1, PT ;  /* 0x000000010500780c */ /* 0x000fda0003f04070 */
[----:B------:R-:W-:Y:S05]  /*5ef0*/  @P0 BRA `(.L_x_87) ;  /* 0x0000000000780947 */ /* 0x000fea0003800000 */
[----:B------:R-:W-:Y:S01]  /*5f00*/  LOP3.LUT R22, R0, 0x7fffff, RZ, 0xc0, !PT ;  /* 0x007fffff00167812 */ /* 0x000fe200078ec0ff */
[----:B------:R-:W-:Y:S01]  /*5f10*/  IMAD.MOV.U32 R10, RZ, RZ, 0x3 ;  /* 0x00000003ff0a7424 */ /* 0x000fe200078e00ff */
[----:B------:R-:W-:Y:S02]  /*5f20*/  IADD3 R4, PT, PT, R4, -0xfc, RZ ;  /* 0xffffff0404047810 */ /* 0x000fe40007ffe0ff */
[----:B------:R-:W-:Y:S02]  /*5f30*/  LOP3.LUT R22, R22, 0x3f800000, RZ, 0xfc, !PT ;  /* 0x3f80000016167812 */ /* 0x000fe400078efcff */
[----:B------:R-:W-:Y:S02]  /*5f40*/  SHF.L.U32 R10, R10, R5, RZ ;  /* 0x000000050a0a7219 */ /* 0x000fe400000006ff */
[----:B------:R-:W0:Y:S02]  /*5f50*/  MUFU.RCP R7, R22 ;  /* 0x0000001600077308 */ /* 0x000e240000001000 */
[----:B0-----:R-:W-:-:S04]  /*5f60*/  FFMA R20, R22, R7, -1 ;  /* 0xbf80000016147423 */ /* 0x001fc80000000007 */
[----:B------:R-:W-:-:S04]  /*5f70*/  FADD.FTZ R20, -R20, -RZ ;  /* 0x800000ff14147221 */ /* 0x000fc80000010100 */
[CCC-:B------:R-:W-:Y:S01]  /*5f80*/  FFMA.RM R6, R7.reuse, R20.reuse, R7.reuse ;  /* 0x0000001407067223 */ /* 0x1c0fe20000004007 */
[----:B------:R-:W-:-:S04]  /*5f90*/  FFMA.RP R7, R7, R20, R7 ;  /* 0x0000001407077223 */ /* 0x000fc80000008007 */
[C---:B------:R-:W-:Y:S02]  /*5fa0*/  LOP3.LUT R9, R6.reuse, 0x7fffff, RZ, 0xc0, !PT ;  /* 0x007fffff06097812 */ /* 0x040fe400078ec0ff */
[----:B------:R-:W-:Y:S02]  /*5fb0*/  FSETP.NEU.FTZ.AND P0, PT, R6, R7, PT ;  /* 0x000000070600720b */ /* 0x000fe40003f1d000 */
[----:B------:R-:W-:Y:S02]  /*5fc0*/  LOP3.LUT R9, R9, 0x800000, RZ, 0xfc, !PT ;  /* 0x0080000009097812 */ /* 0x000fe400078efcff */
[----:B------:R-:W-:Y:S02]  /*5fd0*/  SEL R6, RZ, 0xffffffff, !P0 ;  /* 0xffffffffff067807 */ /* 0x000fe40004000000 */
[----:B------:R-:W-:Y:S02]  /*5fe0*/  LOP3.LUT R10, R10, R9, RZ, 0xc0, !PT ;  /* 0x000000090a0a7212 */ /* 0x000fe400078ec0ff */
[----:B------:R-:W-:-:S02]  /*5ff0*/  IADD3 R6, PT, PT, -R6, RZ, RZ ;  /* 0x000000ff06067210 */ /* 0x000fc40007ffe1ff */
[-C--:B------:R-:W-:Y:S02]  /*6000*/  SHF.R.U32.HI R10, RZ, R5.reuse, R10 ;  /* 0x00000005ff0a7219 */ /* 0x080fe4000001160a */
[--C-:B------:R-:W-:Y:S02]  /*6010*/  LOP3.LUT P1, RZ, R6, R5, R9.reuse, 0xf8, !PT ;  /* 0x0000000506ff7212 */ /* 0x100fe4000782f809 */
[C---:B------:R-:W-:Y:S02]  /*6020*/  LOP3.LUT P0, RZ, R10.reuse, 0x1, RZ, 0xc0, !PT ;  /* 0x000000010aff7812 */ /* 0x040fe4000780c0ff */
[----:B------:R-:W-:Y:S02]  /*6030*/  LOP3.LUT P2, RZ, R10, 0x2, RZ, 0xc0, !PT ;  /* 0x000000020aff7812 */ /* 0x000fe4000784c0ff */
[----:B------:R-:W-:Y:S02]  /*6040*/  SHF.R.U32.HI R9, RZ, R4, R9 ;  /* 0x00000004ff097219 */ /* 0x000fe40000011609 */
[----:B------:R-:W-:-:S02]  /*6050*/  PLOP3.LUT P0, PT, P0, P1, P2, 0xe0, 0x0 ;  /* 0x000000000000781c */ /* 0x000fc40000703c20 */
[----:B------:R-:W-:Y:S02]  /*6060*/  LOP3.LUT P1, RZ, R0, 0x7fffff, RZ, 0xc0, !PT ;  /* 0x007fffff00ff7812 */ /* 0x000fe4000782c0ff */
[----:B------:R-:W-:-:S05]  /*6070*/  SEL R5, RZ, 0x1, !P0 ;  /* 0x00000001ff057807 */ /* 0x000fca0004000000 */
[----:B------:R-:W-:-:S05]  /*6080*/  IMAD.MOV R5, RZ, RZ, -R5 ;  /* 0x000000ffff057224 */ /* 0x000fca00078e0a05 */
[----:B------:R-:W-:-:S13]  /*6090*/  ISETP.GE.AND P0, PT, R5, RZ, PT ;  /* 0x000000ff0500720c */ /* 0x000fda0003f06270 */
[----:B------:R-:W-:-:S05]  /*60a0*/  @!P0 VIADD R9, R9, 0x1 ;  /* 0x0000000109098836 */ /* 0x000fca0000000000 */
[----:B------:R-:W-:-:S04]  /*60b0*/  @!P1 SHF.L.U32 R9, R9, 0x1, RZ ;  /* 0x0000000109099819 */ /* 0x000fc800000006ff */
[----:B------:R-:W-:Y:S01]  /*60c0*/  LOP3.LUT R6, R9, 0x80000000, R0, 0xf8, !PT ;  /* 0x8000000009067812 */ /* 0x000fe200078ef800 */
[----:B------:R-:W-:Y:S06]  /*60d0*/  BRA `(.L_x_86) ;  /* 0x0000000000047947 */ /* 0x000fec0003800000 */
.L_x_87:
[----:B------:R0:W1:Y:S02]  /*60e0*/  MUFU.RCP R6, R0 ;  /* 0x0000000000067308 */ /* 0x0000640000001000 */
.L_x_86:
[----:B------:R-:W-:Y:S05]  /*60f0*/  BSYNC.RECONVERGENT B1 ;  /* 0x0000000000017941 */ /* 0x000fea0003800200 */
.L_x_84:
[----:B------:R-:W-:Y:S02]  /*6100*/  HFMA2 R5, -RZ, RZ, 0, 0 ;  /* 0x00000000ff057431 */ /* 0x000fe400000001ff */
[----:B------:R-:W-:-:S04]  /*6110*/  IMAD.MOV.U32 R4, RZ, RZ, R2 ;  /* 0x000000ffff047224 */ /* 0x000fc800078e0002 */
[----:B01----:R-:W-:Y:S05]  /*6120*/  RET.REL.NODEC R4 `(_Z22ConvSharedTransposed2DPfS_S_S_iiiiiii) ;  /* 0xffffff9c04b47950 */ /* 0x003fea0003c3ffff */
.L_x_88:
[----:B------:R-:W-:-:S00]  /*6130*/  BRA `(.L_x_88) ;  /* 0xfffffffc00fc7947 */ /* 0x000fc0000383ffff */
[----:B------:R-:W-:-:S00]  /*6140*/  NOP ;  /* 0x0000000000007918 */ /* 0x000fc00000000000 */
        /* <DEDUP_REMOVED lines=11> */
.L_x_353:


//--------------------- .text._Z16ConvTransposed2DPfS_S_S_iiiiiii --------------------------
	.section	.text._Z16ConvTransposed2DPfS_S_S_iiiiiii,"ax",@progbits
	.align	128
        .global         _Z16ConvTransposed2DPfS_S_S_iiiiiii
        .type           _Z16ConvTransposed2DPfS_S_S_iiiiiii,@function
        .size           _Z16ConvTransposed2DPfS_S_S_iiiiiii,(.L_x_354 - _Z16ConvTransposed2DPfS_S_S_iiiiiii)
        .other          _Z16ConvTransposed2DPfS_S_S_iiiiiii,@"STO_CUDA_ENTRY STV_DEFAULT"
_Z16ConvTransposed2DPfS_S_S_iiiiiii:
.text._Z16ConvTransposed2DPfS_S_S_iiiiiii:
[----:B------:R-:W-:Y:S01]  /*0000*/  LDC R1, c[0x0][0x37c] ;  /* 0x0000df00ff017b82 */ /* 0x000fe20000000800 */
[----:B------:R-:W0:Y:S07]  /*0010*/  S2R R11, SR_TID.Y ;  /* 0x00000000000b7919 */ /* 0x000e2e0000002200 */
[----:B------:R-:W1:Y:S01]  /*0020*/  LDC R3, c[0x0][0x360] ;  /* 0x0000d800ff037b82 */ /* 0x000e620000000800 */
[----:B------:R-:W2:Y:S01]  /*0030*/  LDCU.64 UR6, c[0x0][0x3a0] ;  /* 0x00007400ff0677ac */ /* 0x000ea20008000a00 */
[----:B------:R-:W1:Y:S06]  /*0040*/  S2R R2, SR_TID.X ;  /* 0x0000000000027919 */ /* 0x000e6c0000002100 */
[----:B------:R-:W0:Y:S08]  /*0050*/  S2UR UR5, SR_CTAID.Y ;  /* 0x00000000000579c3 */ /* 0x000e300000002600 */
[----:B------:R-:W0:Y:S08]  /*0060*/  LDC R4, c[0x0][0x364] ;  /* 0x0000d900ff047b82 */ /* 0x000e300000000800 */
[----:B------:R-:W1:Y:S08]  /*0070*/  S2UR UR4, SR_CTAID.X ;  /* 0x00000000000479c3 */ /* 0x000e700000002500 */
[----:B------:R-:W3:Y:S01]  /*0080*/  LDC R0, c[0x0][0x3b4] ;  /* 0x0000ed00ff007b82 */ /* 0x000ee20000000800 */
[----:B0-----:R-:W-:-:S05]  /*0090*/  IMAD R11, R4, UR5, R11 ;  /* 0x00000005040b7c24 */ /* 0x001fca000f8e020b */
[----:B--2---:R-:W-:Y:S01]  /*00a0*/  ISETP.GE.AND P0, PT, R11, UR7, PT ;  /* 0x000000070b007c0c */ /* 0x004fe2000bf06270 */
[----:B-1----:R-:W-:-:S05]  /*00b0*/  IMAD R2, R3, UR4, R2 ;  /* 0x0000000403027c24 */ /* 0x002fca000f8e0202 */
[----:B------:R-:W-:-:S04]  /*00c0*/  ISETP.GE.OR P0, PT, R2, UR6, P0 ;  /* 0x0000000602007c0c */ /* 0x000fc80008706670 */
[----:B---3--:R-:W-:-:S13]  /*00d0*/  ISETP.LT.OR P0, PT, R0, 0x1, P0 ;  /* 0x000000010000780c */ /* 0x008fda0000701670 */
[----:B------:R-:W-:Y:S05]  /*00e0*/  @P0 EXIT ;  /* 0x000000000000094d */ /* 0x000fea0003800000 */
[----:B------:R-:W0:Y:S01]  /*00f0*/  LDCU UR4, c[0x0][0x3a8] ;  /* 0x00007500ff0477ac */ /* 0x000e220008000800 */
[----:B------:R-:W-:Y:S01]  /*0100*/  IMAD R3, R2, UR6, R11 ;  /* 0x0000000602037c24 */ /* 0x000fe2000f8e020b */
[----:B------:R-:W1:Y:S03]  /*0110*/  LDCU.64 UR12, c[0x0][0x358] ;  /* 0x00006b00ff0c77ac */ /* 0x000e660008000a00 */
[----:B------:R-:W-:Y:S01]  /*0120*/  IMAD R3, R3, R0, RZ ;  /* 0x0000000003037224 */ /* 0x000fe200078e02ff */
[----:B0-----:R-:W-:-:S04]  /*0130*/  ULEA.HI UR4, UR4, UR4, URZ, 0x1 ;  /* 0x0000000404047291 */ /* 0x001fc8000f8f08ff */
[----:B------:R-:W-:-:S04]  /*0140*/  USHF.R.S32.HI UR4, URZ, 0x1, UR4 ;  /* 0x00000001ff047899 */ /* 0x000fc80008011404 */
[----:B------:R-:W-:-:S04]  /*0150*/  UIADD3 UR5, UPT, UPT, -UR4, URZ, URZ ;  /* 0x000000ff04057290 */ /* 0x000fc8000fffe1ff */
[----:B------:R-:W-:-:S09]  /*0160*/  UISETP.GT.AND UP0, UPT, UR5, UR4, UPT ;  /* 0x000000040500728c */ /* 0x000fd2000bf04270 */
[----:B-1----:R-:W-:Y:S05]  /*0170*/  BRA.U !UP0, `(.L_x_89) ;  /* 0x0000001908e47547 */ /* 0x002fea000b800000 */
        /* <DEDUP_REMOVED lines=8> */
[----:B------:R-:W-:-:S04]  /*0200*/  LOP3.LUT R12, R0, 0xf, RZ, 0xc0, !PT ;  /* 0x0000000f000c7812 */ /* 0x000fc800078ec0ff */
[----:B------:R-:W-:-:S07]  /*0210*/  ISETP.NE.AND P1, PT, R12, RZ, PT ;  /* 0x000000ff0c00720c */ /* 0x000fce0003f25270 */
[----:B------:R-:W-:Y:S06]  /*0220*/  @!P0 BRA `(.L_x_92) ;  /* 0x0000000000d48947 */ /* 0x000fec0003800000 */
        /* <DEDUP_REMOVED lines=10> */
.L_x_93:
[----:B------:R-:W-:Y:S01]  /*02d0*/  IMAD.MOV.U32 R4, RZ, RZ, R10 ;  /* 0x000000ffff047224 */ /* 0x000fe200078e000a */
[----:B------:R-:W-:-:S05]  /*02e0*/  MOV R5, R19 ;  /* 0x0000001300057202 */ /* 0x000fca0000000f00 */
[----:B0-----:R-:W2:Y:S01]  /*02f0*/  LDG.E R11, desc[UR12][R4.64+-0x20] ;  /* 0xffffe00c040b7981 */ /* 0x001ea2000c1e1900 */
[----:B------:R-:W-:Y:S02]  /*0300*/  IMAD.U32 R6, RZ, RZ, UR4 ;  /* 0x00000004ff067e24 */ /* 0x000fe4000f8e00ff */
[----:B------:R-:W-:Y:S02]  /*0310*/  IMAD.U32 R7, RZ, RZ, UR5 ;  /* 0x00000005ff077e24 */ /* 0x000fe4000f8e00ff */
[----:B------:R-:W-:-:S05]  /*0320*/  IMAD.WIDE R6, R9, 0x4, R6 ;  /* 0x0000000409067825 */ /* 0x000fca00078e0206 */
[----:B--2---:R0:W-:Y:S04]  /*0330*/  STG.E desc[UR12][R6.64+-0x20], R11 ;  /* 0xffffe00b06007986 */ /* 0x0041e8000c10190c */
[----:B------:R-:W2:Y:S04]  /*0340*/  LDG.E R13, desc[UR12][R4.64+-0x1c] ;  /* 0xffffe40c040d7981 */ /* 0x000ea8000c1e1900 */
[----:B--2---:R1:W-:Y:S04]  /*0350*/  STG.E desc[UR12][R6.64+-0x1c], R13 ;  /* 0xffffe40d06007986 */ /* 0x0043e8000c10190c */
[----:B------:R-:W2:Y:S04]  /*0360*/  LDG.E R15, desc[UR12][R4.64+-0x18] ;  /* 0xffffe80c040f7981 */ /* 0x000ea8000c1e1900 */
[----:B--2---:R2:W-:Y:S04]  /*0370*/  STG.E desc[UR12][R6.64+-0x18], R15 ;  /* 0xffffe80f06007986 */ /* 0x0045e8000c10190c */
[----:B------:R-:W3:Y:S04]  /*0380*/  LDG.E R17, desc[UR12][R4.64+-0x14] ;  /* 0xffffec0c04117981 */ /* 0x000ee8000c1e1900 */
[----:B---3--:R3:W-:Y:S04]  /*0390*/  STG.E desc[UR12][R6.64+-0x14], R17 ;  /* 0xffffec1106007986 */ /* 0x0087e8000c10190c */
[----:B------:R-:W4:Y:S04]  /*03a0*/  LDG.E R19, desc[UR12][R4.64+-0x10] ;  /* 0xfffff00c04137981 */ /* 0x000f28000c1e1900 */
[----:B----4-:R4:W-:Y:S04]  /*03b0*/  STG.E desc[UR12][R6.64+-0x10], R19 ;  /* 0xfffff01306007986 */ /* 0x0109e8000c10190c */
[----:B------:R-:W5:Y:S04]  /*03c0*/  LDG.E R21, desc[UR12][R4.64+-0xc] ;  /* 0xfffff40c04157981 */ /* 0x000f68000c1e1900 */
[----:B-----5:R5:W-:Y:S04]  /*03d0*/  STG.E desc[UR12][R6.64+-0xc], R21 ;  /* 0xfffff41506007986 */ /* 0x020be8000c10190c */
[----:B0-----:R-:W2:Y:S04]  /*03e0*/  LDG.E R11, desc[UR12][R4.64+-0x8] ;  /* 0xfffff80c040b7981 */ /* 0x001ea8000c1e1900 */
[----:B--2---:R0:W-:Y:S04]  /*03f0*/  STG.E desc[UR12][R6.64+-0x8], R11 ;  /* 0xfffff80b06007986 */ /* 0x0041e8000c10190c */
[----:B-1----:R-:W2:Y:S04]  /*0400*/  LDG.E R13, desc[UR12][R4.64+-0x4] ;  /* 0xfffffc0c040d7981 */ /* 0x002ea8000c1e1900 */
[----:B--2---:R1:W-:Y:S04]  /*0410*/  STG.E desc[UR12][R6.64+-0x4], R13 ;  /* 0xfffffc0d06007986 */ /* 0x0043e8000c10190c */
[----:B------:R-:W2:Y:S04]  /*0420*/  LDG.E R15, desc[UR12][R4.64] ;  /* 0x0000000c040f7981 */ /* 0x000ea8000c1e1900 */
[----:B--2---:R2:W-:Y:S04]  /*0430*/  STG.E desc[UR12][R6.64], R15 ;  /* 0x0000000f06007986 */ /* 0x0045e8000c10190c */
[----:B---3--:R-:W3:Y:S04]  /*0440*/  LDG.E R17, desc[UR12][R4.64+0x4] ;  /* 0x0000040c04117981 */ /* 0x008ee8000c1e1900 */
[----:B---3--:R3:W-:Y:S04]  /*0450*/  STG.E desc[UR12][R6.64+0x4], R17 ;  /* 0x0000041106007986 */ /* 0x0087e8000c10190c */
[----:B----4-:R-:W4:Y:S04]  /*0460*/  LDG.E R19, desc[UR12][R4.64+0x8] ;  /* 0x0000080c04137981 */ /* 0x010f28000c1e1900 */
[----:B----4-:R4:W-:Y:S04]  /*0470*/  STG.E desc[UR12][R6.64+0x8], R19 ;  /* 0x0000081306007986 */ /* 0x0109e8000c10190c */
[----:B-----5:R-:W5:Y:S04]  /*0480*/  LDG.E R21, desc[UR12][R4.64+0xc] ;  /* 0x00000c0c04157981 */ /* 0x020f68000c1e1900 */
[----:B-----5:R1:W-:Y:S04]  /*0490*/  STG.E desc[UR12][R6.64+0xc], R21 ;  /* 0x00000c1506007986 */ /* 0x0203e8000c10190c */
[----:B0-----:R-:W5:Y:S04]  /*04a0*/  LDG.E R11, desc[UR12][R4.64+0x10] ;  /* 0x0000100c040b7981 */ /* 0x001f68000c1e1900 */
[----:B-----5:R0:W-:Y:S04]  /*04b0*/  STG.E desc[UR12][R6.64+0x10], R11 ;  /* 0x0000100b06007986 */ /* 0x0201e8000c10190c */
[----:B-1----:R-:W5:Y:S04]  /*04c0*/  LDG.E R13, desc[UR12][R4.64+0x14] ;  /* 0x0000140c040d7981 */ /* 0x002f68000c1e1900 */
[----:B-----5:R0:W-:Y:S04]  /*04d0*/  STG.E desc[UR12][R6.64+0x14], R13 ;  /* 0x0000140d06007986 */ /* 0x0201e8000c10190c */
[----:B--2---:R-:W2:Y:S04]  /*04e0*/  LDG.E R15, desc[UR12][R4.64+0x18] ;  /* 0x0000180c040f7981 */ /* 0x004ea8000c1e1900 */
[----:B--2---:R0:W-:Y:S04]  /*04f0*/  STG.E desc[UR12][R6.64+0x18], R15 ;  /* 0x0000180f06007986 */ /* 0x0041e8000c10190c */
[----:B---3--:R-:W2:Y:S01]  /*0500*/  LDG.E R17, desc[UR12][R4.64+0x1c] ;  /* 0x00001c0c04117981 */ /* 0x008ea2000c1e1900 */
[----:B------:R-:W-:Y:S01]  /*0510*/  VIADD R8, R8, 0x10 ;  /* 0x0000001008087836 */ /* 0x000fe20000000000 */
[----:B------:R-:W-:Y:S01]  /*0520*/  IADD3 R10, P2, PT, R4, 0x40, RZ ;  /* 0x00000040040a7810 */ /* 0x000fe20007f5e0ff */
[----:B------:R-:W-:-:S03]  /*0530*/  VIADD R9, R9, 0x10 ;  /* 0x0000001009097836 */ /* 0x000fc60000000000 */
[----:B------:R-:W-:Y:S02]  /*0540*/  ISETP.NE.AND P0, PT, R8, RZ, PT ;  /* 0x000000ff0800720c */ /* 0x000fe40003f05270 */
[----:B----4-:R-:W-:Y:S01]  /*0550*/  IADD3.X R19, PT, PT, RZ, R5, RZ, P2, !PT ;  /* 0x00000005ff137210 */ /* 0x010fe200017fe4ff */
[----:B--2---:R0:W-:Y:S10]  /*0560*/  STG.E desc[UR12][R6.64+0x1c], R17 ;  /* 0x00001c1106007986 */ /* 0x0041f4000c10190c */
[----:B------:R-:W-:Y:S05]  /*0570*/  @P0 BRA `(.L_x_93) ;  /* 0xfffffffc00540947 */ /* 0x000fea000383ffff */
.L_x_92:
[----:B------:R-:W-:Y:S05]  /*0580*/  @!P1 EXIT ;  /* 0x000000000000994d */ /* 0x000fea0003800000 */
[----:B------:R-:W-:Y:S02]  /*0590*/  ISETP.GE.U32.AND P0, PT, R12, 0x8, PT ;  /* 0x000000080c00780c */ /* 0x000fe40003f06070 */
[----:B------:R-:W-:-:S04]  /*05a0*/  LOP3.LUT R8, R0, 0x7, RZ, 0xc0, !PT ;  /* 0x0000000700087812 */ /* 0x000fc800078ec0ff */
[----:B------:R-:W-:-:S07]  /*05b0*/  ISETP.NE.AND P1, PT, R8, RZ, PT ;  /* 0x000000ff0800720c */ /* 0x000fce0003f25270 */
[----:B------:R-:W-:Y:S06]  /*05c0*/  @!P0 BRA `(.L_x_94) ;  /* 0x0000000000588947 */ /* 0x000fec0003800000 */
[----:B------:R-:W1:Y:S08]  /*05d0*/  LDC.64 R4, c[0x0][0x390] ;  /* 0x0000e400ff047b82 */ /* 0x000e700000000a00 */
[----:B0-----:R-:W0:Y:S01]  /*05e0*/  LDC.64 R6, c[0x0][0x398] ;  /* 0x0000e600ff067b82 */ /* 0x001e220000000a00 */
[----:B-1----:R-:W-:-:S05]  /*05f0*/  IMAD.WIDE.U32 R4, R2, 0x4, R4 ;  /* 0x0000000402047825 */ /* 0x002fca00078e0004 */
[----:B------:R-:W2:Y:S01]  /*0600*/  LDG.E R9, desc[UR12][R4.64] ;  /* 0x0000000c04097981 */ /* 0x000ea2000c1e1900 */
[----:B------:R-:W-:-:S04]  /*0610*/  IMAD.IADD R11, R3, 0x1, R2 ;  /* 0x00000001030b7824 */ /* 0x000fc800078e0202 */
[----:B0-----:R-:W-:-:S05]  /*0620*/  IMAD.WIDE R6, R11, 0x4, R6 ;  /* 0x000000040b067825 */ /* 0x001fca00078e0206 */
[----:B--2---:R0:W-:Y:S04]  /*0630*/  STG.E desc[UR12][R6.64], R9 ;  /* 0x0000000906007986 */ /* 0x0041e8000c10190c */
[----:B------:R-:W2:Y:S04]  /*0640*/  LDG.E R11, desc[UR12][R4.64+0x4] ;  /* 0x0000040c040b7981 */ /* 0x000ea8000c1e1900 */
[----:B--2---:R1:W-:Y:S04]  /*0650*/  STG.E desc[UR12][R6.64+0x4], R11 ;  /* 0x0000040b06007986 */ /* 0x0043e8000c10190c */
[----:B------:R-:W2:Y:S04]  /*0660*/  LDG.E R13, desc[UR12][R4.64+0x8] ;  /* 0x0000080c040d7981 */ /* 0x000ea8000c1e1900 */
[----:B--2---:R2:W-:Y:S04]  /*0670*/  STG.E desc[UR12][R6.64+0x8], R13 ;  /* 0x0000080d06007986 */ /* 0x0045e8000c10190c */
[----:B------:R-:W3:Y:S04]  /*0680*/  LDG.E R15, desc[UR12][R4.64+0xc] ;  /* 0x00000c0c040f7981 */ /* 0x000ee8000c1e1900 */
[----:B---3--:R2:W-:Y:S04]  /*0690*/  STG.E desc[UR12][R6.64+0xc], R15 ;  /* 0x00000c0f06007986 */ /* 0x0085e8000c10190c */
[----:B------:R-:W3:Y:S04]  /*06a0*/  LDG.E R17, desc[UR12][R4.64+0x10] ;  /* 0x0000100c04117981 */ /* 0x000ee8000c1e1900 */
[----:B---3--:R2:W-:Y:S04]  /*06b0*/  STG.E desc[UR12][R6.64+0x10], R17 ;  /* 0x0000101106007986 */ /* 0x0085e8000c10190c */
[----:B------:R-:W3:Y:S04]  /*06c0*/  LDG.E R19, desc[UR12][R4.64+0x14] ;  /* 0x0000140c04137981 */ /* 0x000ee8000c1e1900 */
[----:B---3--:R2:W-:Y:S04]  /*06d0*/  STG.E desc[UR12][R6.64+0x14], R19 ;  /* 0x0000141306007986 */ /* 0x0085e8000c10190c */
[----:B0-----:R-:W3:Y:S04]  /*06e0*/  LDG.E R9, desc[UR12][R4.64+0x18] ;  /* 0x0000180c04097981 */ /* 0x001ee8000c1e1900 */
[----:B---3--:R2:W-:Y:S04]  /*06f0*/  STG.E desc[UR12][R6.64+0x18], R9 ;  /* 0x0000180906007986 */ /* 0x0085e8000c10190c */
[----:B-1----:R-:W3:Y:S01]  /*0700*/  LDG.E R11, desc[UR12][R4.64+0x1c] ;  /* 0x00001c0c040b7981 */ /* 0x002ee2000c1e1900 */
[----:B------:R-:W-:-:S03]  /*0710*/  VIADD R2, R2, 0x8 ;  /* 0x0000000802027836 */ /* 0x000fc60000000000 */
[----:B---3--:R2:W-:Y:S04]  /*0720*/  STG.E desc[UR12][R6.64+0x1c], R11 ;  /* 0x00001c0b06007986 */ /* 0x0085e8000c10190c */
.L_x_94:
[----:B------:R-:W-:Y:S05]  /*0730*/  @!P1 EXIT ;  /* 0x000000000000994d */ /* 0x000fea0003800000 */
[----:B------:R-:W-:Y:S02]  /*0740*/  ISETP.GE.U32.AND P0, PT, R8, 0x4, PT ;  /* 0x000000040800780c */ /* 0x000fe40003f06070 */
[----:B------:R-:W-:-:S04]  /*0750*/  LOP3.LUT R0, R0, 0x3, RZ, 0xc0, !PT ;  /* 0x0000000300007812 */ /* 0x000fc800078ec0ff */
[----:B------:R-:W-:-:S07]  /*0760*/  ISETP.NE.AND P1, PT, R0, RZ, PT ;  /* 0x000000ff0000720c */ /* 0x000fce0003f25270 */
[----:B------:R-:W-:Y:S06]  /*0770*/  @!P0 BRA `(.L_x_95) ;  /* 0x0000000000388947 */ /* 0x000fec0003800000 */
[----:B------:R-:W1:Y:S08]  /*0780*/  LDC.64 R4, c[0x0][0x390] ;  /* 0x0000e400ff047b82 */ /* 0x000e700000000a00 */
[----:B0-2---:R-:W0:Y:S01]  /*0790*/  LDC.64 R6, c[0x0][0x398] ;  /* 0x0000e600ff067b82 */ /* 0x005e220000000a00 */
[----:B-1----:R-:W-:-:S05]  /*07a0*/  IMAD.WIDE.U32 R4, R2, 0x4, R4 ;  /* 0x0000000402047825 */ /* 0x002fca00078e0004 */
[----:B------:R-:W2:Y:S01]  /*07b0*/  LDG.E R9, desc[UR12][R4.64] ;  /* 0x0000000c04097981 */ /* 0x000ea2000c1e1900 */
[----:B------:R-:W-:-:S05]  /*07c0*/  IADD3 R11, PT, PT, R3, R2, RZ ;  /* 0x00000002030b7210 */ /* 0x000fca0007ffe0ff */
[----:B0-----:R-:W-:-:S05]  /*07d0*/  IMAD.WIDE R6, R11, 0x4, R6 ;  /* 0x000000040b067825 */ /* 0x001fca00078e0206 */
[----:B--2---:R1:W-:Y:S04]  /*07e0*/  STG.E desc[UR12][R6.64], R9 ;  /* 0x0000000906007986 */ /* 0x0043e8000c10190c */
[----:B------:R-:W2:Y:S04]  /*07f0*/  LDG.E R11, desc[UR12][R4.64+0x4] ;  /* 0x0000040c040b7981 */ /* 0x000ea8000c1e1900 */
[----:B--2---:R1:W-:Y:S04]  /*0800*/  STG.E desc[UR12][R6.64+0x4], R11 ;  /* 0x0000040b06007986 */ /* 0x0043e8000c10190c */
[----:B------:R-:W2:Y:S04]  /*0810*/  LDG.E R13, desc[UR12][R4.64+0x8] ;  /* 0x0000080c040d7981 */ /* 0x000ea8000c1e1900 */
[----:B--2---:R1:W-:Y:S04]  /*0820*/  STG.E desc[UR12][R6.64+0x8], R13 ;  /* 0x0000080d06007986 */ /* 0x0043e8000c10190c */
[----:B------:R-:W2:Y:S01]  /*0830*/  LDG.E R15, desc[UR12][R4.64+0xc] ;  /* 0x00000c0c040f7981 */ /* 0x000ea2000c1e1900 */
[----:B------:R-:W-:-:S03]  /*0840*/  VIADD R2, R2, 0x4 ;  /* 0x0000000402027836 */ /* 0x000fc60000000000 */
[----:B--2---:R1:W-:Y:S04]  /*0850*/  STG.E desc[UR12][R6.64+0xc], R15 ;  /* 0x00000c0f06007986 */ /* 0x0043e8000c10190c */
.L_x_95:
[----:B------:R-:W-:Y:S05]  /*0860*/  @!P1 EXIT ;  /* 0x000000000000994d */ /* 0x000fea0003800000 */
[----:B012---:R-:W0:Y:S01]  /*0870*/  LDC.64 R6, c[0x0][0x390] ;  /* 0x0000e400ff067b82 */ /* 0x007e220000000a00 */
[----:B------:R-:W-:Y:S01]  /*0880*/  IMAD.IADD R9, R3, 0x1, R2 ;  /* 0x0000000103097824 */ /* 0x000fe200078e0202 */
[----:B------:R-:W-:-:S06]  /*0890*/  IADD3 R0, PT, PT, -R0, RZ, RZ ;  /* 0x000000ff00007210 */ /* 0x000fcc0007ffe1ff */
[----:B------:R-:W1:Y:S01]  /*08a0*/  LDC.64 R4, c[0x0][0x398] ;  /* 0x0000e600ff047b82 */ /* 0x000e620000000a00 */
[----:B0-----:R-:W-:-:S04]  /*08b0*/  IMAD.WIDE.U32 R6, R2, 0x4, R6 ;  /* 0x0000000402067825 */ /* 0x001fc800078e0006 */
[----:B------:R-:W-:-:S07]  /*08c0*/  IMAD.MOV.U32 R10, RZ, RZ, R7 ;  /* 0x000000ffff0a7224 */ /* 0x000fce00078e0007 */
.L_x_96:
[----:B0-----:R-:W-:-:S06]  /*08d0*/  IMAD.MOV.U32 R7, RZ, RZ, R10 ;  /* 0x000000ffff077224 */ /* 0x001fcc00078e000a */
[----:B------:R-:W2:Y:S01]  /*08e0*/  LDG.E R7, desc[UR12][R6.64] ;  /* 0x0000000c06077981 */ /* 0x000ea2000c1e1900 */
[----:B------:R-:W-:Y:S01]  /*08f0*/  VIADD R0, R0, 0x1 ;  /* 0x0000000100007836 */ /* 0x000fe20000000000 */
[----:B------:R-:W-:Y:S01]  /*0900*/  IADD3 R8, P1, PT, R6, 0x4, RZ ;  /* 0x0000000406087810 */ /* 0x000fe20007f3e0ff */
[----:B-1----:R-:W-:-:S03]  /*0910*/  IMAD.WIDE R2, R9, 0x4, R4 ;  /* 0x0000000409027825 */ /* 0x002fc600078e0204 */
[----:B------:R-:W-:Y:S01]  /*0920*/  ISETP.NE.AND P0, PT, R0, RZ, PT ;  /* 0x000000ff0000720c */ /* 0x000fe20003f05270 */
[----:B------:R-:W-:Y:S01]  /*0930*/  IMAD.X R10, RZ, RZ, R10, P1 ;  /* 0x000000ffff0a7224 */ /* 0x000fe200008e060a */
[----:B--2---:R0:W-:Y:S11]  /*0940*/  STG.E desc[UR12][R2.64], R7 ;  /* 0x0000000702007986 */ /* 0x0041f6000c10190c */
[----:B------:R-:W-:Y:S05]  /*0950*/  @!P0 EXIT ;  /* 0x000000000000894d */ /* 0x000fea0003800000 */
[----:B------:R-:W-:Y:S01]  /*0960*/  IADD3 R9, PT, PT, R9, 0x1, RZ ;  /* 0x0000000109097810 */ /* 0x000fe20007ffe0ff */
[----:B------:R-:W-:Y:S01]  /*0970*/  IMAD.MOV.U32 R6, RZ, RZ, R8 ;  /* 0x000000ffff067224 */ /* 0x000fe200078e0008 */
[----:B------:R-:W-:Y:S06]  /*0980*/  BRA `(.L_x_96) ;  /* 0xfffffffc00d07947 */ /* 0x000fec000383ffff */
.L_x_91:
[----:B------:R-:W-:Y:S01]  /*0990*/  ISETP.GE.U32.AND P0, PT, R2, 0x3, PT ;  /* 0x000000030200780c */ /* 0x000fe20003f06070 */
[----:B------:R-:W-:Y:S01]  /*09a0*/  IMAD.MOV.U32 R16, RZ, RZ, RZ ;  /* 0x000000ffff107224 */ /* 0x000fe200078e00ff */
[----:B------:R-:W-:-:S11]  /*09b0*/  LOP3.LUT R8, R0, 0x3, RZ, 0xc0, !PT ;  /* 0x0000000300087812 */ /* 0x000fd600078ec0ff */
        /* <DEDUP_REMOVED lines=11> */
.L_x_106:
[----:B------:R-:W2:Y:S01]  /*0a70*/  LDG.E R0, desc[UR12][R12.64+-0x8] ;  /* 0xfffff80c0c007981 */ /* 0x000ea2000c1e1900 */
[----:B------:R-:W-:Y:S02]  /*0a80*/  HFMA2 R7, -RZ, RZ, 3.7421875, 0 ;  /* 0x437c0000ff077431 */ /* 0x000fe400000001ff */
[----:B------:R-:W-:Y:S01]  /*0a90*/  IMAD.MOV.U32 R5, RZ, RZ, 0x3bbb989d ;  /* 0x3bbb989dff057424 */ /* 0x000fe200078e00ff */
[----:B0-----:R-:W-:Y:S01]  /*0aa0*/  MOV R14, UR4 ;  /* 0x00000004000e7c02 */ /* 0x001fe20008000f00 */
[----:B------:R-:W-:Y:S02]  /*0ab0*/  VIADD R17, R17, 0x4 ;  /* 0x0000000411117836 */ /* 0x000fe40000000000 */
        /* <DEDUP_REMOVED lines=15> */
[----:B------:R-:W-:Y:S01]  /*0bb0*/  IMAD.MOV.U32 R0, RZ, RZ, R7 ;  /* 0x000000ffff007224 */ /* 0x000fe200078e0007 */
[----:B------:R-:W-:-:S07]  /*0bc0*/  MOV R2, 0xbe0 ;  /* 0x00000be000027802 */ /* 0x000fce0000000f00 */
[----:B------:R-:W-:Y:S05]  /*0bd0*/  CALL.REL.NOINC `($__internal_1_$__cuda_sm20_rcp_rn_f32_slowpath) ;  /* 0x0000005000f47944 */ /* 0x000fea0003c00000 */
[----:B------:R-:W-:Y:S05]  /*0be0*/  BRA `(.L_x_99) ;  /* 0x0000000000107947 */ /* 0x000fea0003800000 */
.L_x_98:
[----:B------:R-:W0:Y:S02]  /*0bf0*/  MUFU.RCP R6, R7 ;  /* 0x0000000700067308 */ /* 0x000e240000001000 */
[----:B0-----:R-:W-:-:S04]  /*0c00*/  FFMA R0, R7, R6, -1 ;  /* 0xbf80000007007423 */ /* 0x001fc80000000006 */
[----:B------:R-:W-:-:S04]  /*0c10*/  FADD.FTZ R5, -R0, -RZ ;  /* 0x800000ff00057221 */ /* 0x000fc80000010100 */
[----:B------:R-:W-:-:S07]  /*0c20*/  FFMA R6, R6, R5, R6 ;  /* 0x0000000506067223 */ /* 0x000fce0000000006 */
.L_x_99:
        /* <DEDUP_REMOVED lines=18> */
[----:B------:R-:W-:Y:S05]  /*0d50*/  CALL.REL.NOINC `($__internal_1_$__cuda_sm20_rcp_rn_f32_slowpath) ;  /* 0x0000005000947944 */ /* 0x000fea0003c00000 */
[----:B------:R-:W-:Y:S05]  /*0d60*/  BRA `(.L_x_101) ;  /* 0x0000000000107947 */ /* 0x000fea0003800000 */
.L_x_100:
[----:B------:R-:W0:Y:S02]  /*0d70*/  MUFU.RCP R6, R7 ;  /* 0x0000000700067308 */ /* 0x000e240000001000 */
[----:B0-----:R-:W-:-:S04]  /*0d80*/  FFMA R0, R7, R6, -1 ;  /* 0xbf80000007007423 */ /* 0x001fc80000000006 */
[----:B------:R-:W-:-:S04]  /*0d90*/  FADD.FTZ R5, -R0, -RZ ;  /* 0x800000ff00057221 */ /* 0x000fc80000010100 */
[----:B------:R-:W-:-:S07]  /*0da0*/  FFMA R6, R6, R5, R6 ;  /* 0x0000000506067223 */ /* 0x000fce0000000006 */
.L_x_101:
        /* <DEDUP_REMOVED lines=18> */
[----:B------:R-:W-:Y:S05]  /*0ed0*/  CALL.REL.NOINC `($__internal_1_$__cuda_sm20_rcp_rn_f32_slowpath) ;  /* 0x0000005000347944 */ /* 0x000fea0003c00000 */
[----:B------:R-:W-:Y:S05]  /*0ee0*/  BRA `(.L_x_103) ;  /* 0x0000000000107947 */ /* 0x000fea0003800000 */
.L_x_102:
[----:B------:R-:W0:Y:S02]  /*0ef0*/  MUFU.RCP R6, R7 ;  /* 0x0000000700067308 */ /* 0x000e240000001000 */
[----:B0-----:R-:W-:-:S04]  /*0f00*/  FFMA R0, R7, R6, -1 ;  /* 0xbf80000007007423 */ /* 0x001fc80000000006 */
[----:B------:R-:W-:-:S04]  /*0f10*/  FADD.FTZ R5, -R0, -RZ ;  /* 0x800000ff00057221 */ /* 0x000fc80000010100 */
[----:B------:R-:W-:-:S07]  /*0f20*/  FFMA R6, R6, R5, R6 ;  /* 0x0000000506067223 */ /* 0x000fce0000000006 */
.L_x_103:
[----:B------:R0:W-:Y:S04]  /*0f30*/  STG.E desc[UR12][R14.64], R6 ;  /* 0x000000060e007986 */ /* 0x0001e8000c10190c */
[----:B------:R-:W2:Y:S01]  /*0f40*/  LDG.E R0, desc[UR12][R12.64+0x4] ;  /* 0x0000040c0c007981 */ /* 0x000ea2000c1e1900 */
[----:B------:R-:W-:Y:S02]  /*0f50*/  IMAD.MOV.U32 R5, RZ, RZ, 0x3bbb989d ;  /* 0x3bbb989dff057424 */ /* 0x000fe400078e00ff */
[----:B------:R-:W-:Y:S02]  /*0f60*/  IMAD.MOV.U32 R7, RZ, RZ, 0x437c0000 ;  /* 0x437c0000ff077424 */ /* 0x000fe400078e00ff */
        /* <DEDUP_REMOVED lines=14> */
[----:B------:R-:W-:Y:S05]  /*1050*/  CALL.REL.NOINC `($__internal_1_$__cuda_sm20_rcp_rn_f32_slowpath) ;  /* 0x0000004c00d47944 */ /* 0x000fea0003c00000 */
[----:B------:R-:W-:Y:S05]  /*1060*/  BRA `(.L_x_105) ;  /* 0x0000000000107947 */ /* 0x000fea0003800000 */
.L_x_104:
[----:B------:R-:W0:Y:S02]  /*1070*/  MUFU.RCP R6, R7 ;  /* 0x0000000700067308 */ /* 0x000e240000001000 */
[----:B0-----:R-:W-:-:S04]  /*1080*/  FFMA R0, R7, R6, -1 ;  /* 0xbf80000007007423 */ /* 0x001fc80000000006 */
[----:B------:R-:W-:-:S04]  /*1090*/  FADD.FTZ R5, -R0, -RZ ;  /* 0x800000ff00057221 */ /* 0x000fc80000010100 */
[----:B------:R-:W-:-:S07]  /*10a0*/  FFMA R6, R6, R5, R6 ;  /* 0x0000000506067223 */ /* 0x000fce0000000006 */
.L_x_105:
[----:B------:R0:W-:Y:S01]  /*10b0*/  STG.E desc[UR12][R14.64+0x4], R6 ;  /* 0x000004060e007986 */ /* 0x0001e2000c10190c */
[----:B------:R-:W-:Y:S01]  /*10c0*/  IADD3 R12, P0, PT, R12, 0x10, RZ ;  /* 0x000000100c0c7810 */ /* 0x000fe20007f1e0ff */
[----:B------:R-:W-:-:S04]  /*10d0*/  VIADD R11, R11, 0x4 ;  /* 0x000000040b0b7836 */ /* 0x000fc80000000000 */
[----:B------:R-:W-:Y:S01]  /*10e0*/  IMAD.X R13, RZ, RZ, R13, P0 ;  /* 0x000000ffff0d7224 */ /* 0x000fe200000e060d */
[----:B------:R-:W-:Y:S07]  /*10f0*/  @P3 BRA `(.L_x_106) ;  /* 0xfffffff8005c3947 */ /* 0x000fee000383ffff */
.L_x_97:
[----:B------:R-:W-:-:S13]  /*1100*/  ISETP.NE.AND P0, PT, R8, RZ, PT ;  /* 0x000000ff0800720c */ /* 0x000fda0003f05270 */
[----:B------:R-:W-:Y:S05]  /*1110*/  @!P0 EXIT ;  /* 0x000000000000894d */ /* 0x000fea0003800000 */
[----:B------:R-:W-:-:S13]  /*1120*/  ISETP.NE.AND P0, PT, R8, 0x1, PT ;  /* 0x000000010800780c */ /* 0x000fda0003f05270 */
[----:B------:R-:W-:Y:S05]  /*1130*/  @!P0 BRA `(.L_x_107) ;  /* 0x0000000000d88947 */ /* 0x000fea0003800000 */
[----:B0-----:R-:W0:Y:S02]  /*1140*/  LDC.64 R14, c[0x0][0x390] ;  /* 0x0000e400ff0e7b82 */ /* 0x001e240000000a00 */
[----:B0-----:R-:W-:-:S05]  /*1150*/  IMAD.WIDE.U32 R14, R16, 0x4, R14 ;  /* 0x00000004100e7825 */ /* 0x001fca00078e000e */
        /* <DEDUP_REMOVED lines=17> */
[----:B------:R-:W-:Y:S05]  /*1270*/  CALL.REL.NOINC `($__internal_1_$__cuda_sm20_rcp_rn_f32_slowpath) ;  /* 0x0000004c004c7944 */ /* 0x000fea0003c00000 */
[----:B------:R-:W-:Y:S05]  /*1280*/  BRA `(.L_x_109) ;  /* 0x0000000000107947 */ /* 0x000fea0003800000 */
.L_x_108:
[----:B------:R-:W0:Y:S02]  /*1290*/  MUFU.RCP R6, R7 ;  /* 0x0000000700067308 */ /* 0x000e240000001000 */
[----:B0-----:R-:W-:-:S04]  /*12a0*/  FFMA R0, R7, R6, -1 ;  /* 0xbf80000007007423 */ /* 0x001fc80000000006 */
[----:B------:R-:W-:-:S04]  /*12b0*/  FADD.FTZ R5, -R0, -RZ ;  /* 0x800000ff00057221 */ /* 0x000fc80000010100 */
[----:B------:R-:W-:-:S07]  /*12c0*/  FFMA R6, R6, R5, R6 ;  /* 0x0000000506067223 */ /* 0x000fce0000000006 */
.L_x_109:
[----:B------:R-:W0:Y:S01]  /*12d0*/  LDC.64 R12, c[0x0][0x398] ;  /* 0x0000e600ff0c7b82 */ /* 0x000e220000000a00 */
[----:B------:R-:W-:-:S04]  /*12e0*/  IMAD.IADD R5, R3, 0x1, R16 ;  /* 0x0000000103057824 */ /* 0x000fc800078e0210 */
[----:B0-----:R-:W-:-:S05]  /*12f0*/  IMAD.WIDE R12, R5, 0x4, R12 ;  /* 0x00000004050c7825 */ /* 0x001fca00078e020c */
        /* <DEDUP_REMOVED lines=20> */
.L_x_110:
[----:B------:R-:W0:Y:S02]  /*1440*/  MUFU.RCP R6, R7 ;  /* 0x0000000700067308 */ /* 0x000e240000001000 */
[----:B0-----:R-:W-:-:S04]  /*1450*/  FFMA R0, R7, R6, -1 ;  /* 0xbf80000007007423 */ /* 0x001fc80000000006 */
[----:B------:R-:W-:-:S04]  /*1460*/  FADD.FTZ R5, -R0, -RZ ;  /* 0x800000ff00057221 */ /* 0x000fc80000010100 */
[----:B------:R-:W-:-:S07]  /*1470*/  FFMA R6, R6, R5, R6 ;  /* 0x0000000506067223 */ /* 0x000fce0000000006 */
.L_x_111:
[----:B------:R1:W-:Y:S01]  /*1480*/  STG.E desc[UR12][R12.64+0x4], R6 ;  /* 0x000004060c007986 */ /* 0x0003e2000c10190c */
[----:B------:R-:W-:-:S07]  /*1490*/  VIADD R16, R16, 0x2 ;  /* 0x0000000210107836 */ /* 0x000fce0000000000 */
.L_x_107:
[----:B------:R-:W2:Y:S02]  /*14a0*/  LDC R0, c[0x0][0x3b4] ;  /* 0x0000ed00ff007b82 */ /* 0x000ea40000000800 */
[----:B--2---:R-:W-:-:S04]  /*14b0*/  LOP3.LUT R0, R0, 0x1, RZ, 0xc0, !PT ;  /* 0x0000000100007812 */ /* 0x004fc800078ec0ff */
[----:B------:R-:W-:-:S13]  /*14c0*/  ISETP.NE.U32.AND P0, PT, R0, 0x1, PT ;  /* 0x000000010000780c */ /* 0x000fda0003f05070 */
[----:B------:R-:W-:Y:S05]  /*14d0*/  @P0 EXIT ;  /* 0x000000000000094d */ /* 0x000fea0003800000 */
[----:B------:R-:W2:Y:S02]  /*14e0*/  LDC.64 R4, c[0x0][0x390] ;  /* 0x0000e400ff047b82 */ /* 0x000ea40000000a00 */
[----:B--2---:R-:W-:-:S06]  /*14f0*/  IMAD.WIDE.U32 R4, R16, 0x4, R4 ;  /* 0x0000000410047825 */ /* 0x004fcc00078e0004 */
        /* <DEDUP_REMOVED lines=17> */
[----:B01----:R-:W-:Y:S05]  /*1610*/  CALL.REL.NOINC `($__internal_1_$__cuda_sm20_rcp_rn_f32_slowpath) ;  /* 0x0000004800647944 */ /* 0x003fea0003c00000 */
[----:B------:R-:W-:Y:S05]  /*1620*/  BRA `(.L_x_113) ;  /* 0x0000000000107947 */ /* 0x000fea0003800000 */
.L_x_112:
[----:B01----:R-:W0:Y:S02]  /*1630*/  MUFU.RCP R6, R9 ;  /* 0x0000000900067308 */ /* 0x003e240000001000 */
[----:B0-----:R-:W-:-:S04]  /*1640*/  FFMA R0, R9, R6, -1 ;  /* 0xbf80000009007423 */ /* 0x001fc80000000006 */
[----:B------:R-:W-:-:S04]  /*1650*/  FADD.FTZ R5, -R0, -RZ ;  /* 0x800000ff00057221 */ /* 0x000fc80000010100 */
[----:B------:R-:W-:-:S07]  /*1660*/  FFMA R6, R6, R5, R6 ;  /* 0x0000000506067223 */ /* 0x000fce0000000006 */
.L_x_113:
[----:B------:R-:W0:Y:S01]  /*1670*/  LDC.64 R4, c[0x0][0x398] ;  /* 0x0000e600ff047b82 */ /* 0x000e220000000a00 */
[----:B------:R-:W-:-:S04]  /*1680*/  IMAD.IADD R3, R3, 0x1, R16 ;  /* 0x0000000103037824 */ /* 0x000fc800078e0210 */
[----:B0-----:R-:W-:-:S05]  /*1690*/  IMAD.WIDE R2, R3, 0x4, R4 ;  /* 0x0000000403027825 */ /* 0x001fca00078e0204 */
[----:B------:R-:W-:Y:S01]  /*16a0*/  STG.E desc[UR12][R2.64], R6 ;  /* 0x0000000602007986 */ /* 0x000fe2000c10190c */
[----:B------:R-:W-:Y:S05]  /*16b0*/  EXIT ;  /* 0x000000000000794d */ /* 0x000fea0003800000 */
.L_x_90:
[C---:B------:R-:W-:Y:S01]  /*16c0*/  VIADD R2, R0.reuse, 0xffffffff ;  /* 0xffffffff00027836 */ /* 0x040fe20000000000 */
[----:B------:R-:W-:-:S04]  /*16d0*/  LOP3.LUT R12, R0, 0x7, RZ, 0xc0, !PT ;  /* 0x00000007000c7812 */ /* 0x000fc800078ec0ff */
[----:B------:R-:W-:Y:S01]  /*16e0*/  ISETP.GE.U32.AND P0, PT, R2, 0x7, PT ;  /* 0x000000070200780c */ /* 0x000fe20003f06070 */
[----:B------:R-:W-:Y:S01]  /*16f0*/  IMAD.MOV.U32 R2, RZ, RZ, RZ ;  /* 0x000000ffff027224 */ /* 0x000fe200078e00ff */
[----:B------:R-:W-:-:S11]  /*1700*/  ISETP.NE.AND P2, PT, R12, RZ, PT ;  /* 0x000000ff0c00720c */ /* 0x000fd60003f45270 */
[----:B------:R-:W-:Y:S05]  /*1710*/  @!P0 BRA `(.L_x_114) ;  /* 0x0000000000b48947 */ /* 0x000fea0003800000 */
        /* <DEDUP_REMOVED lines=9> */
[----:B------:R-:W-:-:S09]  /*17b0*/  IMAD.U32 R11, RZ, RZ, UR7 ;  /* 0x00000007ff0b7e24 */ /* 0x000fd2000f8e00ff */
.L_x_115:
[----:B------:R-:W-:Y:S01]  /*17c0*/  MOV R4, R10 ;  /* 0x0000000a00047202 */ /* 0x000fe20000000f00 */
[----:B------:R-:W-:-:S05]  /*17d0*/  IMAD.MOV.U32 R5, RZ, RZ, R11 ;  /* 0x000000ffff057224 */ /* 0x000fca00078e000b */
[----:B------:R-:W2:Y:S01]  /*17e0*/  LDG.E R10, desc[UR12][R4.64+-0x10] ;  /* 0xfffff00c040a7981 */ /* 0x000ea2000c1e1900 */
[----:B-1----:R-:W-:Y:S02]  /*17f0*/  IMAD.U32 R6, RZ, RZ, UR4 ;  /* 0x00000004ff067e24 */ /* 0x002fe4000f8e00ff */
[----:B------:R-:W-:Y:S02]  /*1800*/  IMAD.U32 R7, RZ, RZ, UR5 ;  /* 0x00000005ff077e24 */ /* 0x000fe4000f8e00ff */
[----:B------:R-:W-:Y:S01]  /*1810*/  IMAD.WIDE R6, R9, 0x4, R6 ;  /* 0x0000000409067825 */ /* 0x000fe200078e0206 */
        /* <DEDUP_REMOVED lines=8> */
[----:B------:R-:W3:Y:S02]  /*18a0*/  LDG.E R10, desc[UR12][R4.64+-0x4] ;  /* 0xfffffc0c040a7981 */ /* 0x000ee4000c1e1900 */
[----:B---3--:R-:W-:-:S05]  /*18b0*/  FMNMX R17, RZ, R10, !PT ;  /* 0x0000000aff117209 */ /* 0x008fca0007800000 */
[----:B------:R3:W-:Y:S04]  /*18c0*/  STG.E desc[UR12][R6.64+-0x4], R17 ;  /* 0xfffffc1106007986 */ /* 0x0007e8000c10190c */
[----:B------:R-:W0:Y:S02]  /*18d0*/  LDG.E R10, desc[UR12][R4.64] ;  /* 0x0000000c040a7981 */ /* 0x000e24000c1e1900 */
[----:B0-----:R-:W-:-:S05]  /*18e0*/  FMNMX R11, RZ, R10, !PT ;  /* 0x0000000aff0b7209 */ /* 0x001fca0007800000 */
[----:B------:R0:W-:Y:S04]  /*18f0*/  STG.E desc[UR12][R6.64], R11 ;  /* 0x0000000b06007986 */ /* 0x0001e8000c10190c */
[----:B------:R-:W1:Y:S02]  /*1900*/  LDG.E R10, desc[UR12][R4.64+0x4] ;  /* 0x0000040c040a7981 */ /* 0x000e64000c1e1900 */
[----:B-1----:R-:W-:-:S05]  /*1910*/  FMNMX R13, RZ, R10, !PT ;  /* 0x0000000aff0d7209 */ /* 0x002fca0007800000 */
[----:B------:R1:W-:Y:S04]  /*1920*/  STG.E desc[UR12][R6.64+0x4], R13 ;  /* 0x0000040d06007986 */ /* 0x0003e8000c10190c */
[----:B------:R-:W2:Y:S02]  /*1930*/  LDG.E R10, desc[UR12][R4.64+0x8] ;  /* 0x0000080c040a7981 */ /* 0x000ea4000c1e1900 */
[----:B--2---:R-:W-:-:S05]  /*1940*/  FMNMX R15, RZ, R10, !PT ;  /* 0x0000000aff0f7209 */ /* 0x004fca0007800000 */
[----:B------:R1:W-:Y:S04]  /*1950*/  STG.E desc[UR12][R6.64+0x8], R15 ;  /* 0x0000080f06007986 */ /* 0x0003e8000c10190c */
[----:B------:R-:W3:Y:S01]  /*1960*/  LDG.E R10, desc[UR12][R4.64+0xc] ;  /* 0x00000c0c040a7981 */ /* 0x000ee2000c1e1900 */
[----:B------:R-:W-:Y:S01]  /*1970*/  IADD3 R8, PT, PT, R8, 0x8, RZ ;  /* 0x0000000808087810 */ /* 0x000fe20007ffe0ff */
[----:B------:R-:W-:-:S03]  /*1980*/  VIADD R9, R9, 0x8 ;  /* 0x0000000809097836 */ /* 0x000fc60000000000 */
[----:B------:R-:W-:Y:S02]  /*1990*/  ISETP.NE.AND P0, PT, R8, RZ, PT ;  /* 0x000000ff0800720c */ /* 0x000fe40003f05270 */
[----:B---3--:R-:W-:Y:S02]  /*19a0*/  FMNMX R17, RZ, R10, !PT ;  /* 0x0000000aff117209 */ /* 0x008fe40007800000 */
[----:B------:R-:W-:-:S03]  /*19b0*/  IADD3 R10, P1, PT, R4, 0x20, RZ ;  /* 0x00000020040a7810 */ /* 0x000fc60007f3e0ff */
[----:B------:R1:W-:Y:S02]  /*19c0*/  STG.E desc[UR12][R6.64+0xc], R17 ;  /* 0x00000c1106007986 */ /* 0x0003e4000c10190c */
[----:B0-----:R-:W-:-:S04]  /*19d0*/  IMAD.X R11, RZ, RZ, R5, P1 ;  /* 0x000000ffff0b7224 */ /* 0x001fc800008e0605 */
[----:B------:R-:W-:Y:S05]  /*19e0*/  @P0 BRA `(.L_x_115) ;  /* 0xfffffffc00740947 */ /* 0x000fea000383ffff */
.L_x_114:
[----:B------:R-:W-:Y:S05]  /*19f0*/  @!P2 EXIT ;  /* 0x000000000000a94d */ /* 0x000fea0003800000 */
[----:B------:R-:W-:Y:S02]  /*1a00*/  ISETP.GE.U32.AND P0, PT, R12, 0x4, PT ;  /* 0x000000040c00780c */ /* 0x000fe40003f06070 */
[----:B------:R-:W-:-:S04]  /*1a10*/  LOP3.LUT R10, R0, 0x3, RZ, 0xc0, !PT ;  /* 0x00000003000a7812 */ /* 0x000fc800078ec0ff */
[----:B------:R-:W-:-:S07]  /*1a20*/  ISETP.NE.AND P1, PT, R10, RZ, PT ;  /* 0x000000ff0a00720c */ /* 0x000fce0003f25270 */
[----:B------:R-:W-:Y:S06]  /*1a30*/  @!P0 BRA `(.L_x_116) ;  /* 0x0000000000488947 */ /* 0x000fec0003800000 */
[----:B------:R-:W0:Y:S08]  /*1a40*/  LDC.64 R4, c[0x0][0x390] ;  /* 0x0000e400ff047b82 */ /* 0x000e300000000a00 */
[----:B-1----:R-:W1:Y:S01]  /*1a50*/  LDC.64 R6, c[0x0][0x398] ;  /* 0x0000e600ff067b82 */ /* 0x002e620000000a00 */
[----:B0-----:R-:W-:-:S05]  /*1a60*/  IMAD.WIDE.U32 R4, R2, 0x4, R4 ;  /* 0x0000000402047825 */ /* 0x001fca00078e0004 */
[----:B------:R-:W2:Y:S01]  /*1a70*/  LDG.E R8, desc[UR12][R4.64] ;  /* 0x0000000c04087981 */ /* 0x000ea2000c1e1900 */
[----:B------:R-:W-:-:S04]  /*1a80*/  IMAD.IADD R9, R3, 0x1, R2 ;  /* 0x0000000103097824 */ /* 0x000fc800078e0202 */
[----:B-1----:R-:W-:Y:S01]  /*1a90*/  IMAD.WIDE R6, R9, 0x4, R6 ;  /* 0x0000000409067825 */ /* 0x002fe200078e0206 */
        /* <DEDUP_REMOVED lines=8> */
[----:B------:R-:W2:Y:S01]  /*1b20*/  LDG.E R8, desc[UR12][R4.64+0xc] ;  /* 0x00000c0c04087981 */ /* 0x000ea2000c1e1900 */
[----:B------:R-:W-:Y:S02]  /*1b30*/  IADD3 R2, PT, PT, R2, 0x4, RZ ;  /* 0x0000000402027810 */ /* 0x000fe40007ffe0ff */
[----:B--2---:R-:W-:-:S05]  /*1b40*/  FMNMX R15, RZ, R8, !PT ;  /* 0x00000008ff0f7209 */ /* 0x004fca0007800000 */
[----:B------:R0:W-:Y:S02]  /*1b50*/  STG.E desc[UR12][R6.64+0xc], R15 ;  /* 0x00000c0f06007986 */ /* 0x0001e4000c10190c */
.L_x_116:
[----:B------:R-:W-:Y:S05]  /*1b60*/  @!P1 EXIT ;  /* 0x000000000000994d */ /* 0x000fea0003800000 */
[----:B------:R-:W-:Y:S02]  /*1b70*/  ISETP.NE.AND P0, PT, R10, 0x1, PT ;  /* 0x000000010a00780c */ /* 0x000fe40003f05270 */
[----:B------:R-:W-:-:S04]  /*1b80*/  LOP3.LUT R0, R0, 0x1, RZ, 0xc0, !PT ;  /* 0x0000000100007812 */ /* 0x000fc800078ec0ff */
[----:B------:R-:W-:-:S07]  /*1b90*/  ISETP.NE.U32.AND P1, PT, R0, 0x1, PT ;  /* 0x000000010000780c */ /* 0x000fce0003f25070 */
[----:B------:R-:W-:Y:S06]  /*1ba0*/  @!P0 BRA `(.L_x_117) ;  /* 0x0000000000308947 */ /* 0x000fec0003800000 */
[----:B------:R-:W2:Y:S08]  /*1bb0*/  LDC.64 R4, c[0x0][0x390] ;  /* 0x0000e400ff047b82 */ /* 0x000eb00000000a00 */
[----:B01----:R-:W0:Y:S01]  /*1bc0*/  LDC.64 R6, c[0x0][0x398] ;  /* 0x0000e600ff067b82 */ /* 0x003e220000000a00 */
[----:B--2---:R-:W-:-:S05]  /*1bd0*/  IMAD.WIDE.U32 R4, R2, 0x4, R4 ;  /* 0x0000000402047825 */ /* 0x004fca00078e0004 */
[----:B------:R-:W2:Y:S01]  /*1be0*/  LDG.E R0, desc[UR12][R4.64] ;  /* 0x0000000c04007981 */ /* 0x000ea2000c1e1900 */
[----:B------:R-:W-:-:S04]  /*1bf0*/  IMAD.IADD R9, R3, 0x1, R2 ;  /* 0x0000000103097824 */ /* 0x000fc800078e0202 */
[----:B0-----:R-:W-:Y:S01]  /*1c00*/  IMAD.WIDE R6, R9, 0x4, R6 ;  /* 0x0000000409067825 */ /* 0x001fe200078e0206 */
[----:B--2---:R-:W-:-:S05]  /*1c10*/  FMNMX R9, RZ, R0, !PT ;  /* 0x00000000ff097209 */ /* 0x004fca0007800000 */
[----:B------:R2:W-:Y:S04]  /*1c20*/  STG.E desc[UR12][R6.64], R9 ;  /* 0x0000000906007986 */ /* 0x0005e8000c10190c */
[----:B------:R-:W3:Y:S01]  /*1c30*/  LDG.E R0, desc[UR12][R4.64+0x4] ;  /* 0x0000040c04007981 */ /* 0x000ee2000c1e1900 */
[----:B------:R-:W-:Y:S01]  /*1c40*/  VIADD R2, R2, 0x2 ;  /* 0x0000000202027836 */ /* 0x000fe20000000000 */
[----:B---3--:R-:W-:-:S05]  /*1c50*/  FMNMX R11, RZ, R0, !PT ;  /* 0x00000000ff0b7209 */ /* 0x008fca0007800000 */
[----:B------:R2:W-:Y:S02]  /*1c60*/  STG.E desc[UR12][R6.64+0x4], R11 ;  /* 0x0000040b06007986 */ /* 0x0005e4000c10190c */
.L_x_117:
[----:B------:R-:W-:Y:S05]  /*1c70*/  @P1 EXIT ;  /* 0x000000000000194d */ /* 0x000fea0003800000 */
[----:B------:R-:W3:Y:S08]  /*1c80*/  LDC.64 R4, c[0x0][0x390] ;  /* 0x0000e400ff047b82 */ /* 0x000ef00000000a00 */
[----:B012---:R-:W0:Y:S01]  /*1c90*/  LDC.64 R6, c[0x0][0x398] ;  /* 0x0000e600ff067b82 */ /* 0x007e220000000a00 */
[----:B---3--:R-:W-:-:S06]  /*1ca0*/  IMAD.WIDE.U32 R4, R2, 0x4, R4 ;  /* 0x0000000402047825 */ /* 0x008fcc00078e0004 */
[----:B------:R-:W2:Y:S01]  /*1cb0*/  LDG.E R4, desc[UR12][R4.64] ;  /* 0x0000000c04047981 */ /* 0x000ea2000c1e1900 */
[----:B------:R-:W-:-:S05]  /*1cc0*/  IADD3 R3, PT, PT, R3, R2, RZ ;  /* 0x0000000203037210 */ /* 0x000fca0007ffe0ff */
[----:B0-----:R-:W-:Y:S01]  /*1cd0*/  IMAD.WIDE R2, R3, 0x4, R6 ;  /* 0x0000000403027825 */ /* 0x001fe200078e0206 */
[----:B--2---:R-:W-:-:S05]  /*1ce0*/  FMNMX R7, RZ, R4, !PT ;  /* 0x00000004ff077209 */ /* 0x004fca0007800000 */
[----:B------:R-:W-:Y:S01]  /*1cf0*/  STG.E desc[UR12][R2.64], R7 ;  /* 0x0000000702007986 */ /* 0x000fe2000c10190c */
[----:B------:R-:W-:Y:S05]  /*1d00*/  EXIT ;  /* 0x000000000000794d */ /* 0x000fea0003800000 */
.L_x_89:
[----:B------:R-:W0:Y:S02]  /*1d10*/  LDCU UR6, c[0x0][0x3b0] ;  /* 0x00007600ff0677ac */ /* 0x000e240008000800 */
[----:B0-----:R-:W-:-:S09]  /*1d20*/  UISETP.GE.AND UP0, UPT, UR6, 0x1, UPT ;  /* 0x000000010600788c */ /* 0x001fd2000bf06270 */
[----:B------:R-:W-:Y:S05]  /*1d30*/  BRA.U !UP0, `(.L_x_118) ;  /* 0x0000002908cc7547 */ /* 0x000fea000b800000 */
[----:B------:R-:W0:Y:S01]  /*1d40*/  LDCU.64 UR8, c[0x0][0x388] ;  /* 0x00007100ff0877ac */ /* 0x000e220008000a00 */
[----:B------:R-:W-:Y:S02]  /*1d50*/  VIADD R11, R11, -UR4 ;  /* 0x800000040b0b7c36 */ /* 0x000fe40008000000 */
[----:B------:R-:W-:Y:S01]  /*1d60*/  IMAD.MOV.U32 R8, RZ, RZ, RZ ;  /* 0x000000ffff087224 */ /* 0x000fe200078e00ff */
[----:B------:R-:W-:Y:S02]  /*1d70*/  ULOP3.LUT UR14, UR6, 0x3, URZ, 0xc0, !UPT ;  /* 0x00000003060e7892 */ /* 0x000fe4000f8ec0ff */
[----:B------:R-:W-:Y:S02]  /*1d80*/  ULOP3.LUT UR6, UR6, 0x7ffffffc, URZ, 0xc0, !UPT ;  /* 0x7ffffffc06067892 */ /* 0x000fe4000f8ec0ff */
[----:B0-----:R-:W-:-:S04]  /*1d90*/  UIADD3 UR8, UP0, UPT, UR8, 0x8, URZ ;  /* 0x0000000808087890 */ /* 0x001fc8000ff1e0ff */
[----:B------:R-:W-:-:S12]  /*1da0*/  UIADD3.X UR9, UPT, UPT, URZ, UR9, URZ, UP0, !UPT ;  /* 0x00000009ff097290 */ /* 0x000fd800087fe4ff */
.L_x_143:
[----:B0-234-:R-:W0:Y:S01]  /*1db0*/  LDC.64 R4, c[0x0][0x390] ;  /* 0x0000e400ff047b82 */ /* 0x01de220000000a00 */
[----:B-1----:R-:W1:Y:S01]  /*1dc0*/  LDCU UR4, c[0x0][0x3a8] ;  /* 0x00007500ff0477ac */ /* 0x002e620008000800 */
[----:B0-----:R-:W-:-:S05]  /*1dd0*/  IMAD.WIDE.U32 R4, R8, 0x4, R4 ;  /* 0x0000000408047825 */ /* 0x001fca00078e0004 */
[----:B------:R0:W5:Y:S01]  /*1de0*/  LDG.E R13, desc[UR12][R4.64] ;  /* 0x0000000c040d7981 */ /* 0x000162000c1e1900 */
[----:B-1----:R-:W-:-:S04]  /*1df0*/  ULEA.HI UR4, UR4, UR4, URZ, 0x1 ;  /* 0x0000000404047291 */ /* 0x002fc8000f8f08ff */
[----:B------:R-:W-:-:S04]  /*1e00*/  USHF.R.S32.HI UR10, URZ, 0x1, UR4 ;  /* 0x00000001ff0a7899 */ /* 0x000fc80008011404 */
[----:B------:R-:W-:-:S06]  /*1e10*/  UIADD3 UR11, UPT, UPT, -UR10, URZ, URZ ;  /* 0x000000ff0a0b7290 */ /* 0x000fcc000fffe1ff */
[----:B0-----:R-:W-:-:S07]  /*1e20*/  MOV R7, UR11 ;  /* 0x0000000b00077c02 */ /* 0x001fce0008000f00 */
.L_x_137:
[----:B0-----:R-:W0:Y:S01]  /*1e30*/  S2R R5, SR_TID.X ;  /* 0x0000000000057919 */ /* 0x001e220000002100 */
[----:B------:R-:W0:Y:S01]  /*1e40*/  S2UR UR4, SR_CTAID.X ;  /* 0x00000000000479c3 */ /* 0x000e220000002500 */
[----:B-1----:R-:W1:Y:S01]  /*1e50*/  LDCU UR5, c[0x0][0x3a0] ;  /* 0x00007400ff0577ac */ /* 0x002e620008000800 */
[C---:B------:R-:W-:Y:S01]  /*1e60*/  VIADD R2, R7.reuse, UR10 ;  /* 0x0000000a07027c36 */ /* 0x040fe20008000000 */
[----:B------:R-:W-:Y:S01]  /*1e70*/  ISETP.NE.AND P2, PT, R7, UR10, PT ;  /* 0x0000000a07007c0c */ /* 0x000fe2000bf45270 */
[----:B------:R-:W-:-:S04]  /*1e80*/  UMOV UR7, UR11 ;  /* 0x0000000b00077c82 */ /* 0x000fc80008000000 */
[----:B------:R-:W0:Y:S08]  /*1e90*/  LDC R6, c[0x0][0x360] ;  /* 0x0000d800ff067b82 */ /* 0x000e300000000800 */
[----:B--2---:R-:W2:Y:S01]  /*1ea0*/  LDC R9, c[0x0][0x3a8] ;  /* 0x0000ea00ff097b82 */ /* 0x004ea20000000800 */
[----:B0-----:R-:W-:-:S05]  /*1eb0*/  IMAD R6, R6, UR4, R5 ;  /* 0x0000000406067c24 */ /* 0x001fca000f8e0205 */
[C---:B------:R-:W-:Y:S01]  /*1ec0*/  IADD3 R6, PT, PT, R7.reuse, -UR10, R6 ;  /* 0x8000000a07067c10 */ /* 0x040fe2000fffe006 */
[----:B------:R-:W-:Y:S02]  /*1ed0*/  VIADD R7, R7, 0x1 ;  /* 0x0000000107077836 */ /* 0x000fe40000000000 */
[----:B--2---:R-:W-:Y:S01]  /*1ee0*/  IMAD R2, R2, R9, UR10 ;  /* 0x0000000a02027e24 */ /* 0x004fe2000f8e0209 */
[----:B-1----:R-:W-:-:S04]  /*1ef0*/  ISETP.GE.AND P0, PT, R6, UR5, PT ;  /* 0x0000000506007c0c */ /* 0x002fc8000bf06270 */
[----:B------:R-:W-:-:S13]  /*1f00*/  ISETP.GT.AND P0, PT, R6, -0x1, !P0 ;  /* 0xffffffff0600780c */ /* 0x000fda0004704270 */
.L_x_136:
[----:B0-----:R-:W0:Y:S01]  /*1f10*/  LDCU.64 UR4, c[0x0][0x3b0] ;  /* 0x00007600ff0477ac */ /* 0x001e220008000a00 */
[----:B------:R-:W-:Y:S01]  /*1f20*/  IADD3 R0, PT, PT, R11, UR7, RZ ;  /* 0x000000070b007c10 */ /* 0x000fe2000fffe0ff */
[----:B------:R-:W-:Y:S01]  /*1f30*/  VIADD R5, R2, UR7 ;  /* 0x0000000702057c36 */ /* 0x000fe20008000000 */
[----:B-1----:R-:W1:Y:S01]  /*1f40*/  LDCU UR15, c[0x0][0x3a4] ;  /* 0x00007480ff0f77ac */ /* 0x002e620008000800 */
[----:B------:R-:W-:Y:S02]  /*1f50*/  UISETP.NE.AND UP0, UPT, UR7, UR10, UPT ;  /* 0x0000000a0700728c */ /* 0x000fe4000bf05270 */
[----:B------:R-:W-:Y:S02]  /*1f60*/  UIADD3 UR7, UPT, UPT, UR7, 0x1, URZ ;  /* 0x0000000107077890 */ /* 0x000fe4000fffe0ff */
[----:B0-----:R-:W-:Y:S01]  /*1f70*/  UISETP.GE.U32.AND UP1, UPT, UR4, 0x4, UPT ;  /* 0x000000040400788c */ /* 0x001fe2000bf26070 */
[----:B------:R-:W-:Y:S01]  /*1f80*/  IMAD R5, R5, UR5, R8 ;  /* 0x0000000505057c24 */ /* 0x000fe2000f8e0208 */
[----:B-1----:R-:W-:-:S03]  /*1f90*/  ISETP.GE.AND P1, PT, R0, UR15, PT ;  /* 0x0000000f00007c0c */ /* 0x002fc6000bf26270 */
[----:B------:R-:W-:Y:S01]  /*1fa0*/  IMAD R12, R5, UR4, RZ ;  /* 0x00000004050c7c24 */ /* 0x000fe2000f8e02ff */
[----:B------:R-:W-:Y:S01]  /*1fb0*/  UMOV UR4, URZ ;  /* 0x000000ff00047c82 */ /* 0x000fe20008000000 */
[----:B------:R-:W-:-:S04]  /*1fc0*/  ISETP.GT.AND P1, PT, R0, -0x1, !P1 ;  /* 0xffffffff0000780c */ /* 0x000fc80004f24270 */
[----:B------:R-:W-:Y:S01]  /*1fd0*/  PLOP3.LUT P1, PT, P0, P1, PT, 0x80, 0x8 ;  /* 0x000000000008781c */ /* 0x000fe20000723070 */
[----:B--2---:R-:W-:-:S12]  /*1fe0*/  BRA.U !UP1, `(.L_x_119) ;  /* 0x00000015094c7547 */ /* 0x004fd8000b800000 */
[----:B------:R-:W-:Y:S01]  /*1ff0*/  IMAD.MOV.U32 R10, RZ, RZ, R12 ;  /* 0x000000ffff0a7224 */ /* 0x000fe200078e000c */
[----:B------:R-:W0:Y:S01]  /*2000*/  LDCU UR18, c[0x0][0x3b0] ;  /* 0x00007600ff1277ac */ /* 0x000e220008000800 */
[----:B------:R-:W1:Y:S01]  /*2010*/  LDCU.64 UR16, c[0x0][0x380] ;  /* 0x00007000ff1077ac */ /* 0x000e620008000a00 */
[----:B------:R-:W-:Y:S01]  /*2020*/  UIADD3 UR15, UPT, UPT, -UR6, URZ, URZ ;  /* 0x000000ff060f7290 */ /* 0x000fe2000fffe1ff */
[----:B------:R-:W-:Y:S01]  /*2030*/  UMOV UR4, URZ ;  /* 0x000000ff00047c82 */ /* 0x000fe20008000000 */
[----:B------:R-:W-:-:S10]  /*2040*/  UMOV UR5, URZ ;  /* 0x000000ff00057c82 */ /* 0x000fd40008000000 */
.L_x_128:
[----:B--2---:R-:W2:Y:S01]  /*2050*/  LDC R9, c[0x0][0x3ac] ;  /* 0x0000eb00ff097b82 */ /* 0x004ea20000000800 */
[----:B------:R-:W-:Y:S01]  /*2060*/  BSSY.RECONVERGENT B0, `(.L_x_120) ;  /* 0x000004d000007945 */ /* 0x000fe20003800200 */
[----:B0-----:R-:W-:-:S03]  /*2070*/  HFMA2 R14, -RZ, RZ, 0, 0 ;  /* 0x00000000ff0e7431 */ /* 0x001fc600000001ff */
[----:B------:R-:W-:Y:S05]  /*2080*/  @!P1 BRA `(.L_x_121) ;  /* 0x0000000400289947 */ /* 0x000fea0003800000 */
        /* <DEDUP_REMOVED lines=26> */
[----:B------:R-:W-:-:S05]  /*2230*/  IABS R19, R0 ;  /* 0x0000000000137213 */ /* 0x000fca0000000000 */
[----:B------:R-:W-:-:S05]  /*2240*/  IMAD.HI.U32 R17, R18, R19, RZ ;  /* 0x0000001312117227 */ /* 0x000fca00078e00ff */
[----:B------:R-:W-:-:S05]  /*2250*/  IADD3 R20, PT, PT, -R17, RZ, RZ ;  /* 0x000000ff11147210 */ /* 0x000fca0007ffe1ff */
[----:B------:R-:W-:-:S05]  /*2260*/  IMAD R19, R4, R20, R19 ;  /* 0x0000001404137224 */ /* 0x000fca00078e0213 */
[----:B------:R-:W-:-:S13]  /*2270*/  ISETP.GT.U32.AND P6, PT, R4, R19, PT ;  /* 0x000000130400720c */ /* 0x000fda0003fc4070 */
[----:B------:R-:W-:-:S04]  /*2280*/  @!P6 IMAD.IADD R19, R19, 0x1, -R4 ;  /* 0x000000011313e824 */ /* 0x000fc800078e0a04 */
[----:B------:R-:W-:Y:S01]  /*2290*/  IMAD.IADD R20, R19, 0x1, -R4 ;  /* 0x0000000113147824 */ /* 0x000fe200078e0a04 */
[----:B------:R-:W-:-:S04]  /*22a0*/  ISETP.GT.U32.AND P4, PT, R4, R19, PT ;  /* 0x000000130400720c */ /* 0x000fc80003f84070 */
[----:B------:R-:W-:Y:S02]  /*22b0*/  SEL R21, R20, R19, !P4 ;  /* 0x0000001314157207 */ /* 0x000fe40006000000 */
[----:B------:R-:W-:-:S13]  /*22c0*/  ISETP.GE.AND P4, PT, R0, RZ, PT ;  /* 0x000000ff0000720c */ /* 0x000fda0003f86270 */
[----:B------:R-:W-:-:S04]  /*22d0*/  @!P4 IADD3 R21, PT, PT, -R21, RZ, RZ ;  /* 0x000000ff1515c210 */ /* 0x000fc80007ffe1ff */
[----:B------:R-:W-:-:S04]  /*22e0*/  SEL R21, R16, R21, !P3 ;  /* 0x0000001510157207 */ /* 0x000fc80005800000 */
[----:B------:R-:W-:-:S13]  /*22f0*/  ISETP.NE.AND P4, PT, R21, RZ, PT ;  /* 0x000000ff1500720c */ /* 0x000fda0003f85270 */
[----:B------:R-:W-:Y:S05]  /*2300*/  @P4 BRA `(.L_x_121) ;  /* 0x0000000000884947 */ /* 0x000fea0003800000 */
[----:B------:R-:W2:Y:S01]  /*2310*/  LDC R20, c[0x0][0x3a0] ;  /* 0x0000e800ff147b82 */ /* 0x000ea20000000800 */
[----:B------:R-:W-:Y:S01]  /*2320*/  @!P5 VIADD R15, R15, 0x1 ;  /* 0x000000010f0fd836 */ /* 0x000fe20000000000 */
[-C--:B------:R-:W-:Y:S01]  /*2330*/  ISETP.GE.U32.AND P5, PT, R5, R4.reuse, PT ;  /* 0x000000040500720c */ /* 0x080fe20003fa6070 */
[----:B------:R-:W-:Y:S01]  /*2340*/  @!P6 VIADD R17, R17, 0x1 ;  /* 0x000000011111e836 */ /* 0x000fe20000000000 */
[----:B------:R-:W-:Y:S02]  /*2350*/  ISETP.GE.U32.AND P6, PT, R19, R4, PT ;  /* 0x000000041300720c */ /* 0x000fe40003fc6070 */
[----:B------:R-:W-:-:S09]  /*2360*/  LOP3.LUT R5, R0, R9, RZ, 0x3c, !PT ;  /* 0x0000000900057212 */ /* 0x000fd200078e3cff */
[----:B------:R-:W-:Y:S02]  /*2370*/  @P5 VIADD R15, R15, 0x1 ;  /* 0x000000010f0f5836 */ /* 0x000fe40000000000 */
[----:B------:R-:W-:Y:S01]  /*2380*/  @P6 VIADD R17, R17, 0x1 ;  /* 0x0000000111116836 */ /* 0x000fe20000000000 */
[----:B--2---:R-:W-:-:S05]  /*2390*/  IABS R21, R20 ;  /* 0x0000001400157213 */ /* 0x004fca0000000000 */
[----:B------:R-:W-:-:S04]  /*23a0*/  IMAD.HI.U32 R18, R18, R21, RZ ;  /* 0x0000001512127227 */ /* 0x000fc800078e00ff */
[----:B------:R-:W-:-:S04]  /*23b0*/  IMAD.MOV R14, RZ, RZ, -R18 ;  /* 0x000000ffff0e7224 */ /* 0x000fc800078e0a12 */
[----:B------:R-:W-:-:S05]  /*23c0*/  IMAD R21, R4, R14, R21 ;  /* 0x0000000e04157224 */ /* 0x000fca00078e0215 */
[----:B------:R-:W-:-:S13]  /*23d0*/  ISETP.GT.U32.AND P4, PT, R4, R21, PT ;  /* 0x000000150400720c */ /* 0x000fda0003f84070 */
[-C--:B------:R-:W-:Y:S02]  /*23e0*/  @!P4 IADD3 R21, PT, PT, R21, -R4.reuse, RZ ;  /* 0x800000041515c210 */ /* 0x080fe40007ffe0ff */
[----:B------:R-:W-:Y:S02]  /*23f0*/  @!P4 IADD3 R18, PT, PT, R18, 0x1, RZ ;  /* 0x000000011212c810 */ /* 0x000fe40007ffe0ff */
[----:B------:R-:W-:Y:S02]  /*2400*/  ISETP.GE.U32.AND P5, PT, R21, R4, PT ;  /* 0x000000041500720c */ /* 0x000fe40003fa6070 */
[----:B------:R-:W-:-:S04]  /*2410*/  LOP3.LUT R4, R6, R9, RZ, 0x3c, !PT ;  /* 0x0000000906047212 */ /* 0x000fc800078e3cff */
[----:B------:R-:W-:Y:S02]  /*2420*/  ISETP.GE.AND P4, PT, R4, RZ, PT ;  /* 0x000000ff0400720c */ /* 0x000fe40003f86270 */
[----:B------:R-:W-:Y:S02]  /*2430*/  LOP3.LUT R4, R20, R9, RZ, 0x3c, !PT ;  /* 0x0000000914047212 */ /* 0x000fe400078e3cff */
[----:B------:R-:W2:Y:S02]  /*2440*/  LDC R20, c[0x0][0x3b0] ;  /* 0x0000ec00ff147b82 */ /* 0x000ea40000000800 */
[----:B------:R-:W-:Y:S01]  /*2450*/  ISETP.GE.AND P6, PT, R4, RZ, PT ;  /* 0x000000ff0400720c */ /* 0x000fe20003fc6270 */
[----:B------:R-:W-:Y:S01]  /*2460*/  @P5 VIADD R18, R18, 0x1 ;  /* 0x0000000112125836 */ /* 0x000fe20000000000 */
[----:B------:R-:W-:-:S04]  /*2470*/  ISETP.GE.AND P5, PT, R5, RZ, PT ;  /* 0x000000ff0500720c */ /* 0x000fc80003fa6270 */
[----:B------:R-:W3:Y:S01]  /*2480*/  LDC.64 R4, c[0x0][0x380] ;  /* 0x0000e000ff047b82 */ /* 0x000ee20000000a00 */
[----:B------:R-:W-:-:S04]  /*2490*/  @!P4 IADD3 R15, PT, PT, -R15, RZ, RZ ;  /* 0x000000ff0f0fc210 */ /* 0x000fc80007ffe1ff */
[----:B------:R-:W-:Y:S02]  /*24a0*/  SEL R14, R16, R15, !P3 ;  /* 0x0000000f100e7207 */ /* 0x000fe40005800000 */
[----:B------:R-:W-:Y:S02]  /*24b0*/  @!P6 IMAD.MOV R18, RZ, RZ, -R18 ;  /* 0x000000ffff12e224 */ /* 0x000fe400078e0a12 */
[----:B------:R-:W-:-:S05]  /*24c0*/  @!P5 IMAD.MOV R17, RZ, RZ, -R17 ;  /* 0x000000ffff11d224 */ /* 0x000fca00078e0a11 */
[C---:B------:R-:W-:Y:S02]  /*24d0*/  SEL R17, R16.reuse, R17, !P3 ;  /* 0x0000001110117207 */ /* 0x040fe40005800000 */
[----:B------:R-:W-:-:S05]  /*24e0*/  SEL R16, R16, R18, !P3 ;  /* 0x0000001210107207 */ /* 0x000fca0005800000 */
[----:B------:R-:W-:-:S04]  /*24f0*/  IMAD R17, R14, R16, R17 ;  /* 0x000000100e117224 */ /* 0x000fc800078e0211 */
[----:B--2---:R-:W-:-:S04]  /*2500*/  IMAD R17, R17, R20, UR4 ;  /* 0x0000000411117e24 */ /* 0x004fc8000f8e0214 */
[----:B---3--:R-:W-:-:S05]  /*2510*/  IMAD.WIDE R4, R17, 0x4, R4 ;  /* 0x0000000411047825 */ /* 0x008fca00078e0204 */
[----:B------:R3:W5:Y:S02]  /*2520*/  LDG.E R14, desc[UR12][R4.64] ;  /* 0x0000000c040e7981 */ /* 0x000764000c1e1900 */
.L_x_121:
[----:B01----:R-:W-:Y:S05]  /*2530*/  BSYNC.RECONVERGENT B0 ;  /* 0x0000000000007941 */ /* 0x003fea0003800200 */
.L_x_120:
[----:B---3--:R-:W-:Y:S01]  /*2540*/  MOV R4, UR8 ;  /* 0x0000000800047c02 */ /* 0x008fe20008000f00 */
[----:B------:R-:W-:-:S04]  /*2550*/  IMAD.U32 R5, RZ, RZ, UR9 ;  /* 0x00000009ff057e24 */ /* 0x000fc8000f8e00ff */
[----:B------:R-:W-:-:S05]  /*2560*/  IMAD.WIDE R4, R10, 0x4, R4 ;  /* 0x000000040a047825 */ /* 0x000fca00078e0204 */
[----:B------:R-:W3:Y:S01]  /*2570*/  LDG.E R18, desc[UR12][R4.64+-0x8] ;  /* 0xfffff80c04127981 */ /* 0x000ee2000c1e1900 */
[----:B------:R-:W-:Y:S01]  /*2580*/  BSSY.RECONVERGENT B0, `(.L_x_122) ;  /* 0x000004e000007945 */ /* 0x000fe20003800200 */
[----:B------:R-:W-:Y:S02]  /*2590*/  IMAD.MOV.U32 R16, RZ, RZ, RZ ;  /* 0x000000ffff107224 */ /* 0x000fe400078e00ff */
[----:B---3-5:R-:W-:Y:S01]  /*25a0*/  FFMA R13, R18, R14, R13 ;  /* 0x0000000e120d7223 */ /* 0x028fe2000000000d */
[----:B------:R-:W-:Y:S06]  /*25b0*/  @!P1 BRA `(.L_x_123) ;  /* 0x0000000400289947 */ /* 0x000fec0003800000 */
        /* <DEDUP_REMOVED lines=11> */
[----:B------:R-:W-:-:S05]  /*2670*/  LOP3.LUT R14, RZ, R9, RZ, 0x33, !PT ;  /* 0x00000009ff0e7212 */ /* 0x000fca00078e33ff */
        /* <DEDUP_REMOVED lines=8> */
[----:B------:R-:W-:Y:S02]  /*2700*/  ISETP.NE.AND P3, PT, R9, RZ, PT ;  /* 0x000000ff0900720c */ /* 0x000fe40003f65270 */
[----:B------:R-:W-:-:S04]  /*2710*/  @!P5 IADD3 R19, PT, PT, -R19, RZ, RZ ;  /* 0x000000ff1313d210 */ /* 0x000fc80007ffe1ff */
[----:B------:R-:W-:-:S04]  /*2720*/  SEL R19, R14, R19, !P3 ;  /* 0x000000130e137207 */ /* 0x000fc80005800000 */
[----:B------:R-:W-:-:S13]  /*2730*/  ISETP.NE.AND P5, PT, R19, RZ, PT ;  /* 0x000000ff1300720c */ /* 0x000fda0003fa5270 */
[----:B------:R-:W-:Y:S05]  /*2740*/  @P5 BRA `(.L_x_123) ;  /* 0x0000000000c45947 */ /* 0x000fea0003800000 */
[----:B------:R-:W-:-:S05]  /*2750*/  IABS R22, R0 ;  /* 0x0000000000167213 */ /* 0x000fca0000000000 */
        /* <DEDUP_REMOVED lines=8> */
[----:B------:R-:W-:-:S13]  /*27e0*/  ISETP.GE.AND P6, PT, R0, RZ, PT ;  /* 0x000000ff0000720c */ /* 0x000fda0003fc6270 */
[----:B------:R-:W-:-:S05]  /*27f0*/  @!P6 IMAD.MOV R21, RZ, RZ, -R21 ;  /* 0x000000ffff15e224 */ /* 0x000fca00078e0a15 */
[----:B------:R-:W-:-:S04]  /*2800*/  SEL R21, R14, R21, !P3 ;  /* 0x000000150e157207 */ /* 0x000fc80005800000 */
[----:B------:R-:W-:-:S13]  /*2810*/  ISETP.NE.AND P6, PT, R21, RZ, PT ;  /* 0x000000ff1500720c */ /* 0x000fda0003fc5270 */
[----:B------:R-:W-:Y:S05]  /*2820*/  @P6 BRA `(.L_x_123) ;  /* 0x00000000008c6947 */ /* 0x000fea0003800000 */
[----:B------:R-:W0:Y:S01]  /*2830*/  LDC R16, c[0x0][0x3a0] ;  /* 0x0000e800ff107b82 */ /* 0x000e220000000800 */
[----:B------:R-:W-:Y:S01]  /*2840*/  @!P5 IADD3 R19, PT, PT, R19, 0x1, RZ ;  /* 0x000000011313d810 */ /* 0x000fe20007ffe0ff */
[----:B------:R-:W-:Y:S01]  /*2850*/  @!P4 VIADD R18, R18, 0x1 ;  /* 0x000000011212c836 */ /* 0x000fe20000000000 */
[----:B------:R-:W-:-:S13]  /*2860*/  ISETP.GE.U32.AND P5, PT, R22, R17, PT ;  /* 0x000000111600720c */ /* 0x000fda0003fa6070 */
[----:B------:R-:W-:Y:S02]  /*2870*/  @P5 IADD3 R19, PT, PT, R19, 0x1, RZ ;  /* 0x0000000113135810 */ /* 0x000fe40007ffe0ff */
[----:B------:R-:W-:Y:S02]  /*2880*/  ISETP.GE.U32.AND P5, PT, R20, R17, PT ;  /* 0x000000111400720c */ /* 0x000fe40003fa6070 */
[-C--:B------:R-:W-:Y:S02]  /*2890*/  LOP3.LUT R20, R0, R9.reuse, RZ, 0x3c, !PT ;  /* 0x0000000900147212 */ /* 0x080fe400078e3cff */
[----:B0-----:R-:W-:Y:S02]  /*28a0*/  IABS R24, R16 ;  /* 0x0000001000187213 */ /* 0x001fe40000000000 */
[----:B------:R-:W-:Y:S02]  /*28b0*/  LOP3.LUT R16, R16, R9, RZ, 0x3c, !PT ;  /* 0x0000000910107212 */ /* 0x000fe400078e3cff */
[----:B------:R-:W-:Y:S01]  /*28c0*/  ISETP.GE.AND P4, PT, R20, RZ, PT ;  /* 0x000000ff1400720c */ /* 0x000fe20003f86270 */
[----:B------:R-:W-:-:S04]  /*28d0*/  IMAD.HI.U32 R15, R15, R24, RZ ;  /* 0x000000180f0f7227 */ /* 0x000fc800078e00ff */
[----:B------:R-:W-:Y:S01]  /*28e0*/  @P5 IADD3 R18, PT, PT, R18, 0x1, RZ ;  /* 0x0000000112125810 */ /* 0x000fe20007ffe0ff */
[----:B------:R-:W-:Y:S01]  /*28f0*/  IMAD.MOV R21, RZ, RZ, -R15 ;  /* 0x000000ffff157224 */ /* 0x000fe200078e0a0f */
[----:B------:R-:W-:-:S03]  /*2900*/  ISETP.GE.AND P5, PT, R16, RZ, PT ;  /* 0x000000ff1000720c */ /* 0x000fc60003fa6270 */
[----:B------:R-:W-:-:S03]  /*2910*/  IMAD R24, R17, R21, R24 ;  /* 0x0000001511187224 */ /* 0x000fc600078e0218 */
[----:B------:R-:W-:Y:S02]  /*2920*/  @!P4 IMAD.MOV R19, RZ, RZ, -R19 ;  /* 0x000000ffff13c224 */ /* 0x000fe400078e0a13 */
[----:B------:R-:W-:-:S03]  /*2930*/  ISETP.GT.U32.AND P6, PT, R17, R24, PT ;  /* 0x000000181100720c */ /* 0x000fc60003fc4070 */
[----:B------:R-:W-:-:S10]  /*2940*/  SEL R19, R14, R19, !P3 ;  /* 0x000000130e137207 */ /* 0x000fd40005800000 */
[----:B------:R-:W-:Y:S02]  /*2950*/  @!P6 IMAD.IADD R24, R24, 0x1, -R17 ;  /* 0x000000011818e824 */ /* 0x000fe400078e0a11 */
[----:B------:R-:W-:-:S03]  /*2960*/  @!P6 VIADD R15, R15, 0x1 ;  /* 0x000000010f0fe836 */ /* 0x000fc60000000000 */
[----:B------:R-:W-:Y:S02]  /*2970*/  ISETP.GE.U32.AND P6, PT, R24, R17, PT ;  /* 0x000000111800720c */ /* 0x000fe40003fc6070 */
[----:B------:R-:W-:-:S11]  /*2980*/  LOP3.LUT R17, R6, R9, RZ, 0x3c, !PT ;  /* 0x0000000906117212 */ /* 0x000fd600078e3cff */
[----:B------:R-:W-:Y:S01]  /*2990*/  @P6 VIADD R15, R15, 0x1 ;  /* 0x000000010f0f6836 */ /* 0x000fe20000000000 */
[----:B------:R-:W-:-:S04]  /*29a0*/  ISETP.GE.AND P6, PT, R17, RZ, PT ;  /* 0x000000ff1100720c */ /* 0x000fc80003fc6270 */
[----:B------:R-:W-:-:S09]  /*29b0*/  @!P5 IADD3 R15, PT, PT, -R15, RZ, RZ ;  /* 0x000000ff0f0fd210 */ /* 0x000fd20007ffe1ff */
[----:B------:R-:W-:-:S05]  /*29c0*/  @!P6 IMAD.MOV R18, RZ, RZ, -R18 ;  /* 0x000000ffff12e224 */ /* 0x000fca00078e0a12 */
[C---:B------:R-:W-:Y:S02]  /*29d0*/  SEL R18, R14.reuse, R18, !P3 ;  /* 0x000000120e127207 */ /* 0x040fe40005800000 */
[----:B------:R-:W-:-:S05]  /*29e0*/  SEL R14, R14, R15, !P3 ;  /* 0x0000000f0e0e7207 */ /* 0x000fca0005800000 */
[----:B------:R-:W-:-:S04]  /*29f0*/  IMAD R19, R18, R14, R19 ;  /* 0x0000000e12137224 */ /* 0x000fc800078e0213 */
[----:B------:R-:W-:-:S05]  /*2a00*/  IMAD R19, R19, UR18, RZ ;  /* 0x0000001213137c24 */ /* 0x000fca000f8e02ff */
[----:B------:R-:W-:-:S04]  /*2a10*/  IADD3 R14, P3, PT, R19, UR4, RZ ;  /* 0x00000004130e7c10 */ /* 0x000fc8000ff7e0ff */
[----:B------:R-:W-:Y:S02]  /*2a20*/  LEA.HI.X.SX32 R19, R19, UR5, 0x1, P3 ;  /* 0x0000000513137c11 */ /* 0x000fe400098f0eff */
[----:B------:R-:W-:-:S04]  /*2a30*/  LEA R16, P3, R14, UR16, 0x2 ;  /* 0x000000100e107c11 */ /* 0x000fc8000f8610ff */
[----:B------:R-:W-:-:S05]  /*2a40*/  LEA.HI.X R17, R14, UR17, R19, 0x2, P3 ;  /* 0x000000110e117c11 */ /* 0x000fca00098f1413 */
[----:B------:R0:W5:Y:S04]  /*2a50*/  LDG.E R16, desc[UR12][R16.64+0x4] ;  /* 0x0000040c10107981 */ /* 0x000168000c1e1900 */
.L_x_123:
[----:B------:R-:W-:Y:S05]  /*2a60*/  BSYNC.RECONVERGENT B0 ;  /* 0x0000000000007941 */ /* 0x000fea0003800200 */
.L_x_122:
[----:B------:R-:W3:Y:S01]  /*2a70*/  LDG.E R14, desc[UR12][R4.64+-0x4] ;  /* 0xfffffc0c040e7981 */ /* 0x000ee2000c1e1900 */
[----:B------:R-:W-:Y:S01]  /*2a80*/  BSSY.RECONVERGENT B0, `(.L_x_124) ;  /* 0x000004f000007945 */ /* 0x000fe20003800200 */
[----:B0-----:R-:W-:Y:S02]  /*2a90*/  IMAD.MOV.U32 R17, RZ, RZ, RZ ;  /* 0x000000ffff117224 */ /* 0x001fe400078e00ff */
[----:B---3-5:R-:W-:Y:S01]  /*2aa0*/  FFMA R16, R14, R16, R13 ;  /* 0x000000100e107223 */ /* 0x028fe2000000000d */
[----:B------:R-:W-:Y:S06]  /*2ab0*/  @!P1 BRA `(.L_x_125) ;  /* 0x00000004002c9947 */ /* 0x000fec0003800000 */
[----:B--2---:R-:W-:Y:S01]  /*2ac0*/  IABS R18, R9 ;  /* 0x0000000900127213 */ /* 0x004fe20000000000 */
[----:B------:R-:W-:Y:S01]  /*2ad0*/  IMAD.MOV.U32 R14, RZ, RZ, RZ ;  /* 0x000000ffff0e7224 */ /* 0x000fe200078e00ff */
[----:B------:R-:W-:Y:S02]  /*2ae0*/  IABS R21, R6 ;  /* 0x0000000600157213 */ /* 0x000fe40000000000 */
[----:B------:R-:W0:Y:S01]  /*2af0*/  I2F.RP R13, R18 ;  /* 0x00000012000d7306 */ /* 0x000e220000209400 */
[----:B------:R-:W-:-:S07]  /*2b00*/  ISETP.GE.AND P5, PT, R6, RZ, PT ;  /* 0x000000ff0600720c */ /* 0x000fce0003fa6270 */
[----:B0-----:R-:W0:Y:S02]  /*2b10*/  MUFU.RCP R13, R13 ;  /* 0x0000000d000d7308 */ /* 0x001e240000001000 */
[----:B0-----:R-:W-:-:S06]  /*2b20*/  VIADD R20, R13, 0xffffffe ;  /* 0x0ffffffe0d147836 */ /* 0x001fcc0000000000 */
[----:B------:R-:W0:Y:S02]  /*2b30*/  F2I.FTZ.U32.TRUNC.NTZ R15, R20 ;  /* 0x00000014000f7305 */ /* 0x000e24000021f000 */
[----:B0-----:R-:W-:-:S05]  /*2b40*/  IADD3 R19, PT, PT, RZ, -R15, RZ ;  /* 0x8000000fff137210 */ /* 0x001fca0007ffe0ff */
[----:B------:R-:W-:-:S04]  /*2b50*/  IMAD R19, R19, R18, RZ ;  /* 0x0000001213137224 */ /* 0x000fc800078e02ff */
[----:B------:R-:W-:-:S04]  /*2b60*/  IMAD.HI.U32 R14, R15, R19, R14 ;  /* 0x000000130f0e7227 */ /* 0x000fc800078e000e */
[----:B------:R-:W-:-:S04]  /*2b70*/  IMAD.MOV.U32 R19, RZ, RZ, R21 ;  /* 0x000000ffff137224 */ /* 0x000fc800078e0015 */
[----:B------:R-:W-:-:S05]  /*2b80*/  IMAD.HI.U32 R15, R14, R19, RZ ;  /* 0x000000130e0f7227 */ /* 0x000fca00078e00ff */
[----:B------:R-:W-:-:S05]  /*2b90*/  IADD3 R13, PT, PT, -R15, RZ, RZ ;  /* 0x000000ff0f0d7210 */ /* 0x000fca0007ffe1ff */
[----:B------:R-:W-:Y:S01]  /*2ba0*/  IMAD R19, R18, R13, R19 ;  /* 0x0000000d12137224 */ /* 0x000fe200078e0213 */
[----:B------:R-:W-:-:S04]  /*2bb0*/  LOP3.LUT R13, RZ, R9, RZ, 0x33, !PT ;  /* 0x00000009ff0d7212 */ /* 0x000fc800078e33ff */
        /* <DEDUP_REMOVED lines=30> */
[----:B0-----:R-:W-:Y:S02]  /*2da0*/  IABS R17, R22 ;  /* 0x0000001600117213 */ /* 0x001fe40000000000 */
[----:B------:R-:W-:-:S03]  /*2db0*/  LOP3.LUT R22, R22, R9, RZ, 0x3c, !PT ;  /* 0x0000000916167212 */ /* 0x000fc600078e3cff */
[----:B------:R-:W-:-:S06]  /*2dc0*/  IMAD.HI.U32 R14, R14, R17, RZ ;  /* 0x000000110e0e7227 */ /* 0x000fcc00078e00ff */
[----:B------:R-:W-:Y:S01]  /*2dd0*/  @P5 IADD3 R15, PT, PT, R15, 0x1, RZ ;  /* 0x000000010f0f5810 */ /* 0x000fe20007ffe0ff */
[----:B------:R-:W-:Y:S01]  /*2de0*/  IMAD.MOV R23, RZ, RZ, -R14 ;  /* 0x000000ffff177224 */ /* 0x000fe200078e0a0e */
[----:B------:R-:W-:-:S03]  /*2df0*/  ISETP.GE.AND P5, PT, R22, RZ, PT ;  /* 0x000000ff1600720c */ /* 0x000fc60003fa6270 */
[----:B------:R-:W-:-:S05]  /*2e00*/  IMAD R17, R18, R23, R17 ;  /* 0x0000001712117224 */ /* 0x000fca00078e0211 */
[----:B------:R-:W-:-:S13]  /*2e10*/  ISETP.GT.U32.AND P6, PT, R18, R17, PT ;  /* 0x000000111200720c */ /* 0x000fda0003fc4070 */
[----:B------:R-:W-:Y:S02]  /*2e20*/  @!P6 IMAD.IADD R17, R17, 0x1, -R18 ;  /* 0x000000011111e824 */ /* 0x000fe400078e0a12 */
[----:B------:R-:W-:-:S03]  /*2e30*/  @!P6 VIADD R14, R14, 0x1 ;  /* 0x000000010e0ee836 */ /* 0x000fc60000000000 */
[----:B------:R-:W-:Y:S02]  /*2e40*/  ISETP.GE.U32.AND P6, PT, R17, R18, PT ;  /* 0x000000121100720c */ /* 0x000fe40003fc6070 */
[-C--:B------:R-:W-:Y:S02]  /*2e50*/  LOP3.LUT R18, R0, R9.reuse, RZ, 0x3c, !PT ;  /* 0x0000000900127212 */ /* 0x080fe400078e3cff */
[----:B------:R-:W-:Y:S02]  /*2e60*/  LOP3.LUT R17, R6, R9, RZ, 0x3c, !PT ;  /* 0x0000000906117212 */ /* 0x000fe400078e3cff */
[----:B------:R-:W-:-:S07]  /*2e70*/  ISETP.GE.AND P4, PT, R18, RZ, PT ;  /* 0x000000ff1200720c */ /* 0x000fce0003f86270 */
[----:B------:R-:W-:Y:S01]  /*2e80*/  @P6 VIADD R14, R14, 0x1 ;  /* 0x000000010e0e6836 */ /* 0x000fe20000000000 */
[----:B------:R-:W-:-:S04]  /*2e90*/  ISETP.GE.AND P6, PT, R17, RZ, PT ;  /* 0x000000ff1100720c */ /* 0x000fc80003fc6270 */
[----:B------:R-:W-:Y:S01]  /*2ea0*/  @!P5 IADD3 R14, PT, PT, -R14, RZ, RZ ;  /* 0x000000ff0e0ed210 */ /* 0x000fe20007ffe1ff */
[----:B------:R-:W-:-:S05]  /*2eb0*/  @!P4 IMAD.MOV R20, RZ, RZ, -R20 ;  /* 0x000000ffff14c224 */ /* 0x000fca00078e0a14 */
[----:B------:R-:W-:-:S03]  /*2ec0*/  SEL R20, R13, R20, !P3 ;  /* 0x000000140d147207 */ /* 0x000fc60005800000 */
        /* <DEDUP_REMOVED lines=10> */
.L_x_125:
[----:B------:R-:W-:Y:S05]  /*2f70*/  BSYNC.RECONVERGENT B0 ;  /* 0x0000000000007941 */ /* 0x000fea0003800200 */
.L_x_124:
[----:B0-----:R-:W3:Y:S01]  /*2f80*/  LDG.E R15, desc[UR12][R4.64] ;  /* 0x0000000c040f7981 */ /* 0x001ee2000c1e1900 */
        /* <DEDUP_REMOVED lines=9> */
[----:B0-----:R-:W-:-:S06]  /*3020*/  VIADD R14, R19, 0xffffffe ;  /* 0x0ffffffe130e7836 */ /* 0x001fcc0000000000 */
[----:B------:R0:W1:Y:S02]  /*3030*/  F2I.FTZ.U32.TRUNC.NTZ R15, R14 ;  /* 0x0000000e000f7305 */ /* 0x000064000021f000 */
[----:B0-----:R-:W-:Y:S01]  /*3040*/  IMAD.MOV.U32 R14, RZ, RZ, RZ ;  /* 0x000000ffff0e7224 */ /* 0x001fe200078e00ff */
[----:B-1----:R-:W-:-:S05]  /*3050*/  IADD3 R18, PT, PT, RZ, -R15, RZ ;  /* 0x8000000fff127210 */ /* 0x002fca0007ffe0ff */
[----:B------:R-:W-:-:S04]  /*3060*/  IMAD R21, R18, R17, RZ ;  /* 0x0000001112157224 */ /* 0x000fc800078e02ff */
[----:B------:R-:W-:Y:S01]  /*3070*/  IMAD.HI.U32 R15, R15, R21, R14 ;  /* 0x000000150f0f7227 */ /* 0x000fe200078e000e */
[----:B------:R-:W-:-:S05]  /*3080*/  LOP3.LUT R14, RZ, R9, RZ, 0x33, !PT ;  /* 0x00000009ff0e7212 */ /* 0x000fca00078e33ff */
        /* <DEDUP_REMOVED lines=8> */
[----:B------:R-:W-:-:S03]  /*3110*/  ISETP.NE.AND P3, PT, R9, RZ, PT ;  /* 0x000000ff0900720c */ /* 0x000fc60003f65270 */
        /* <DEDUP_REMOVED lines=18> */
[----:B------:R-:W0:Y:S01]  /*3240*/  LDC R24, c[0x0][0x3a0] ;  /* 0x0000e800ff187b82 */ /* 0x000e220000000800 */
[----:B------:R-:W-:Y:S01]  /*3250*/  @!P5 VIADD R19, R19, 0x1 ;  /* 0x000000011313d836 */ /* 0x000fe20000000000 */
[----:B------:R-:W-:Y:S02]  /*3260*/  ISETP.GE.U32.AND P5, PT, R22, R17, PT ;  /* 0x000000111600720c */ /* 0x000fe40003fa6070 */
[----:B------:R-:W-:-:S11]  /*3270*/  @!P4 IADD3 R18, PT, PT, R18, 0x1, RZ ;  /* 0x000000011212c810 */ /* 0x000fd60007ffe0ff */
[----:B------:R-:W-:Y:S01]  /*3280*/  @P5 VIADD R19, R19, 0x1 ;  /* 0x0000000113135836 */ /* 0x000fe20000000000 */
[----:B------:R-:W-:Y:S02]  /*3290*/  ISETP.GE.U32.AND P5, PT, R20, R17, PT ;  /* 0x000000111400720c */ /* 0x000fe40003fa6070 */
[----:B0-----:R-:W-:Y:S02]  /*32a0*/  IABS R26, R24 ;  /* 0x00000018001a7213 */ /* 0x001fe40000000000 */
[----:B------:R-:W-:-:S03]  /*32b0*/  LOP3.LUT R24, R24, R9, RZ, 0x3c, !PT ;  /* 0x0000000918187212 */ /* 0x000fc600078e3cff */
[----:B------:R-:W-:-:S04]  /*32c0*/  IMAD.HI.U32 R15, R15, R26, RZ ;  /* 0x0000001a0f0f7227 */ /* 0x000fc800078e00ff */
[----:B------:R-:W-:Y:S02]  /*32d0*/  IMAD.MOV R13, RZ, RZ, -R15 ;  /* 0x000000ffff0d7224 */ /* 0x000fe400078e0a0f */
[----:B------:R-:W-:Y:S01]  /*32e0*/  @P5 VIADD R18, R18, 0x1 ;  /* 0x0000000112125836 */ /* 0x000fe20000000000 */
[----:B------:R-:W-:Y:S01]  /*32f0*/  ISETP.GE.AND P5, PT, R24, RZ, PT ;  /* 0x000000ff1800720c */ /* 0x000fe20003fa6270 */
[C---:B------:R-:W-:Y:S01]  /*3300*/  IMAD R26, R17.reuse, R13, R26 ;  /* 0x0000000d111a7224 */ /* 0x040fe200078e021a */
[-C--:B------:R-:W-:Y:S02]  /*3310*/  LOP3.LUT R13, R6, R9.reuse, RZ, 0x3c, !PT ;  /* 0x00000009060d7212 */ /* 0x080fe400078e3cff */
[----:B------:R-:W-:Y:S02]  /*3320*/  LOP3.LUT R9, R0, R9, RZ, 0x3c, !PT ;  /* 0x0000000900097212 */ /* 0x000fe400078e3cff */
[----:B------:R-:W-:Y:S02]  /*3330*/  ISETP.GT.U32.AND P6, PT, R17, R26, PT ;  /* 0x0000001a1100720c */ /* 0x000fe40003fc4070 */
[----:B------:R-:W-:-:S11]  /*3340*/  ISETP.GE.AND P4, PT, R9, RZ, PT ;  /* 0x000000ff0900720c */ /* 0x000fd60003f86270 */
[----:B------:R-:W-:Y:S01]  /*3350*/  @!P6 IMAD.IADD R26, R26, 0x1, -R17 ;  /* 0x000000011a1ae824 */ /* 0x000fe200078e0a11 */
[----:B------:R-:W-:Y:S01]  /*3360*/  @!P6 IADD3 R15, PT, PT, R15, 0x1, RZ ;  /* 0x000000010f0fe810 */ /* 0x000fe20007ffe0ff */
[----:B------:R-:W-:-:S03]  /*3370*/  @!P4 IMAD.MOV R19, RZ, RZ, -R19 ;  /* 0x000000ffff13c224 */ /* 0x000fc600078e0a13 */
[----:B------:R-:W-:Y:S02]  /*3380*/  ISETP.GE.U32.AND P6, PT, R26, R17, PT ;  /* 0x000000111a00720c */ /* 0x000fe40003fc6070 */
[----:B------:R-:W-:-:S11]  /*3390*/  SEL R19, R14, R19, !P3 ;  /* 0x000000130e137207 */ /* 0x000fd60005800000 */
[----:B------:R-:W-:Y:S01]  /*33a0*/  @P6 VIADD R15, R15, 0x1 ;  /* 0x000000010f0f6836 */ /* 0x000fe20000000000 */
[----:B------:R-:W-:-:S04]  /*33b0*/  ISETP.GE.AND P6, PT, R13, RZ, PT ;  /* 0x000000ff0d00720c */ /* 0x000fc80003fc6270 */
[----:B------:R-:W-:-:S04]  /*33c0*/  MOV R9, R15 ;  /* 0x0000000f00097202 */ /* 0x000fc80000000f00 */
[----:B------:R-:W-:-:S04]  /*33d0*/  @!P5 IADD3 R9, PT, PT, -R9, RZ, RZ ;  /* 0x000000ff0909d210 */ /* 0x000fc80007ffe1ff */
[----:B------:R-:W-:Y:S01]  /*33e0*/  SEL R9, R14, R9, !P3 ;  /* 0x000000090e097207 */ /* 0x000fe20005800000 */
[----:B------:R-:W-:-:S05]  /*33f0*/  @!P6 IMAD.MOV R18, RZ, RZ, -R18 ;  /* 0x000000ffff12e224 */ /* 0x000fca00078e0a12 */
        /* <DEDUP_REMOVED lines=8> */
.L_x_127:
[----:B------:R-:W-:Y:S05]  /*3480*/  BSYNC.RECONVERGENT B0 ;  /* 0x0000000000007941 */ /* 0x000fea0003800200 */
.L_x_126:
[----:B------:R-:W3:Y:S01]  /*3490*/  LDG.E R5, desc[UR12][R4.64+0x4] ;  /* 0x0000040c04057981 */ /* 0x000ee2000c1e1900 */
[----:B------:R-:W-:Y:S01]  /*34a0*/  UIADD3 UR4, UP1, UPT, UR4, 0x4, URZ ;  /* 0x0000000404047890 */ /* 0x000fe2000ff3e0ff */
[----:B------:R-:W-:Y:S01]  /*34b0*/  VIADD R10, R10, 0x4 ;  /* 0x000000040a0a7836 */ /* 0x000fe20000000000 */
[----:B------:R-:W-:Y:S02]  /*34c0*/  UIADD3 UR15, UPT, UPT, UR15, 0x4, URZ ;  /* 0x000000040f0f7890 */ /* 0x000fe4000fffe0ff */
[----:B------:R-:W-:Y:S02]  /*34d0*/  UIADD3.X UR5, UPT, UPT, URZ, UR5, URZ, UP1, !UPT ;  /* 0x00000005ff057290 */ /* 0x000fe40008ffe4ff */
[----:B------:R-:W-:Y:S01]  /*34e0*/  UISETP.NE.AND UP1, UPT, UR15, URZ, UPT ;  /* 0x000000ff0f00728c */ /* 0x000fe2000bf25270 */
[----:B---3-5:R-:W-:-:S08]  /*34f0*/  FFMA R13, R5, R13, R16 ;  /* 0x0000000d050d7223 */ /* 0x028fd00000000010 */
[----:B------:R-:W-:Y:S05]  /*3500*/  BRA.U UP1, `(.L_x_128) ;  /* 0xffffffe901d07547 */ /* 0x000fea000b83ffff */
[----:B------:R-:W-:-:S05]  /*3510*/  UMOV UR4, UR6 ;  /* 0x0000000600047c82 */ /* 0x000fca0008000000 */
.L_x_119:
[----:B------:R-:W-:-:S09]  /*3520*/  UISETP.NE.AND UP1, UPT, UR14, URZ, UPT ;  /* 0x000000ff0e00728c */ /* 0x000fd2000bf25270 */
[----:B------:R-:W-:Y:S05]  /*3530*/  BRA.U !UP1, `(.L_x_129) ;  /* 0x0000001109047547 */ /* 0x000fea000b800000 */
[----:B------:R-:W-:Y:S01]  /*3540*/  BSSY.RECONVERGENT B0, `(.L_x_130) ;  /* 0x000004f000007945 */ /* 0x000fe20003800200 */
[----:B------:R-:W-:-:S03]  /*3550*/  IMAD.MOV.U32 R10, RZ, RZ, RZ ;  /* 0x000000ffff0a7224 */ /* 0x000fc600078e00ff */
[----:B------:R-:W-:Y:S05]  /*3560*/  @!P1 BRA `(.L_x_131) ;  /* 0x0000000400309947 */ /* 0x000fea0003800000 */
[----:B------:R-:W1:Y:S01]  /*3570*/  LDC R5, c[0x0][0x3ac] ;  /* 0x0000eb00ff057b82 */ /* 0x000e620000000800 */
[----:B0-----:R-:W-:Y:S01]  /*3580*/  IMAD.MOV.U32 R14, RZ, RZ, RZ ;  /* 0x000000ffff0e7224 */ /* 0x001fe200078e00ff */
[----:B------:R-:W-:Y:S02]  /*3590*/  IABS R18, R6 ;  /* 0x0000000600127213 */ /* 0x000fe40000000000 */
[----:B------:R-:W-:Y:S02]  /*35a0*/  ISETP.GE.AND P4, PT, R6, RZ, PT ;  /* 0x000000ff0600720c */ /* 0x000fe40003f86270 */
[----:B-1----:R-:W-:-:S04]  /*35b0*/  IABS R4, R5 ;  /* 0x0000000500047213 */ /* 0x002fc80000000000 */
[----:B--2---:R-:W0:Y:S08]  /*35c0*/  I2F.RP R9, R4 ;  /* 0x0000000400097306 */ /* 0x004e300000209400 */
[----:B0-----:R-:W0:Y:S02]  /*35d0*/  MUFU.RCP R9, R9 ;  /* 0x0000000900097308 */ /* 0x001e240000001000 */
[----:B0-----:R-:W-:-:S06]  /*35e0*/  IADD3 R16, PT, PT, R9, 0xffffffe, RZ ;  /* 0x0ffffffe09107810 */ /* 0x001fcc0007ffe0ff */
[----:B------:R-:W0:Y:S02]  /*35f0*/  F2I.FTZ.U32.TRUNC.NTZ R15, R16 ;  /* 0x00000010000f7305 */ /* 0x000e24000021f000 */
[----:B0-----:R-:W-:-:S04]  /*3600*/  IMAD.MOV R17, RZ, RZ, -R15 ;  /* 0x000000ffff117224 */ /* 0x001fc800078e0a0f */
[----:B------:R-:W-:-:S04]  /*3610*/  IMAD R17, R17, R4, RZ ;  /* 0x0000000411117224 */ /* 0x000fc800078e02ff */
[----:B------:R-:W-:Y:S01]  /*3620*/  IMAD.HI.U32 R15, R15, R17, R14 ;  /* 0x000000110f0f7227 */ /* 0x000fe200078e000e */
[----:B------:R-:W-:-:S05]  /*3630*/  MOV R17, R18 ;  /* 0x0000001200117202 */ /* 0x000fca0000000f00 */
[----:B------:R-:W-:-:S04]  /*3640*/  IMAD.HI.U32 R14, R15, R17, RZ ;  /* 0x000000110f0e7227 */ /* 0x000fc800078e00ff */
[----:B------:R-:W-:-:S04]  /*3650*/  IMAD.MOV R9, RZ, RZ, -R14 ;  /* 0x000000ffff097224 */ /* 0x000fc800078e0a0e */
[----:B------:R-:W-:Y:S01]  /*3660*/  IMAD R17, R4, R9, R17 ;  /* 0x0000000904117224 */ /* 0x000fe200078e0211 */
[----:B------:R-:W-:-:S04]  /*3670*/  LOP3.LUT R9, RZ, R5, RZ, 0x33, !PT ;  /* 0x00000005ff097212 */ /* 0x000fc800078e33ff */
        /* <DEDUP_REMOVED lines=19> */
[----:B------:R-:W-:-:S13]  /*37b0*/  ISETP.GE.AND P4, PT, R0, RZ, PT ;  /* 0x000000ff0000720c */ /* 0x000fda0003f86270 */
[----:B------:R-:W-:-:S05]  /*37c0*/  @!P4 IMAD.MOV R18, RZ, RZ, -R18 ;  /* 0x000000ffff12c224 */ /* 0x000fca00078e0a12 */
[----:B------:R-:W-:-:S04]  /*37d0*/  SEL R18, R9, R18, !P3 ;  /* 0x0000001209127207 */ /* 0x000fc80005800000 */
[----:B------:R-:W-:-:S13]  /*37e0*/  ISETP.NE.AND P4, PT, R18, RZ, PT ;  /* 0x000000ff1200720c */ /* 0x000fda0003f85270 */
[----:B------:R-:W-:Y:S05]  /*37f0*/  @P4 BRA `(.L_x_131) ;  /* 0x00000000008c4947 */ /* 0x000fea0003800000 */
[----:B------:R-:W0:Y:S01]  /*3800*/  LDC R10, c[0x0][0x3a0] ;  /* 0x0000e800ff0a7b82 */ /* 0x000e220000000800 */
[----:B------:R-:W-:Y:S01]  /*3810*/  @!P5 VIADD R14, R14, 0x1 ;  /* 0x000000010e0ed836 */ /* 0x000fe20000000000 */
[-C--:B------:R-:W-:Y:S01]  /*3820*/  ISETP.GE.U32.AND P5, PT, R17, R4.reuse, PT ;  /* 0x000000041100720c */ /* 0x080fe20003fa6070 */
[----:B------:R-:W-:Y:S01]  /*3830*/  @!P6 VIADD R16, R16, 0x1 ;  /* 0x000000011010e836 */ /* 0x000fe20000000000 */
[----:B------:R-:W-:Y:S02]  /*3840*/  ISETP.GE.U32.AND P6, PT, R19, R4, PT ;  /* 0x000000041300720c */ /* 0x000fe40003fc6070 */
[----:B------:R-:W-:-:S09]  /*3850*/  LOP3.LUT R17, R0, R5, RZ, 0x3c, !PT ;  /* 0x0000000500117212 */ /* 0x000fd200078e3cff */
[----:B------:R-:W-:Y:S02]  /*3860*/  @P5 IADD3 R14, PT, PT, R14, 0x1, RZ ;  /* 0x000000010e0e5810 */ /* 0x000fe40007ffe0ff */
[----:B------:R-:W-:Y:S01]  /*3870*/  @P6 VIADD R16, R16, 0x1 ;  /* 0x0000000110106836 */ /* 0x000fe20000000000 */
[----:B0-----:R-:W-:-:S05]  /*3880*/  IABS R18, R10 ;  /* 0x0000000a00127213 */ /* 0x001fca0000000000 */
[----:B------:R-:W-:-:S05]  /*3890*/  IMAD.HI.U32 R15, R15, R18, RZ ;  /* 0x000000120f0f7227 */ /* 0x000fca00078e00ff */
[----:B------:R-:W-:-:S05]  /*38a0*/  IADD3 R21, PT, PT, -R15, RZ, RZ ;  /* 0x000000ff0f157210 */ /* 0x000fca0007ffe1ff */
[----:B------:R-:W-:-:S05]  /*38b0*/  IMAD R21, R4, R21, R18 ;  /* 0x0000001504157224 */ /* 0x000fca00078e0212 */
[----:B------:R-:W-:-:S13]  /*38c0*/  ISETP.GT.U32.AND P4, PT, R4, R21, PT ;  /* 0x000000150400720c */ /* 0x000fda0003f84070 */
[----:B------:R-:W-:Y:S02]  /*38d0*/  @!P4 IMAD.IADD R21, R21, 0x1, -R4 ;  /* 0x000000011515c824 */ /* 0x000fe400078e0a04 */
[----:B------:R-:W-:-:S03]  /*38e0*/  @!P4 VIADD R15, R15, 0x1 ;  /* 0x000000010f0fc836 */ /* 0x000fc60000000000 */
[----:B------:R-:W-:Y:S02]  /*38f0*/  ISETP.GE.U32.AND P5, PT, R21, R4, PT ;  /* 0x000000041500720c */ /* 0x000fe40003fa6070 */
[-C--:B------:R-:W-:Y:S02]  /*3900*/  LOP3.LUT R4, R6, R5.reuse, RZ, 0x3c, !PT ;  /* 0x0000000506047212 */ /* 0x080fe400078e3cff */
[----:B------:R-:W-:Y:S02]  /*3910*/  LOP3.LUT R5, R10, R5, RZ, 0x3c, !PT ;  /* 0x000000050a057212 */ /* 0x000fe400078e3cff */
[----:B------:R-:W-:Y:S02]  /*3920*/  ISETP.GE.AND P4, PT, R4, RZ, PT ;  /* 0x000000ff0400720c */ /* 0x000fe40003f86270 */
[----:B------:R-:W-:Y:S02]  /*3930*/  ISETP.GE.AND P6, PT, R5, RZ, PT ;  /* 0x000000ff0500720c */ /* 0x000fe40003fc6270 */
[----:B------:R-:W0:Y:S03]  /*3940*/  LDC.64 R4, c[0x0][0x380] ;  /* 0x0000e000ff047b82 */ /* 0x000e260000000a00 */
[----:B------:R-:W-:-:S02]  /*3950*/  @P5 IADD3 R15, PT, PT, R15, 0x1, RZ ;  /* 0x000000010f0f5810 */ /* 0x000fc40007ffe0ff */
[----:B------:R-:W-:-:S03]  /*3960*/  ISETP.GE.AND P5, PT, R17, RZ, PT ;  /* 0x000000ff1100720c */ /* 0x000fc60003fa6270 */
[----:B------:R-:W1:Y:S01]  /*3970*/  LDC R17, c[0x0][0x3b0] ;  /* 0x0000ec00ff117b82 */ /* 0x000e620000000800 */
[----:B------:R-:W-:Y:S01]  /*3980*/  IMAD.MOV.U32 R10, RZ, RZ, R15 ;  /* 0x000000ffff0a7224 */ /* 0x000fe200078e000f */
[----:B------:R-:W-:-:S03]  /*3990*/  @!P4 IADD3 R14, PT, PT, -R14, RZ, RZ ;  /* 0x000000ff0e0ec210 */ /* 0x000fc60007ffe1ff */
[----:B------:R-:W-:Y:S01]  /*39a0*/  @!P6 IMAD.MOV R10, RZ, RZ, -R10 ;  /* 0x000000ffff0ae224 */ /* 0x000fe200078e0a0a */
[----:B------:R-:W-:-:S04]  /*39b0*/  SEL R15, R9, R14, !P3 ;  /* 0x0000000e090f7207 */ /* 0x000fc80005800000 */
[----:B------:R-:W-:-:S05]  /*39c0*/  @!P5 IMAD.MOV R16, RZ, RZ, -R16 ;  /* 0x000000ffff10d224 */ /* 0x000fca00078e0a10 */
[C---:B------:R-:W-:Y:S02]  /*39d0*/  SEL R16, R9.reuse, R16, !P3 ;  /* 0x0000001009107207 */ /* 0x040fe40005800000 */
[----:B------:R-:W-:-:S05]  /*39e0*/  SEL R9, R9, R10, !P3 ;  /* 0x0000000a09097207 */ /* 0x000fca0005800000 */
[----:B------:R-:W-:-:S04]  /*39f0*/  IMAD R16, R15, R9, R16 ;  /* 0x000000090f107224 */ /* 0x000fc800078e0210 */
[----:B-1----:R-:W-:-:S04]  /*3a00*/  IMAD R9, R16, R17, UR4 ;  /* 0x0000000410097e24 */ /* 0x002fc8000f8e0211 */
[----:B0-----:R-:W-:-:S05]  /*3a10*/  IMAD.WIDE R4, R9, 0x4, R4 ;  /* 0x0000000409047825 */ /* 0x001fca00078e0204 */
[----:B------:R1:W5:Y:S02]  /*3a20*/  LDG.E R10, desc[UR12][R4.64] ;  /* 0x0000000c040a7981 */ /* 0x000364000c1e1900 */
.L_x_131:
[----:B------:R-:W-:Y:S05]  /*3a30*/  BSYNC.RECONVERGENT B0 ;  /* 0x0000000000007941 */ /* 0x000fea0003800200 */
.L_x_130:
[----:B-1----:R-:W1:Y:S01]  /*3a40*/  LDC.64 R4, c[0x0][0x388] ;  /* 0x0000e200ff047b82 */ /* 0x002e620000000a00 */
[----:B--2---:R-:W-:-:S05]  /*3a50*/  IADD3 R9, PT, PT, R12, UR4, RZ ;  /* 0x000000040c097c10 */ /* 0x004fca000fffe0ff */
[----:B-1----:R-:W-:-:S05]  /*3a60*/  IMAD.WIDE R4, R9, 0x4, R4 ;  /* 0x0000000409047825 */ /* 0x002fca00078e0204 */
[----:B------:R-:W2:Y:S01]  /*3a70*/  LDG.E R12, desc[UR12][R4.64] ;  /* 0x0000000c040c7981 */ /* 0x000ea2000c1e1900 */
[----:B------:R-:W-:Y:S01]  /*3a80*/  UISETP.NE.AND UP1, UPT, UR14, 0x1, UPT ;  /* 0x000000010e00788c */ /* 0x000fe2000bf25270 */
[----:B--2--5:R-:W-:-:S08]  /*3a90*/  FFMA R13, R12, R10, R13 ;  /* 0x0000000a0c0d7223 */ /* 0x024fd0000000000d */
[----:B------:R-:W-:Y:S05]  /*3aa0*/  BRA.U !UP1, `(.L_x_129) ;  /* 0x0000000909a87547 */ /* 0x000fea000b800000 */
[----:B------:R-:W-:Y:S01]  /*3ab0*/  BSSY.RECONVERGENT B0, `(.L_x_132) ;  /* 0x0000051000007945 */ /* 0x000fe20003800200 */
[----:B------:R-:W-:-:S03]  /*3ac0*/  IMAD.MOV.U32 R10, RZ, RZ, RZ ;  /* 0x000000ffff0a7224 */ /* 0x000fc600078e00ff */
[----:B------:R-:W-:Y:S05]  /*3ad0*/  @!P1 BRA `(.L_x_133) ;  /* 0x0000000400389947 */ /* 0x000fea0003800000 */
[----:B------:R-:W1:Y:S01]  /*3ae0*/  LDC R9, c[0x0][0x3ac] ;  /* 0x0000eb00ff097b82 */ /* 0x000e620000000800 */
[----:B------:R-:W-:Y:S02]  /*3af0*/  IABS R18, R6 ;  /* 0x0000000600127213 */ /* 0x000fe40000000000 */
[----:B------:R-:W-:Y:S02]  /*3b00*/  ISETP.GE.AND P5, PT, R6, RZ, PT ;  /* 0x000000ff0600720c */ /* 0x000fe40003fa6270 */
[----:B-1----:R-:W-:-:S04]  /*3b10*/  IABS R12, R9 ;  /* 0x00000009000c7213 */ /* 0x002fc80000000000 */
[----:B------:R-:W1:Y:S08]  /*3b20*/  I2F.RP R17, R12 ;  /* 0x0000000c00117306 */ /* 0x000e700000209400 */
[----:B-1----:R-:W0:Y:S02]  /*3b30*/  MUFU.RCP R17, R17 ;  /* 0x0000001100117308 */ /* 0x002e240000001000 */
[----:B0-----:R-:W-:-:S06]  /*3b40*/  VIADD R14, R17, 0xffffffe ;  /* 0x0ffffffe110e7836 */ /* 0x001fcc0000000000 */
[----:B------:R0:W1:Y:S02]  /*3b50*/  F2I.FTZ.U32.TRUNC.NTZ R15, R14 ;  /* 0x0000000e000f7305 */ /* 0x000064000021f000 */
[----:B0-----:R-:W-:Y:S01]  /*3b60*/  IMAD.MOV.U32 R14, RZ, RZ, RZ ;  /* 0x000000ffff0e7224 */ /* 0x001fe200078e00ff */
[----:B-1----:R-:W-:-:S05]  /*3b70*/  IADD3 R19, PT, PT, RZ, -R15, RZ ;  /* 0x8000000fff137210 */ /* 0x002fca0007ffe0ff */
[----:B------:R-:W-:-:S04]  /*3b80*/  IMAD R19, R19, R12, RZ ;  /* 0x0000000c13137224 */ /* 0x000fc800078e02ff */
[----:B------:R-:W-:-:S06]  /*3b90*/  IMAD.HI.U32 R15, R15, R19, R14 ;  /* 0x000000130f0f7227 */ /* 0x000fcc00078e000e */
        /* <DEDUP_REMOVED lines=30> */
[-C--:B------:R-:W-:Y:S01]  /*3d80*/  ISETP.GE.U32.AND P5, PT, R21, R12.reuse, PT ;  /* 0x0000000c1500720c */ /* 0x080fe20003fa6070 */
[----:B------:R-:W1:Y:S01]  /*3d90*/  LDCU UR5, c[0x0][0x3b0] ;  /* 0x00007600ff0577ac */ /* 0x000e620008000800 */
[----:B------:R-:W-:Y:S01]  /*3da0*/  @!P4 IADD3 R16, PT, PT, R16, 0x1, RZ ;  /* 0x000000011010c810 */ /* 0x000fe20007ffe0ff */
[----:B------:R-:W2:Y:S10]  /*3db0*/  LDCU.64 UR16, c[0x0][0x380] ;  /* 0x00007000ff1077ac */ /* 0x000eb40008000a00 */
[----:B------:R-:W-:Y:S01]  /*3dc0*/  @P5 VIADD R18, R18, 0x1 ;  /* 0x0000000112125836 */ /* 0x000fe20000000000 */
[----:B------:R-:W-:-:S02]  /*3dd0*/  ISETP.GE.U32.AND P5, PT, R17, R12, PT ;  /* 0x0000000c1100720c */ /* 0x000fc40003fa6070 */
[----:B0-----:R-:W-:Y:S02]  /*3de0*/  IABS R19, R10 ;  /* 0x0000000a00137213 */ /* 0x001fe40000000000 */
[----:B------:R-:W-:-:S03]  /*3df0*/  LOP3.LUT R10, R10, R9, RZ, 0x3c, !PT ;  /* 0x000000090a0a7212 */ /* 0x000fc600078e3cff */
[----:B------:R-:W-:-:S04]  /*3e00*/  IMAD.HI.U32 R15, R15, R19, RZ ;  /* 0x000000130f0f7227 */ /* 0x000fc800078e00ff */
[----:B------:R-:W-:Y:S02]  /*3e10*/  IMAD.MOV R20, RZ, RZ, -R15 ;  /* 0x000000ffff147224 */ /* 0x000fe400078e0a0f */
[----:B------:R-:W-:Y:S01]  /*3e20*/  @P5 VIADD R16, R16, 0x1 ;  /* 0x0000000110105836 */ /* 0x000fe20000000000 */
[----:B------:R-:W-:Y:S01]  /*3e30*/  ISETP.GE.AND P5, PT, R10, RZ, PT ;  /* 0x000000ff0a00720c */ /* 0x000fe20003fa6270 */
[----:B------:R-:W-:-:S05]  /*3e40*/  IMAD R19, R12, R20, R19 ;  /* 0x000000140c137224 */ /* 0x000fca00078e0213 */
[----:B------:R-:W-:-:S13]  /*3e50*/  ISETP.GT.U32.AND P6, PT, R12, R19, PT ;  /* 0x000000130c00720c */ /* 0x000fda0003fc4070 */
[----:B------:R-:W-:Y:S01]  /*3e60*/  @!P6 IMAD.IADD R19, R19, 0x1, -R12 ;  /* 0x000000011313e824 */ /* 0x000fe200078e0a0c */
[----:B------:R-:W-:-:S04]  /*3e70*/  @!P6 IADD3 R15, PT, PT, R15, 0x1, RZ ;  /* 0x000000010f0fe810 */ /* 0x000fc80007ffe0ff */
[----:B------:R-:W-:Y:S02]  /*3e80*/  ISETP.GE.U32.AND P6, PT, R19, R12, PT ;  /* 0x0000000c1300720c */ /* 0x000fe40003fc6070 */
[-C--:B------:R-:W-:Y:S02]  /*3e90*/  LOP3.LUT R12, R6, R9.reuse, RZ, 0x3c, !PT ;  /* 0x00000009060c7212 */ /* 0x080fe400078e3cff */
[----:B------:R-:W-:-:S04]  /*3ea0*/  LOP3.LUT R9, R0, R9, RZ, 0x3c, !PT ;  /* 0x0000000900097212 */ /* 0x000fc800078e3cff */
[----:B------:R-:W-:-:S05]  /*3eb0*/  ISETP.GE.AND P4, PT, R9, RZ, PT ;  /* 0x000000ff0900720c */ /* 0x000fca0003f86270 */
[----:B------:R-:W-:Y:S01]  /*3ec0*/  @P6 VIADD R15, R15, 0x1 ;  /* 0x000000010f0f6836 */ /* 0x000fe20000000000 */
[----:B------:R-:W-:-:S04]  /*3ed0*/  ISETP.GE.AND P6, PT, R12, RZ, PT ;  /* 0x000000ff0c00720c */ /* 0x000fc80003fc6270 */
[----:B------:R-:W-:-:S03]  /*3ee0*/  MOV R9, R15 ;  /* 0x0000000f00097202 */ /* 0x000fc60000000f00 */
[----:B------:R-:W-:Y:S01]  /*3ef0*/  @!P4 IMAD.MOV R18, RZ, RZ, -R18 ;  /* 0x000000ffff12c224 */ /* 0x000fe200078e0a12 */
[----:B------:R-:W-:-:S04]  /*3f00*/  @!P5 IADD3 R9, PT, PT, -R9, RZ, RZ ;  /* 0x000000ff0909d210 */ /* 0x000fc80007ffe1ff */
[C---:B------:R-:W-:Y:S01]  /*3f10*/  SEL R18, R14.reuse, R18, !P3 ;  /* 0x000000120e127207 */ /* 0x040fe20005800000 */
[----:B------:R-:W-:Y:S01]  /*3f20*/  @!P6 IMAD.MOV R16, RZ, RZ, -R16 ;  /* 0x000000ffff10e224 */ /* 0x000fe200078e0a10 */
[----:B------:R-:W-:-:S04]  /*3f30*/  SEL R9, R14, R9, !P3 ;  /* 0x000000090e097207 */ /* 0x000fc80005800000 */
[----:B------:R-:W-:-:S05]  /*3f40*/  SEL R15, R14, R16, !P3 ;  /* 0x000000100e0f7207 */ /* 0x000fca0005800000 */
[----:B------:R-:W-:-:S04]  /*3f50*/  IMAD R18, R15, R9, R18 ;  /* 0x000000090f127224 */ /* 0x000fc800078e0212 */
[----:B-1----:R-:W-:-:S05]  /*3f60*/  IMAD R18, R18, UR5, RZ ;  /* 0x0000000512127c24 */ /* 0x002fca000f8e02ff */
[----:B------:R-:W-:-:S04]  /*3f70*/  IADD3 R9, P3, PT, R18, UR4, RZ ;  /* 0x0000000412097c10 */ /* 0x000fc8000ff7e0ff */
[----:B------:R-:W-:Y:S02]  /*3f80*/  LEA.HI.X.SX32 R18, R18, RZ, 0x1, P3 ;  /* 0x000000ff12127211 */ /* 0x000fe400018f0eff */
[----:B--2---:R-:W-:-:S04]  /*3f90*/  LEA R14, P3, R9, UR16, 0x2 ;  /* 0x00000010090e7c11 */ /* 0x004fc8000f8610ff */
[----:B------:R-:W-:-:S05]  /*3fa0*/  LEA.HI.X R15, R9, UR17, R18, 0x2, P3 ;  /* 0x00000011090f7c11 */ /* 0x000fca00098f1412 */
[----:B------:R1:W5:Y:S04]  /*3fb0*/  LDG.E R10, desc[UR12][R14.64+0x4] ;  /* 0x0000040c0e0a7981 */ /* 0x000368000c1e1900 */
.L_x_133:
[----:B------:R-:W-:Y:S05]  /*3fc0*/  BSYNC.RECONVERGENT B0 ;  /* 0x0000000000007941 */ /* 0x000fea0003800200 */
.L_x_132:
[----:B------:R-:W2:Y:S01]  /*3fd0*/  LDG.E R12, desc[UR12][R4.64+0x4] ;  /* 0x0000040c040c7981 */ /* 0x000ea2000c1e1900 */
[----:B------:R-:W-:Y:S01]  /*3fe0*/  UISETP.NE.AND UP1, UPT, UR14, 0x2, UPT ;  /* 0x000000020e00788c */ /* 0x000fe2000bf25270 */
[----:B--2--5:R-:W-:-:S08]  /*3ff0*/  FFMA R13, R12, R10, R13 ;  /* 0x0000000a0c0d7223 */ /* 0x024fd0000000000d */
[----:B------:R-:W-:Y:S05]  /*4000*/  BRA.U !UP1, `(.L_x_129) ;  /* 0x0000000509507547 */ /* 0x000fea000b800000 */
[----:B------:R-:W-:Y:S01]  /*4010*/  BSSY.RECONVERGENT B0, `(.L_x_134) ;  /* 0x0000051000007945 */ /* 0x000fe20003800200 */
[----:B------:R-:W-:-:S03]  /*4020*/  IMAD.MOV.U32 R10, RZ, RZ, RZ ;  /* 0x000000ffff0a7224 */ /* 0x000fc600078e00ff */
[----:B------:R-:W-:Y:S05]  /*4030*/  @!P1 BRA `(.L_x_135) ;  /* 0x0000000400389947 */ /* 0x000fea0003800000 */
[----:B------:R-:W2:Y:S01]  /*4040*/  LDC R9, c[0x0][0x3ac] ;  /* 0x0000eb00ff097b82 */ /* 0x000ea20000000800 */
[----:B------:R-:W-:Y:S02]  /*4050*/  IABS R18, R6 ;  /* 0x0000000600127213 */ /* 0x000fe40000000000 */
[----:B------:R-:W-:Y:S02]  /*4060*/  ISETP.GE.AND P4, PT, R6, RZ, PT ;  /* 0x000000ff0600720c */ /* 0x000fe40003f86270 */
[----:B--2---:R-:W-:-:S04]  /*4070*/  IABS R12, R9 ;  /* 0x00000009000c7213 */ /* 0x004fc80000000000 */
[----:B------:R-:W2:Y:S08]  /*4080*/  I2F.RP R17, R12 ;  /* 0x0000000c00117306 */ /* 0x000eb00000209400 */
[----:B--2---:R-:W0:Y:S02]  /*4090*/  MUFU.RCP R17, R17 ;  /* 0x0000001100117308 */ /* 0x004e240000001000 */
[----:B01----:R-:W-:-:S06]  /*40a0*/  VIADD R14, R17, 0xffffffe ;  /* 0x0ffffffe110e7836 */ /* 0x003fcc0000000000 */
        /* <DEDUP_REMOVED lines=34> */
[----:B------:R-:W-:Y:S01]  /*42d0*/  @!P5 IADD3 R18, PT, PT, R18, 0x1, RZ ;  /* 0x000000011212d810 */ /* 0x000fe20007ffe0ff */
[----:B------:R-:W-:Y:S01]  /*42e0*/  @!P3 VIADD R16, R16, 0x1 ;  /* 0x000000011010b836 */ /* 0x000fe20000000000 */
[----:B------:R-:W-:Y:S01]  /*42f0*/  ISETP.GE.U32.AND P5, PT, R21, R12, PT ;  /* 0x0000000c1500720c */ /* 0x000fe20003fa6070 */
[----:B------:R-:W1:Y:S01]  /*4300*/  LDCU UR5, c[0x0][0x3b0] ;  /* 0x00007600ff0577ac */ /* 0x000e620008000800 */
[----:B------:R-:W-:Y:S01]  /*4310*/  LOP3.LUT R0, R0, R9, RZ, 0x3c, !PT ;  /* 0x0000000900007212 */ /* 0x000fe200078e3cff */
[----:B------:R-:W2:Y:S10]  /*4320*/  LDCU.64 UR16, c[0x0][0x380] ;  /* 0x00007000ff1077ac */ /* 0x000eb40008000a00 */
[----:B------:R-:W-:-:S02]  /*4330*/  @P5 IADD3 R18, PT, PT, R18, 0x1, RZ ;  /* 0x0000000112125810 */ /* 0x000fc40007ffe0ff */
[----:B------:R-:W-:Y:S02]  /*4340*/  ISETP.GE.AND P5, PT, R0, RZ, PT ;  /* 0x000000ff0000720c */ /* 0x000fe40003fa6270 */
[----:B0-----:R-:W-:-:S05]  /*4350*/  IABS R19, R10 ;  /* 0x0000000a00137213 */ /* 0x001fca0000000000 */
[----:B------:R-:W-:-:S04]  /*4360*/  IMAD.HI.U32 R15, R15, R19, RZ ;  /* 0x000000130f0f7227 */ /* 0x000fc800078e00ff */
[----:B------:R-:W-:Y:S02]  /*4370*/  IMAD.MOV R20, RZ, RZ, -R15 ;  /* 0x000000ffff147224 */ /* 0x000fe400078e0a0f */
[----:B------:R-:W-:Y:S02]  /*4380*/  @!P5 IMAD.MOV R18, RZ, RZ, -R18 ;  /* 0x000000ffff12d224 */ /* 0x000fe400078e0a12 */
[----:B------:R-:W-:-:S03]  /*4390*/  IMAD R19, R12, R20, R19 ;  /* 0x000000140c137224 */ /* 0x000fc600078e0213 */
[----:B------:R-:W-:Y:S02]  /*43a0*/  SEL R18, R14, R18, !P1 ;  /* 0x000000120e127207 */ /* 0x000fe40004800000 */
[----:B------:R-:W-:-:S13]  /*43b0*/  ISETP.GT.U32.AND P6, PT, R12, R19, PT ;  /* 0x000000130c00720c */ /* 0x000fda0003fc4070 */
[----:B------:R-:W-:Y:S02]  /*43c0*/  @!P6 IMAD.IADD R19, R19, 0x1, -R12 ;  /* 0x000000011313e824 */ /* 0x000fe400078e0a0c */
[----:B------:R-:W-:Y:S01]  /*43d0*/  @!P6 VIADD R15, R15, 0x1 ;  /* 0x000000010f0fe836 */ /* 0x000fe20000000000 */
[-C--:B------:R-:W-:Y:S02]  /*43e0*/  ISETP.GE.U32.AND P6, PT, R17, R12.reuse, PT ;  /* 0x0000000c1100720c */ /* 0x080fe40003fc6070 */
[----:B------:R-:W-:Y:S02]  /*43f0*/  ISETP.GE.U32.AND P4, PT, R19, R12, PT ;  /* 0x0000000c1300720c */ /* 0x000fe40003f86070 */
[-C--:B------:R-:W-:Y:S02]  /*4400*/  LOP3.LUT R12, R6, R9.reuse, RZ, 0x3c, !PT ;  /* 0x00000009060c7212 */ /* 0x080fe400078e3cff */
[----:B------:R-:W-:-:S04]  /*4410*/  LOP3.LUT R9, R10, R9, RZ, 0x3c, !PT ;  /* 0x000000090a097212 */ /* 0x000fc800078e3cff */
[----:B------:R-:W-:-:S03]  /*4420*/  ISETP.GE.AND P3, PT, R9, RZ, PT ;  /* 0x000000ff0900720c */ /* 0x000fc60003f66270 */
[----:B------:R-:W-:Y:S02]  /*4430*/  @P6 VIADD R16, R16, 0x1 ;  /* 0x0000000110106836 */ /* 0x000fe40000000000 */
        /* <DEDUP_REMOVED lines=14> */
.L_x_135:
[----:B------:R-:W-:Y:S05]  /*4520*/  BSYNC.RECONVERGENT B0 ;  /* 0x0000000000007941 */ /* 0x000fea0003800200 */
.L_x_134:
[----:B------:R-:W3:Y:S02]  /*4530*/  LDG.E R4, desc[UR12][R4.64+0x8] ;  /* 0x0000080c04047981 */ /* 0x000ee4000c1e1900 */
[----:B---3-5:R-:W-:-:S07]  /*4540*/  FFMA R13, R4, R10, R13 ;  /* 0x0000000a040d7223 */ /* 0x028fce000000000d */
.L_x_129:
[----:B------:R-:W-:Y:S05]  /*4550*/  BRA.U UP0, `(.L_x_136) ;  /* 0xffffffd9006c7547 */ /* 0x000fea000b83ffff */
[----:B------:R-:W-:Y:S05]  /*4560*/  @P2 BRA `(.L_x_137) ;  /* 0xffffffd800302947 */ /* 0x000fea000383ffff */
[----:B------:R-:W3:Y:S02]  /*4570*/  LDC R0, c[0x0][0x3b8] ;  /* 0x0000ee00ff007b82 */ /* 0x000ee40000000800 */
[----:B---3--:R-:W-:-:S13]  /*4580*/  ISETP.NE.AND P0, PT, R0, RZ, PT ;  /* 0x000000ff0000720c */ /* 0x008fda0003f05270 */
[----:B------:R-:W-:Y:S05]  /*4590*/  @!P0 BRA `(.L_x_138) ;  /* 0x0000000000908947 */ /* 0x000fea0003800000 */
[----:B------:R-:W-:-:S13]  /*45a0*/  ISETP.NE.AND P0, PT, R0, 0x1, PT ;  /* 0x000000010000780c */ /* 0x000fda0003f05270 */
[----:B------:R-:W3:Y:S01]  /*45b0*/  @!P0 LDC.64 R4, c[0x0][0x398] ;  /* 0x0000e600ff048b82 */ /* 0x000ee20000000a00 */
[----:B--2---:R-:W-:Y:S01]  /*45c0*/  @!P0 IMAD.IADD R9, R3, 0x1, R8 ;  /* 0x0000000103098824 */ /* 0x004fe200078e0208 */
[----:B-----5:R-:W-:-:S03]  /*45d0*/  @!P0 FMNMX R7, RZ, R13, !PT ;  /* 0x0000000dff078209 */ /* 0x020fc60007800000 */
[----:B---3--:R-:W-:-:S05]  /*45e0*/  @!P0 IMAD.WIDE R4, R9, 0x4, R4 ;  /* 0x0000000409048825 */ /* 0x008fca00078e0204 */
[----:B------:R4:W-:Y:S01]  /*45f0*/  @!P0 STG.E desc[UR12][R4.64], R7 ;  /* 0x0000000704008986 */ /* 0x0009e2000c10190c */
[----:B------:R-:W-:Y:S05]  /*4600*/  @!P0 BRA `(.L_x_139) ;  /* 0x0000000000848947 */ /* 0x000fea0003800000 */
[----:B----4-:R-:W-:Y:S02]  /*4610*/  HFMA2 R5, -RZ, RZ, 3.7421875, 0 ;  /* 0x437c0000ff057431 */ /* 0x010fe400000001ff */
[----:B------:R-:W-:Y:S01]  /*4620*/  IMAD.MOV.U32 R0, RZ, RZ, 0x3bbb989d ;  /* 0x3bbb989dff007424 */ /* 0x000fe200078e00ff */
[----:B------:R-:W-:Y:S03]  /*4630*/  BSSY.RECONVERGENT B0, `(.L_x_140) ;  /* 0x0000015000007945 */ /* 0x000fe60003800200 */
[----:B------:R-:W-:-:S04]  /*4640*/  FFMA.SAT R0, R13, -R0, 0.5 ;  /* 0x3f0000000d007423 */ /* 0x000fc80000002800 */
[----:B------:R-:W-:-:S04]  /*4650*/  FFMA.RM R0, R0, R5, 12582913 ;  /* 0x4b40000100007423 */ /* 0x000fc80000004005 */
[C---:B------:R-:W-:Y:S01]  /*4660*/  FADD R2, R0.reuse, -12583039 ;  /* 0xcb40007f00027421 */ /* 0x040fe20000000000 */
[----:B------:R-:W-:-:S03]  /*4670*/  IMAD.SHL.U32 R0, R0, 0x800000, RZ ;  /* 0x0080000000007824 */ /* 0x000fc600078e00ff */
[----:B------:R-:W-:-:S04]  /*4680*/  FFMA R2, R13, -1.4426950216293334961, -R2 ;  /* 0xbfb8aa3b0d027823 */ /* 0x000fc80000000802 */
[----:B------:R-:W-:-:S04]  /*4690*/  FFMA R2, R13, -1.925963033500011079e-08, R2 ;  /* 0xb2a570600d027823 */ /* 0x000fc80000000002 */
        /* <DEDUP_REMOVED lines=10> */
.L_x_141:
[----:B------:R-:W2:Y:S02]  /*4740*/  MUFU.RCP R6, R7 ;  /* 0x0000000700067308 */ /* 0x000ea40000001000 */
[----:B--2---:R-:W-:-:S04]  /*4750*/  FFMA R0, R7, R6, -1 ;  /* 0xbf80000007007423 */ /* 0x004fc80000000006 */
[----:B------:R-:W-:-:S04]  /*4760*/  FADD.FTZ R5, -R0, -RZ ;  /* 0x800000ff00057221 */ /* 0x000fc80000010100 */
[----:B------:R-:W-:-:S07]  /*4770*/  FFMA R6, R6, R5, R6 ;  /* 0x0000000506067223 */ /* 0x000fce0000000006 */
.L_x_142:
[----:B------:R-:W-:Y:S05]  /*4780*/  BSYNC.RECONVERGENT B0 ;  /* 0x0000000000007941 */ /* 0x000fea0003800200 */
.L_x_140:
[----:B------:R-:W2:Y:S01]  /*4790*/  LDC.64 R4, c[0x0][0x398] ;  /* 0x0000e600ff047b82 */ /* 0x000ea20000000a00 */
[----:B------:R-:W-:-:S04]  /*47a0*/  IMAD.IADD R7, R3, 0x1, R8 ;  /* 0x0000000103077824 */ /* 0x000fc800078e0208 */
[----:B--2---:R-:W-:-:S05]  /*47b0*/  IMAD.WIDE R4, R7, 0x4, R4 ;  /* 0x0000000407047825 */ /* 0x004fca00078e0204 */
[----:B------:R2:W-:Y:S01]  /*47c0*/  STG.E desc[UR12][R4.64], R6 ;  /* 0x0000000604007986 */ /* 0x0005e2000c10190c */
[----:B------:R-:W-:Y:S05]  /*47d0*/  BRA `(.L_x_139) ;  /* 0x0000000000107947 */ /* 0x000fea0003800000 */
.L_x_138:
[----:B------:R-:W3:Y:S01]  /*47e0*/  LDC.64 R4, c[0x0][0x398] ;  /* 0x0000e600ff047b82 */ /* 0x000ee20000000a00 */
[----:B------:R-:W-:-:S04]  /*47f0*/  IMAD.IADD R7, R3, 0x1, R8 ;  /* 0x0000000103077824 */ /* 0x000fc800078e0208 */
[----:B---3--:R-:W-:-:S05]  /*4800*/  IMAD.WIDE R4, R7, 0x4, R4 ;  /* 0x0000000407047825 */ /* 0x008fca00078e0204 */
[----:B-----5:R3:W-:Y:S02]  /*4810*/  STG.E desc[UR12][R4.64], R13 ;  /* 0x0000000d04007986 */ /* 0x0207e4000c10190c */
.L_x_139:
[----:B------:R-:W5:Y:S01]  /*4820*/  LDCU UR4, c[0x0][0x3b4] ;  /* 0x00007680ff0477ac */ /* 0x000f620008000800 */
[----:B------:R-:W-:-:S04]  /*4830*/  IADD3 R8, PT, PT, R8, 0x1, RZ ;  /* 0x0000000108087810 */ /* 0x000fc80007ffe0ff */
[----:B-----5:R-:W-:-:S13]  /*4840*/  ISETP.NE.AND P0, PT, R8, UR4, PT ;  /* 0x0000000408007c0c */ /* 0x020fda000bf05270 */
[----:B------:R-:W-:Y:S05]  /*4850*/  @!P0 EXIT ;  /* 0x000000000000894d */ /* 0x000fea0003800000 */
[----:B------:R-:W-:Y:S05]  /*4860*/  BRA `(.L_x_143) ;  /* 0xffffffd400507947 */ /* 0x000fea000383ffff */
.L_x_118:
        /* <DEDUP_REMOVED lines=11> */
[----:B------:R-:W-:Y:S02]  /*4920*/  LOP3.LUT R2, R0, 0x7ffffff8, RZ, 0xc0, !PT ;  /* 0x7ffffff800027812 */ /* 0x000fe400078ec0ff */
[----:B------:R-:W-:-:S07]  /*4930*/  MOV R9, RZ ;  /* 0x000000ff00097202 */ /* 0x000fce0000000f00 */
.L_x_147:
[----:B------:R-:W0:Y:S08]  /*4940*/  LDC.64 R4, c[0x0][0x390] ;  /* 0x0000e400ff047b82 */ /* 0x000e300000000a00 */
[----:B--2---:R-:W1:Y:S01]  /*4950*/  LDC.64 R6, c[0x0][0x398] ;  /* 0x0000e600ff067b82 */ /* 0x004e620000000a00 */
[----:B0-----:R-:W-:-:S05]  /*4960*/  IMAD.WIDE.U32 R4, R9, 0x4, R4 ;  /* 0x0000000409047825 */ /* 0x001fca00078e0004 */
[----:B------:R-:W2:Y:S01]  /*4970*/  LDG.E R11, desc[UR12][R4.64] ;  /* 0x0000000c040b7981 */ /* 0x000ea2000c1e1900 */
[----:B------:R-:W-:-:S04]  /*4980*/  IMAD.IADD R13, R3, 0x1, R9 ;  /* 0x00000001030d7824 */ /* 0x000fc800078e0209 */
[----:B-1----:R-:W-:-:S05]  /*4990*/  IMAD.WIDE R6, R13, 0x4, R6 ;  /* 0x000000040d067825 */ /* 0x002fca00078e0206 */
        /* <DEDUP_REMOVED lines=14> */
[----:B------:R-:W-:-:S05]  /*4a80*/  VIADD R9, R9, 0x8 ;  /* 0x0000000809097836 */ /* 0x000fca0000000000 */
[----:B------:R-:W-:Y:S01]  /*4a90*/  ISETP.NE.AND P0, PT, R9, R2, PT ;  /* 0x000000020900720c */ /* 0x000fe20003f05270 */
[----:B---3--:R2:W-:-:S12]  /*4aa0*/  STG.E desc[UR12][R6.64+0x1c], R13 ;  /* 0x00001c0d06007986 */ /* 0x0085d8000c10190c */
[----:B------:R-:W-:Y:S05]  /*4ab0*/  @P0 BRA `(.L_x_147) ;  /* 0xfffffffc00a00947 */ /* 0x000fea000383ffff */
.L_x_146:
[----:B------:R-:W-:Y:S05]  /*4ac0*/  @!P1 EXIT ;  /* 0x000000000000994d */ /* 0x000fea0003800000 */
[----:B------:R-:W-:Y:S02]  /*4ad0*/  ISETP.GE.U32.AND P0, PT, R8, 0x4, PT ;  /* 0x000000040800780c */ /* 0x000fe40003f06070 */
[----:B------:R-:W-:-:S04]  /*4ae0*/  LOP3.LUT R10, R0, 0x3, RZ, 0xc0, !PT ;  /* 0x00000003000a7812 */ /* 0x000fc800078ec0ff */
[----:B------:R-:W-:-:S07]  /*4af0*/  ISETP.NE.AND P1, PT, R10, RZ, PT ;  /* 0x000000ff0a00720c */ /* 0x000fce0003f25270 */
[----:B------:R-:W-:Y:S06]  /*4b00*/  @!P0 BRA `(.L_x_148) ;  /* 0x0000000000388947 */ /* 0x000fec0003800000 */
[----:B------:R-:W0:Y:S08]  /*4b10*/  LDC.64 R4, c[0x0][0x390] ;  /* 0x0000e400ff047b82 */ /* 0x000e300000000a00 */
[----:B--2---:R-:W1:Y:S01]  /*4b20*/  LDC.64 R6, c[0x0][0x398] ;  /* 0x0000e600ff067b82 */ /* 0x004e620000000a00 */
[----:B0-----:R-:W-:-:S05]  /*4b30*/  IMAD.WIDE.U32 R4, R2, 0x4, R4 ;  /* 0x0000000402047825 */ /* 0x001fca00078e0004 */
[----:B------:R-:W2:Y:S01]  /*4b40*/  LDG.E R9, desc[UR12][R4.64] ;  /* 0x0000000c04097981 */ /* 0x000ea2000c1e1900 */
[----:B------:R-:W-:-:S05]  /*4b50*/  IADD3 R11, PT, PT, R3, R2, RZ ;  /* 0x00000002030b7210 */ /* 0x000fca0007ffe0ff */
[----:B-1----:R-:W-:-:S05]  /*4b60*/  IMAD.WIDE R6, R11, 0x4, R6 ;  /* 0x000000040b067825 */ /* 0x002fca00078e0206 */
        /* <DEDUP_REMOVED lines=8> */
.L_x_148:
[----:B------:R-:W-:Y:S05]  /*4bf0*/  @!P1 EXIT ;  /* 0x000000000000994d */ /* 0x000fea0003800000 */
[----:B------:R-:W-:Y:S02]  /*4c00*/  ISETP.NE.AND P0, PT, R10, 0x1, PT ;  /* 0x000000010a00780c */ /* 0x000fe40003f05270 */
[----:B------:R-:W-:-:S04]  /*4c10*/  LOP3.LUT R0, R0, 0x1, RZ, 0xc0, !PT ;  /* 0x0000000100007812 */ /* 0x000fc800078ec0ff */
[----:B------:R-:W-:-:S07]  /*4c20*/  ISETP.NE.U32.AND P1, PT, R0, 0x1, PT ;  /* 0x000000010000780c */ /* 0x000fce0003f25070 */
[----:B------:R-:W-:Y:S06]  /*4c30*/  @!P0 BRA `(.L_x_149) ;  /* 0x0000000000288947 */ /* 0x000fec0003800000 */
[----:B------:R-:W1:Y:S08]  /*4c40*/  LDC.64 R4, c[0x0][0x390] ;  /* 0x0000e400ff047b82 */ /* 0x000e700000000a00 */
[----:B0-2---:R-:W0:Y:S01]  /*4c50*/  LDC.64 R6, c[0x0][0x398] ;  /* 0x0000e600ff067b82 */ /* 0x005e220000000a00 */
[----:B-1----:R-:W-:-:S05]  /*4c60*/  IMAD.WIDE.U32 R4, R2, 0x4, R4 ;  /* 0x0000000402047825 */ /* 0x002fca00078e0004 */
[----:B------:R-:W2:Y:S01]  /*4c70*/  LDG.E R9, desc[UR12][R4.64] ;  /* 0x0000000c04097981 */ /* 0x000ea2000c1e1900 */
[----:B------:R-:W-:-:S04]  /*4c80*/  IMAD.IADD R11, R3, 0x1, R2 ;  /* 0x00000001030b7824 */ /* 0x000fc800078e0202 */
[----:B0-----:R-:W-:-:S05]  /*4c90*/  IMAD.WIDE R6, R11, 0x4, R6 ;  /* 0x000000040b067825 */ /* 0x001fca00078e0206 */
[----:B--2---:R1:W-:Y:S04]  /*4ca0*/  STG.E desc[UR12][R6.64], R9 ;  /* 0x0000000906007986 */ /* 0x0043e8000c10190c */
[----:B------:R-:W2:Y:S01]  /*4cb0*/  LDG.E R11, desc[UR12][R4.64+0x4] ;  /* 0x0000040c040b7981 */ /* 0x000ea2000c1e1900 */
[----:B------:R-:W-:-:S03]  /*4cc0*/  IADD3 R2, PT, PT, R2, 0x2, RZ ;  /* 0x0000000202027810 */ /* 0x000fc60007ffe0ff */
[----:B--2---:R1:W-:Y:S04]  /*4cd0*/  STG.E desc[UR12][R6.64+0x4], R11 ;  /* 0x0000040b06007986 */ /* 0x0043e8000c10190c */
.L_x_149:
[----:B------:R-:W-:Y:S05]  /*4ce0*/  @P1 EXIT ;  /* 0x000000000000194d */ /* 0x000fea0003800000 */
[----:B------:R-:W3:Y:S08]  /*4cf0*/  LDC.64 R4, c[0x0][0x390] ;  /* 0x0000e400ff047b82 */ /* 0x000ef00000000a00 */
[----:B012---:R-:W0:Y:S01]  /*4d00*/  LDC.64 R6, c[0x0][0x398] ;  /* 0x0000e600ff067b82 */ /* 0x007e220000000a00 */
[----:B---3--:R-:W-:-:S06]  /*4d10*/  IMAD.WIDE.U32 R4, R2, 0x4, R4 ;  /* 0x0000000402047825 */ /* 0x008fcc00078e0004 */
[----:B------:R-:W2:Y:S01]  /*4d20*/  LDG.E R5, desc[UR12][R4.64] ;  /* 0x0000000c04057981 */ /* 0x000ea2000c1e1900 */
[----:B------:R-:W-:-:S04]  /*4d30*/  IMAD.IADD R3, R3, 0x1, R2 ;  /* 0x0000000103037824 */ /* 0x000fc800078e0202 */
[----:B0-----:R-:W-:-:S05]  /*4d40*/  IMAD.WIDE R2, R3, 0x4, R6 ;  /* 0x0000000403027825 */ /* 0x001fca00078e0206 */
[----:B--2---:R-:W-:Y:S01]  /*4d50*/  STG.E desc[UR12][R2.64], R5 ;  /* 0x0000000502007986 */ /* 0x004fe2000c10190c */
[----:B------:R-:W-:Y:S05]  /*4d60*/  EXIT ;  /* 0x000000000000794d */ /* 0x000fea0003800000 */
.L_x_145:
[----:B------:R-:W-:Y:S01]  /*4d70*/  ISETP.GE.U32.AND P0, PT, R2, 0x3, PT ;  /* 0x000000030200780c */ /* 0x000fe20003f06070 */
[----:B------:R-:W-:Y:S01]  /*4d80*/  IMAD.MOV.U32 R8, RZ, RZ, RZ ;  /* 0x000000ffff087224 */ /* 0x000fe200078e00ff */
[----:B------:R-:W-:-:S11]  /*4d90*/  LOP3.LUT R11, R0, 0x3, RZ, 0xc0, !PT ;  /* 0x00000003000b7812 */ /* 0x000fd600078ec0ff */
[----:B------:R-:W-:Y:S05]  /*4da0*/  @!P0 BRA `(.L_x_150) ;  /* 0x0000000400a88947 */ /* 0x000fea0003800000 */
[----:B------:R-:W0:Y:S01]  /*4db0*/  LDC.64 R12, c[0x0][0x398] ;  /* 0x0000e600ff0c7b82 */ /* 0x000e220000000a00 */
[----:B------:R-:W-:Y:S01]  /*4dc0*/  HFMA2 R21, -RZ, RZ, 0, 0 ;  /* 0x00000000ff157431 */ /* 0x000fe200000001ff */
[----:B------:R-:W-:-:S06]  /*4dd0*/  LOP3.LUT R8, R0, 0x7ffffffc, RZ, 0xc0, !PT ;  /* 0x7ffffffc00087812 */ /* 0x000fcc00078ec0ff */
[----:B------:R-:W1:Y:S02]  /*4de0*/  LDC.64 R14, c[0x0][0x390] ;  /* 0x0000e400ff0e7b82 */ /* 0x000e640000000a00 */
.L_x_159:
[----:B-1----:R-:W-:-:S05]  /*4df0*/  IMAD.WIDE.U32 R16, R21, 0x4, R14 ;  /* 0x0000000415107825 */ /* 0x002fca00078e000e */
        /* <DEDUP_REMOVED lines=15> */
[----:B------:R-:W-:Y:S01]  /*4ef0*/  IMAD.MOV.U32 R0, RZ, RZ, R7 ;  /* 0x000000ffff007224 */ /* 0x000fe200078e0007 */
[----:B------:R-:W-:-:S07]  /*4f00*/  MOV R2, 0x4f20 ;  /* 0x00004f2000027802 */ /* 0x000fce0000000f00 */
[----:B0-----:R-:W-:Y:S05]  /*4f10*/  CALL.REL.NOINC `($__internal_1_$__cuda_sm20_rcp_rn_f32_slowpath) ;  /* 0x0000001000247944 */ /* 0x001fea0003c00000 */
[----:B------:R-:W-:Y:S05]  /*4f20*/  BRA `(.L_x_152) ;  /* 0x0000000000107947 */ /* 0x000fea0003800000 */
.L_x_151:
[----:B------:R-:W1:Y:S02]  /*4f30*/  MUFU.RCP R6, R7 ;  /* 0x0000000700067308 */ /* 0x000e640000001000 */
[----:B-1----:R-:W-:-:S04]  /*4f40*/  FFMA R0, R7, R6, -1 ;  /* 0xbf80000007007423 */ /* 0x002fc80000000006 */
[----:B------:R-:W-:-:S04]  /*4f50*/  FADD.FTZ R5, -R0, -RZ ;  /* 0x800000ff00057221 */ /* 0x000fc80000010100 */
[----:B------:R-:W-:-:S07]  /*4f60*/  FFMA R6, R6, R5, R6 ;  /* 0x0000000506067223 */ /* 0x000fce0000000006 */
.L_x_152:
[----:B------:R-:W-:-:S05]  /*4f70*/  IADD3 R19, PT, PT, R3, R21, RZ ;  /* 0x0000001503137210 */ /* 0x000fca0007ffe0ff */
        /* <DEDUP_REMOVED lines=21> */
.L_x_153:
[----:B------:R-:W0:Y:S02]  /*50d0*/  MUFU.RCP R6, R7 ;  /* 0x0000000700067308 */ /* 0x000e240000001000 */
[----:B0-----:R-:W-:-:S04]  /*50e0*/  FFMA R0, R7, R6, -1 ;  /* 0xbf80000007007423 */ /* 0x001fc80000000006 */
[----:B------:R-:W-:-:S04]  /*50f0*/  FADD.FTZ R5, -R0, -RZ ;  /* 0x800000ff00057221 */ /* 0x000fc80000010100 */
[----:B------:R-:W-:-:S07]  /*5100*/  FFMA R6, R6, R5, R6 ;  /* 0x0000000506067223 */ /* 0x000fce0000000006 */
.L_x_154:
        /* <DEDUP_REMOVED lines=20> */
.L_x_155:
[----:B------:R-:W0:Y:S02]  /*5250*/  MUFU.RCP R6, R7 ;  /* 0x0000000700067308 */ /* 0x000e240000001000 */
[----:B0-----:R-:W-:-:S04]  /*5260*/  FFMA R0, R7, R6, -1 ;  /* 0xbf80000007007423 */ /* 0x001fc80000000006 */
[----:B------:R-:W-:-:S04]  /*5270*/  FADD.FTZ R5, -R0, -RZ ;  /* 0x800000ff00057221 */ /* 0x000fc80000010100 */
[----:B------:R-:W-:-:S07]  /*5280*/  FFMA R6, R6, R5, R6 ;  /* 0x0000000506067223 */ /* 0x000fce0000000006 */
.L_x_156:
        /* <DEDUP_REMOVED lines=20> */
.L_x_157:
[----:B------:R-:W0:Y:S02]  /*53d0*/  MUFU.RCP R6, R7 ;  /* 0x0000000700067308 */ /* 0x000e240000001000 */
[----:B0-----:R-:W-:-:S04]  /*53e0*/  FFMA R0, R7, R6, -1 ;  /* 0xbf80000007007423 */ /* 0x001fc80000000006 */
[----:B------:R-:W-:-:S04]  /*53f0*/  FADD.FTZ R5, -R0, -RZ ;  /* 0x800000ff00057221 */ /* 0x000fc80000010100 */
[----:B------:R-:W-:-:S07]  /*5400*/  FFMA R6, R6, R5, R6 ;  /* 0x0000000506067223 */ /* 0x000fce0000000006 */
.L_x_158:
[----:B------:R2:W-:Y:S01]  /*5410*/  STG.E desc[UR12][R18.64+0xc], R6 ;  /* 0x00000c0612007986 */ /* 0x0005e2000c10190c */
[----:B------:R-:W-:-:S05]  /*5420*/  VIADD R21, R21, 0x4 ;  /* 0x0000000415157836 */ /* 0x000fca0000000000 */
[----:B------:R-:W-:-:S13]  /*5430*/  ISETP.NE.AND P0, PT, R21, R8, PT ;  /* 0x000000081500720c */ /* 0x000fda0003f05270 */
[----:B--2---:R-:W-:Y:S05]  /*5440*/  @P0 BRA `(.L_x_159) ;  /* 0xfffffff800680947 */ /* 0x004fea000383ffff */
.L_x_150:
[----:B------:R-:W-:-:S13]  /*5450*/  ISETP.NE.AND P0, PT, R11, RZ, PT ;  /* 0x000000ff0b00720c */ /* 0x000fda0003f05270 */
[----:B------:R-:W-:Y:S05]  /*5460*/  @!P0 EXIT ;  /* 0x000000000000894d */ /* 0x000fea0003800000 */
[----:B------:R-:W-:-:S13]  /*5470*/  ISETP.NE.AND P0, PT, R11, 0x1, PT ;  /* 0x000000010b00780c */ /* 0x000fda0003f05270 */
[----:B------:R-:W-:Y:S05]  /*5480*/  @!P0 BRA `(.L_x_160) ;  /* 0x0000000000d88947 */ /* 0x000fea0003800000 */
[----:B------:R-:W0:Y:S02]  /*5490*/  LDC.64 R12, c[0x0][0x390] ;  /* 0x0000e400ff0c7b82 */ /* 0x000e240000000a00 */
[----:B0-----:R-:W-:-:S05]  /*54a0*/  IMAD.WIDE.U32 R12, R8, 0x4, R12 ;  /* 0x00000004080c7825 */ /* 0x001fca00078e000c */
        /* <DEDUP_REMOVED lines=19> */
.L_x_161:
[----:B------:R-:W0:Y:S02]  /*55e0*/  MUFU.RCP R6, R7 ;  /* 0x0000000700067308 */ /* 0x000e240000001000 */
[----:B0-----:R-:W-:-:S04]  /*55f0*/  FFMA R0, R7, R6, -1 ;  /* 0xbf80000007007423 */ /* 0x001fc80000000006 */
[----:B------:R-:W-:-:S04]  /*5600*/  FADD.FTZ R5, -R0, -RZ ;  /* 0x800000ff00057221 */ /* 0x000fc80000010100 */
[----:B------:R-:W-:-:S07]  /*5610*/  FFMA R6, R6, R5, R6 ;  /* 0x0000000506067223 */ /* 0x000fce0000000006 */
.L_x_162:
[----:B------:R-:W0:Y:S01]  /*5620*/  LDC.64 R14, c[0x0][0x398] ;  /* 0x0000e600ff0e7b82 */ /* 0x000e220000000a00 */
[----:B------:R-:W-:-:S04]  /*5630*/  IMAD.IADD R5, R3, 0x1, R8 ;  /* 0x0000000103057824 */ /* 0x000fc800078e0208 */
[----:B0-----:R-:W-:-:S05]  /*5640*/  IMAD.WIDE R14, R5, 0x4, R14 ;  /* 0x00000004050e7825 */ /* 0x001fca00078e020e */
        /* <DEDUP_REMOVED lines=20> */
.L_x_163:
[----:B------:R-:W0:Y:S02]  /*5790*/  MUFU.RCP R6, R7 ;  /* 0x0000000700067308 */ /* 0x000e240000001000 */
[----:B0-----:R-:W-:-:S04]  /*57a0*/  FFMA R0, R7, R6, -1 ;  /* 0xbf80000007007423 */ /* 0x001fc80000000006 */
[----:B------:R-:W-:-:S04]  /*57b0*/  FADD.FTZ R5, -R0, -RZ ;  /* 0x800000ff00057221 */ /* 0x000fc80000010100 */
[----:B------:R-:W-:-:S07]  /*57c0*/  FFMA R6, R6, R5, R6 ;  /* 0x0000000506067223 */ /* 0x000fce0000000006 */
.L_x_164:
[----:B------:R0:W-:Y:S01]  /*57d0*/  STG.E desc[UR12][R14.64+0x4], R6 ;  /* 0x000004060e007986 */ /* 0x0001e2000c10190c */
[----:B------:R-:W-:-:S07]  /*57e0*/  VIADD R8, R8, 0x2 ;  /* 0x0000000208087836 */ /* 0x000fce0000000000 */
.L_x_160:
[----:B------:R-:W1:Y:S02]  /*57f0*/  LDC R0, c[0x0][0x3b4] ;  /* 0x0000ed00ff007b82 */ /* 0x000e640000000800 */
[----:B-1----:R-:W-:-:S04]  /*5800*/  LOP3.LUT R0, R0, 0x1, RZ, 0xc0, !PT ;  /* 0x0000000100007812 */ /* 0x002fc800078ec0ff */
[----:B------:R-:W-:-:S13]  /*5810*/  ISETP.NE.U32.AND P0, PT, R0, 0x1, PT ;  /* 0x000000010000780c */ /* 0x000fda0003f05070 */
[----:B------:R-:W-:Y:S05]  /*5820*/  @P0 EXIT ;  /* 0x000000000000094d */ /* 0x000fea0003800000 */
[----:B------:R-:W1:Y:S02]  /*5830*/  LDC.64 R4, c[0x0][0x390] ;  /* 0x0000e400ff047b82 */ /* 0x000e640000000a00 */
[----:B-1----:R-:W-:-:S06]  /*5840*/  IMAD.WIDE.U32 R4, R8, 0x4, R4 ;  /* 0x0000000408047825 */ /* 0x002fcc00078e0004 */
        /* <DEDUP_REMOVED lines=17> */
[----:B0-----:R-:W-:Y:S05]  /*5960*/  CALL.REL.NOINC `($__internal_1_$__cuda_sm20_rcp_rn_f32_slowpath) ;  /* 0x0000000400907944 */ /* 0x001fea0003c00000 */
[----:B------:R-:W-:Y:S05]  /*5970*/  BRA `(.L_x_166) ;  /* 0x0000000000107947 */ /* 0x000fea0003800000 */
.L_x_165:
[----:B0-----:R-:W0:Y:S02]  /*5980*/  MUFU.RCP R6, R9 ;  /* 0x0000000900067308 */ /* 0x001e240000001000 */
[----:B0-----:R-:W-:-:S04]  /*5990*/  FFMA R0, R9, R6, -1 ;  /* 0xbf80000009007423 */ /* 0x001fc80000000006 */
[----:B------:R-:W-:-:S04]  /*59a0*/  FADD.FTZ R5, -R0, -RZ ;  /* 0x800000ff00057221 */ /* 0x000fc80000010100 */
[----:B------:R-:W-:-:S07]  /*59b0*/  FFMA R6, R6, R5, R6 ;  /* 0x0000000506067223 */ /* 0x000fce0000000006 */
.L_x_166:
[----:B------:R-:W0:Y:S01]  /*59c0*/  LDC.64 R4, c[0x0][0x398] ;  /* 0x0000e600ff047b82 */ /* 0x000e220000000a00 */
[----:B------:R-:W-:-:S04]  /*59d0*/  IMAD.IADD R3, R3, 0x1, R8 ;  /* 0x0000000103037824 */ /* 0x000fc800078e0208 */
[----:B0-----:R-:W-:-:S05]  /*59e0*/  IMAD.WIDE R2, R3, 0x4, R4 ;  /* 0x0000000403027825 */ /* 0x001fca00078e0204 */
[----:B------:R-:W-:Y:S01]  /*59f0*/  STG.E desc[UR12][R2.64], R6 ;  /* 0x0000000602007986 */ /* 0x000fe2000c10190c */
[----:B------:R-:W-:Y:S05]  /*5a00*/  EXIT ;  /* 0x000000000000794d */ /* 0x000fea0003800000 */
.L_x_144:
[C---:B------:R-:W-:Y:S01]  /*5a10*/  VIADD R2, R0.reuse, 0xffffffff ;  /* 0xffffffff00027836 */ /* 0x040fe20000000000 */
[----:B------:R-:W-:-:S04]  /*5a20*/  LOP3.LUT R12, R0, 0x7, RZ, 0xc0, !PT ;  /* 0x00000007000c7812 */ /* 0x000fc800078ec0ff */
[----:B------:R-:W-:Y:S01]  /*5a30*/  ISETP.GE.U32.AND P0, PT, R2, 0x7, PT ;  /* 0x000000070200780c */ /* 0x000fe20003f06070 */
[----:B------:R-:W-:Y:S01]  /*5a40*/  HFMA2 R2, -RZ, RZ, 0, 0 ;  /* 0x00000000ff027431 */ /* 0x000fe200000001ff */
[----:B------:R-:W-:-:S11]  /*5a50*/  ISETP.NE.AND P1, PT, R12, RZ, PT ;  /* 0x000000ff0c00720c */ /* 0x000fd60003f25270 */
[----:B------:R-:W-:Y:S05]  /*5a60*/  @!P0 BRA `(.L_x_167) ;  /* 0x0000000000888947 */ /* 0x000fea0003800000 */
[----:B------:R-:W-:Y:S01]  /*5a70*/  LOP3.LUT R2, R0, 0x7ffffff8, RZ, 0xc0, !PT ;  /* 0x7ffffff800027812 */ /* 0x000fe200078ec0ff */
[----:B------:R-:W-:-:S07]  /*5a80*/  IMAD.MOV.U32 R8, RZ, RZ, RZ ;  /* 0x000000ffff087224 */ /* 0x000fce00078e00ff */
.L_x_168:
[----:B0-----:R-:W0:Y:S08]  /*5a90*/  LDC.64 R4, c[0x0][0x390] ;  /* 0x0000e400ff047b82 */ /* 0x001e300000000a00 */
[----:B------:R-:W1:Y:S01]  /*5aa0*/  LDC.64 R6, c[0x0][0x398] ;  /* 0x0000e600ff067b82 */ /* 0x000e620000000a00 */
        /* <DEDUP_REMOVED lines=25> */
[----:B------:R-:W-:-:S04]  /*5c40*/  IADD3 R8, PT, PT, R8, 0x8, RZ ;  /* 0x0000000808087810 */ /* 0x000fc80007ffe0ff */
[----:B------:R-:W-:Y:S02]  /*5c50*/  ISETP.NE.AND P0, PT, R8, R2, PT ;  /* 0x000000020800720c */ /* 0x000fe40003f05270 */
[----:B---3--:R-:W-:-:S05]  /*5c60*/  FMNMX R15, RZ, R10, !PT ;  /* 0x0000000aff0f7209 */ /* 0x008fca0007800000 */
[----:B------:R0:W-:Y:S06]  /*5c70*/  STG.E desc[UR12][R6.64+0x1c], R15 ;  /* 0x00001c0f06007986 */ /* 0x0001ec000c10190c */
[----:B------:R-:W-:Y:S05]  /*5c80*/  @P0 BRA `(.L_x_168) ;  /* 0xfffffffc00800947 */ /* 0x000fea000383ffff */
.L_x_167:
        /* <DEDUP_REMOVED lines=20> */
[----:B------:R-:W-:Y:S01]  /*5dd0*/  VIADD R2, R2, 0x4 ;  /* 0x0000000402027836 */ /* 0x000fe20000000000 */
[----:B--2---:R-:W-:-:S05]  /*5de0*/  FMNMX R15, RZ, R8, !PT ;  /* 0x00000008ff0f7209 */ /* 0x004fca0007800000 */
[----:B------:R1:W-:Y:S02]  /*5df0*/  STG.E desc[UR12][R6.64+0xc], R15 ;  /* 0x00000c0f06007986 */ /* 0x0003e4000c10190c */
.L_x_169:
        /* <DEDUP_REMOVED lines=9> */
[----:B------:R-:W-:-:S05]  /*5e90*/  IADD3 R9, PT, PT, R3, R2, RZ ;  /* 0x0000000203097210 */ /* 0x000fca0007ffe0ff */
[----:B0-----:R-:W-:Y:S01]  /*5ea0*/  IMAD.WIDE R6, R9, 0x4, R6 ;  /* 0x0000000409067825 */ /* 0x001fe200078e0206 */
[----:B--2---:R-:W-:-:S05]  /*5eb0*/  FMNMX R9, RZ, R0, !PT ;  /* 0x00000000ff097209 */ /* 0x004fca0007800000 */
[----:B------:R2:W-:Y:S04]  /*5ec0*/  STG.E desc[UR12][R6.64], R9 ;  /* 0x0000000906007986 */ /* 0x0005e8000c10190c */
[----:B------:R-:W3:Y:S01]  /*5ed0*/  LDG.E R0, desc[UR12][R4.64+0x4] ;  /* 0x0000040c04007981 */ /* 0x000ee2000c1e1900 */
[----:B------:R-:W-:Y:S01]  /*5ee0*/  VIADD R2, R2, 0x2 ;  /* 0x0000000202027836 */ /* 0x000fe20000000000 */
[----:B---3--:R-:W-:-:S05]  /*5ef0*/  FMNMX R11, RZ, R0, !PT ;  /* 0x00000000ff0b7209 */ /* 0x008fca0007800000 */
[----:B------:R2:W-:Y:S02]  /*5f00*/  STG.E desc[UR12][R6.64+0x4], R11 ;  /* 0x0000040b06007986 */ /* 0x0005e4000c10190c */
.L_x_170:
[----:B------:R-:W-:Y:S05]  /*5f10*/  @P1 EXIT ;  /* 0x000000000000194d */ /* 0x000fea0003800000 */
[----:B------:R-:W3:Y:S08]  /*5f20*/  LDC.64 R4, c[0x0][0x390] ;  /* 0x0000e400ff047b82 */ /* 0x000ef00000000a00 */
[----:B012---:R-:W0:Y:S01]  /*5f30*/  LDC.64 R6, c[0x0][0x398] ;  /* 0x0000e600ff067b82 */ /* 0x007e220000000a00 */
[----:B---3--:R-:W-:-:S06]  /*5f40*/  IMAD.WIDE.U32 R4, R2, 0x4, R4 ;  /* 0x0000000402047825 */ /* 0x008fcc00078e0004 */
[----:B------:R-:W2:Y:S01]  /*5f50*/  LDG.E R4, desc[UR12][R4.64] ;  /* 0x0000000c04047981 */ /* 0x000ea2000c1e1900 */
[----:B------:R-:W-:-:S04]  /*5f60*/  IMAD.IADD R3, R3, 0x1, R2 ;  /* 0x0000000103037824 */ /* 0x000fc800078e0202 */
[----:B0-----:R-:W-:Y:S01]  /*5f70*/  IMAD.WIDE R2, R3, 0x4, R6 ;  /* 0x0000000403027825 */ /* 0x001fe200078e0206 */
[----:B--2---:R-:W-:-:S05]  /*5f80*/  FMNMX R7, RZ, R4, !PT ;  /* 0x00000004ff077209 */ /* 0x004fca0007800000 */
[----:B------:R-:W-:Y:S01]  /*5f90*/  STG.E desc[UR12][R2.64], R7 ;  /* 0x0000000702007986 */ /* 0x000fe2000c10190c */
[----:B------:R-:W-:Y:S05]  /*5fa0*/  EXIT ;  /* 0x000000000000794d */ /* 0x000fea0003800000 */
        .weak           $__internal_1_$__cuda_sm20_rcp_rn_f32_slowpath
        .type           $__internal_1_$__cuda_sm20_rcp_rn_f32_slowpath,@function
        .size           $__internal_1_$__cuda_sm20_rcp_rn_f32_slowpath,(.L_x_354 - $__internal_1_$__cuda_sm20_rcp_rn_f32_slowpath)
$__internal_1_$__cuda_sm20_rcp_rn_f32_slowpath:
        /* <DEDUP_REMOVED lines=15> */
.L_x_172:
[----:B------:R-:W-:-:S05]  /*60a0*/  VIADD R5, R4, 0xffffff03 ;  /* 0xffffff0304057836 */ /* 0x000fca0000000000 */
[----:B------:R-:W-:-:S13]  /*60b0*/  ISETP.GT.U32.AND P0, PT, R5, 0x1, PT ;  /* 0x000000010500780c */ /* 0x000fda0003f04070 */
[----:B------:R-:W-:Y:S05]  /*60c0*/  @P0 BRA `(.L_x_174) ;  /* 0x0000000000780947 */ /* 0x000fea0003800000 */
[----:B------:R-:W-:Y:S02]  /*60d0*/  LOP3.LUT R22, R0, 0x7fffff, RZ, 0xc0, !PT ;  /* 0x007fffff00167812 */ /* 0x000fe400078ec0ff */
[----:B------:R-:W-:Y:S02]  /*60e0*/  MOV R10, 0x3 ;  /* 0x00000003000a7802 */ /* 0x000fe40000000f00 */
[----:B------:R-:W-:Y:S02]  /*60f0*/  LOP3.LUT R22, R22, 0x3f800000, RZ, 0xfc, !PT ;  /* 0x3f80000016167812 */ /* 0x000fe400078efcff */
[----:B------:R-:W-:Y:S02]  /*6100*/  SHF.L.U32 R10, R10, R5, RZ ;  /* 0x000000050a0a7219 */ /* 0x000fe400000006ff */
[----:B------:R-:W0:Y:S01]  /*6110*/  MUFU.RCP R7, R22 ;  /* 0x0000001600077308 */ /* 0x000e220000001000 */
[----:B------:R-:W-:Y:S01]  /*6120*/  IADD3 R4, PT, PT, R4, -0xfc, RZ ;  /* 0xffffff0404047810 */ /* 0x000fe20007ffe0ff */
        /* <DEDUP_REMOVED lines=8> */
[----:B------:R-:W-:-:S03]  /*61b0*/  LOP3.LUT R10, R10, R9, RZ, 0xc0, !PT ;  /* 0x000000090a0a7212 */ /* 0x000fc600078ec0ff */
[----:B------:R-:W-:Y:S01]  /*61c0*/  IMAD.MOV R6, RZ, RZ, -R6 ;  /* 0x000000ffff067224 */ /* 0x000fe200078e0a06 */
[----:B------:R-:W-:-:S04]  /*61d0*/  SHF.R.U32.HI R10, RZ, R5, R10 ;  /* 0x00000005ff0a7219 */ /* 0x000fc8000001160a */
[--C-:B------:R-:W-:Y:S02]  /*61e0*/  LOP3.LUT P1, RZ, R6, R5, R9.reuse, 0xf8, !PT ;  /* 0x0000000506ff7212 */ /* 0x100fe4000782f809 */
[C---:B------:R-:W-:Y:S02]  /*61f0*/  LOP3.LUT P0, RZ, R10.reuse, 0x1, RZ, 0xc0, !PT ;  /* 0x000000010aff7812 */ /* 0x040fe4000780c0ff */
[----:B------:R-:W-:Y:S02]  /*6200*/  LOP3.LUT P2, RZ, R10, 0x2, RZ, 0xc0, !PT ;  /* 0x000000020aff7812 */ /* 0x000fe4000784c0ff */
[----:B------:R-:W-:Y:S02]  /*6210*/  SHF.R.U32.HI R9, RZ, R4, R9 ;  /* 0x00000004ff097219 */ /* 0x000fe40000011609 */
[----:B------:R-:W-:Y:S02]  /*6220*/  PLOP3.LUT P0, PT, P0, P1, P2, 0xe0, 0x0 ;  /* 0x000000000000781c */ /* 0x000fe40000703c20 */
[----:B------:R-:W-:-:S02]  /*6230*/  LOP3.LUT P1, RZ, R0, 0x7fffff, RZ, 0xc0, !PT ;  /* 0x007fffff00ff7812 */ /* 0x000fc4000782c0ff */
[----:B------:R-:W-:-:S05]  /*6240*/  SEL R5, RZ, 0x1, !P0 ;  /* 0x00000001ff057807 */ /* 0x000fca0004000000 */
[----:B------:R-:W-:-:S05]  /*6250*/  IMAD.MOV R5, RZ, RZ, -R5 ;  /* 0x000000ffff057224 */ /* 0x000fca00078e0a05 */
[----:B------:R-:W-:-:S13]  /*6260*/  ISETP.GE.AND P0, PT, R5, RZ, PT ;  /* 0x000000ff0500720c */ /* 0x000fda0003f06270 */
[----:B------:R-:W-:-:S04]  /*6270*/  @!P0 VIADD R9, R9, 0x1 ;  /* 0x0000000109098836 */ /* 0x000fc80000000000 */
[----:B------:R-:W-:-:S05]  /*6280*/  @!P1 IMAD.SHL.U32 R9, R9, 0x2, RZ ;  /* 0x0000000209099824 */ /* 0x000fca00078e00ff */
[----:B------:R-:W-:Y:S01]  /*6290*/  LOP3.LUT R6, R9, 0x80000000, R0, 0xf8, !PT ;  /* 0x8000000009067812 */ /* 0x000fe200078ef800 */
[----:B------:R-:W-:Y:S06]  /*62a0*/  BRA `(.L_x_173) ;  /* 0x0000000000047947 */ /* 0x000fec0003800000 */
.L_x_174:
[----:B------:R0:W1:Y:S02]  /*62b0*/  MUFU.RCP R6, R0 ;  /* 0x0000000000067308 */ /* 0x0000640000001000 */
.L_x_173:
[----:B------:R-:W-:Y:S05]  /*62c0*/  BSYNC.RECONVERGENT B1 ;  /* 0x0000000000017941 */ /* 0x000fea0003800200 */
.L_x_171:
[----:B------:R-:W-:Y:S01]  /*62d0*/  MOV R4, R2 ;  /* 0x0000000200047202 */ /* 0x000fe20000000f00 */
[----:B------:R-:W-:-:S04]  /*62e0*/  IMAD.MOV.U32 R5, RZ, RZ, 0x0 ;  /* 0x00000000ff057424 */ /* 0x000fc800078e00ff */
[----:B01----:R-:W-:Y:S05]  /*62f0*/  RET.REL.NODEC R4 `(_Z16ConvTransposed2DPfS_S_S_iiiiiii) ;  /* 0xffffff9c04407950 */ /* 0x003fea0003c3ffff */
.L_x_175:
        /* <DEDUP_REMOVED lines=16> */
.L_x_354:


//--------------------- .text._Z9MaxPool2DPfS_iiii --------------------------
	.section	.text._Z9MaxPool2DPfS_iiii,"ax",@progbits
	.align	128
        .global         _Z9MaxPool2DPfS_iiii
        .type           _Z9MaxPool2DPfS_iiii,@function
        .size           _Z9MaxPool2DPfS_iiii,(.L_x_360 - _Z9MaxPool2DPfS_iiii)
        .other          _Z9MaxPool2DPfS_iiii,@"STO_CUDA_ENTRY STV_DEFAULT"
_Z9MaxPool2DPfS_iiii:
.text._Z9MaxPool2DPfS_iiii:
[----:B------:R-:W-:Y:S08]  /*0000*/  LDC R1, c[0x0][0x37c] ;  /* 0x0000df00ff017b82 */ /* 0x000ff00000000800 */
[----:B------:R-:W0:Y:S01]  /*0010*/  LDC.64 R8, c[0x0][0x390] ;  /* 0x0000e400ff087b82 */ /* 0x000e220000000a00 */
[----:B------:R-:W1:Y:S07]  /*0020*/  S2R R6, SR_TID.Y ;  /* 0x0000000000067919 */ /* 0x000e6e0000002200 */
[----:B------:R-:W-:Y:S08]  /*0030*/  S2UR UR4, SR_CTAID.X ;  /* 0x00000000000479c3 */ /* 0x000ff00000002500 */
[----:B------:R-:W2:Y:S01]  /*0040*/  LDC R11, c[0x0][0x360] ;  /* 0x0000d800ff0b7b82 */ /* 0x000ea20000000800 */
[----:B0-----:R-:W-:-:S07]  /*0050*/  IABS R0, R8 ;  /* 0x0000000800007213 */ /* 0x001fce0000000000 */
[----:B------:R-:W1:Y:S01]  /*0060*/  S2UR UR5, SR_CTAID.Y ;  /* 0x00000000000579c3 */ /* 0x000e620000002600 */
[----:B------:R-:W-:Y:S01]  /*0070*/  IABS R7, R9 ;  /* 0x0000000900077213 */ /* 0x000fe20000000000 */
[----:B------:R-:W0:Y:S01]  /*0080*/  I2F.RP R4, R0 ;  /* 0x0000000000047306 */ /* 0x000e220000209400 */
[----:B------:R-:W-:-:S04]  /*0090*/  LOP3.LUT R9, R9, R8, RZ, 0x3c, !PT ;  /* 0x0000000809097212 */ /* 0x000fc800078e3cff */
[----:B------:R-:W-:Y:S02]  /*00a0*/  ISETP.GE.AND P2, PT, R9, RZ, PT ;  /* 0x000000ff0900720c */ /* 0x000fe40003f46270 */
[----:B------:R-:W1:Y:S01]  /*00b0*/  LDC R9, c[0x0][0x364] ;  /* 0x0000d900ff097b82 */ /* 0x000e620000000800 */
[----:B0-----:R-:W0:Y:S01]  /*00c0*/  MUFU.RCP R4, R4 ;  /* 0x0000000400047308 */ /* 0x001e220000001000 */
[----:B-1----:R-:W-:Y:S02]  /*00d0*/  IMAD R6, R9, UR5, R6 ;  /* 0x0000000509067c24 */ /* 0x002fe4000f8e0206 */
[----:B0-----:R-:W-:-:S05]  /*00e0*/  VIADD R2, R4, 0xffffffe ;  /* 0x0ffffffe04027836 */ /* 0x001fca0000000000 */
[----:B------:R0:W1:Y:S02]  /*00f0*/  F2I.FTZ.U32.TRUNC.NTZ R3, R2 ;  /* 0x0000000200037305 */ /* 0x000064000021f000 */
[----:B0-----:R-:W-:Y:S02]  /*0100*/  HFMA2 R2, -RZ, RZ, 0, 0 ;  /* 0x00000000ff027431 */ /* 0x001fe400000001ff */
[----:B-1----:R-:W-:-:S04]  /*0110*/  IMAD.MOV R5, RZ, RZ, -R3 ;  /* 0x000000ffff057224 */ /* 0x002fc800078e0a03 */
[----:B------:R-:W-:-:S04]  /*0120*/  IMAD R5, R5, R0, RZ ;  /* 0x0000000005057224 */ /* 0x000fc800078e02ff */
[----:B------:R-:W-:-:S06]  /*0130*/  IMAD.HI.U32 R5, R3, R5, R2 ;  /* 0x0000000503057227 */ /* 0x000fcc00078e0002 */
[----:B------:R-:W-:-:S04]  /*0140*/  IMAD.HI.U32 R3, R5, R7, RZ ;  /* 0x0000000705037227 */ /* 0x000fc800078e00ff */
[----:B------:R-:W-:-:S04]  /*0150*/  IMAD.MOV R4, RZ, RZ, -R3 ;  /* 0x000000ffff047224 */ /* 0x000fc800078e0a03 */
[C---:B------:R-:W-:Y:S02]  /*0160*/  IMAD R7, R0.reuse, R4, R7 ;  /* 0x0000000400077224 */ /* 0x040fe400078e0207 */
[----:B------:R-:W2:Y:S03]  /*0170*/  S2R R4, SR_TID.X ;  /* 0x0000000000047919 */ /* 0x000ea60000002100 */
[----:B------:R-:W-:-:S13]  /*0180*/  ISETP.GT.U32.AND P1, PT, R0, R7, PT ;  /* 0x000000070000720c */ /* 0x000fda0003f24070 */
[----:B------:R-:W-:Y:S01]  /*0190*/  @!P1 IMAD.IADD R7, R7, 0x1, -R0 ;  /* 0x0000000107079824 */ /* 0x000fe200078e0a00 */
[----:B------:R-:W-:-:S04]  /*01a0*/  @!P1 IADD3 R3, PT, PT, R3, 0x1, RZ ;  /* 0x0000000103039810 */ /* 0x000fc80007ffe0ff */
[----:B------:R-:W-:Y:S02]  /*01b0*/  ISETP.GE.U32.AND P0, PT, R7, R0, PT ;  /* 0x000000000700720c */ /* 0x000fe40003f06070 */
[----:B------:R-:W-:-:S11]  /*01c0*/  LOP3.LUT R7, RZ, R8, RZ, 0x33, !PT ;  /* 0x00000008ff077212 */ /* 0x000fd600078e33ff */
[----:B------:R-:W-:Y:S01]  /*01d0*/  @P0 VIADD R3, R3, 0x1 ;  /* 0x0000000103030836 */ /* 0x000fe20000000000 */
[----:B------:R-:W-:-:S04]  /*01e0*/  ISETP.NE.AND P0, PT, R8, RZ, PT ;  /* 0x000000ff0800720c */ /* 0x000fc80003f05270 */
[----:B------:R-:W-:Y:S01]  /*01f0*/  MOV R2, R3 ;  /* 0x0000000300027202 */ /* 0x000fe20000000f00 */
[----:B--2---:R-:W-:-:S04]  /*0200*/  IMAD R3, R11, UR4, R4 ;  /* 0x000000040b037c24 */ /* 0x004fc8000f8e0204 */
[----:B------:R-:W-:-:S05]  /*0210*/  @!P2 IMAD.MOV R2, RZ, RZ, -R2 ;  /* 0x000000ffff02a224 */ /* 0x000fca00078e0a02 */
[----:B------:R-:W-:-:S04]  /*0220*/  SEL R4, R7, R2, !P0 ;  /* 0x0000000207047207 */ /* 0x000fc80004000000 */
[----:B------:R-:W-:-:S13]  /*0230*/  ISETP.GE.AND P1, PT, R3, R4, PT ;  /* 0x000000040300720c */ /* 0x000fda0003f26270 */
[----:B------:R-:W-:Y:S05]  /*0240*/  @P1 EXIT ;  /* 0x000000000000194d */ /* 0x000fea0003800000 */
[----:B------:R-:W0:Y:S02]  /*0250*/  LDC R11, c[0x0][0x398] ;  /* 0x0000e600ff0b7b82 */ /* 0x000e240000000800 */
[----:B0-----:R-:W-:-:S05]  /*0260*/  IABS R9, R11 ;  /* 0x0000000b00097213 */ /* 0x001fca0000000000 */
[----:B------:R-:W-:-:S05]  /*0270*/  IMAD.HI.U32 R5, R5, R9, RZ ;  /* 0x0000000905057227 */ /* 0x000fca00078e00ff */
[----:B------:R-:W-:-:S05]  /*0280*/  IADD3 R2, PT, PT, -R5, RZ, RZ ;  /* 0x000000ff05027210 */ /* 0x000fca0007ffe1ff */
[----:B------:R-:W-:-:S05]  /*0290*/  IMAD R9, R0, R2, R9 ;  /* 0x0000000200097224 */ /* 0x000fca00078e0209 */
[----:B------:R-:W-:-:S13]  /*02a0*/  ISETP.GT.U32.AND P2, PT, R0, R9, PT ;  /* 0x000000090000720c */ /* 0x000fda0003f44070 */
[----:B------:R-:W-:Y:S01]  /*02b0*/  @!P2 IMAD.IADD R9, R9, 0x1, -R0 ;  /* 0x000000010909a824 */ /* 0x000fe200078e0a00 */
[----:B------:R-:W-:-:S04]  /*02c0*/  @!P2 IADD3 R5, PT, PT, R5, 0x1, RZ ;  /* 0x000000010505a810 */ /* 0x000fc80007ffe0ff */
[----:B------:R-:W-:Y:S02]  /*02d0*/  ISETP.GE.U32.AND P1, PT, R9, R0, PT ;  /* 0x000000000900720c */ /* 0x000fe40003f26070 */
[----:B------:R-:W-:-:S04]  /*02e0*/  LOP3.LUT R0, R11, R8, RZ, 0x3c, !PT ;  /* 0x000000080b007212 */ /* 0x000fc800078e3cff */
[----:B------:R-:W-:-:S07]  /*02f0*/  ISETP.GE.AND P3, PT, R0, RZ, PT ;  /* 0x000000ff0000720c */ /* 0x000fce0003f66270 */
[----:B------:R-:W-:-:S06]  /*0300*/  @P1 VIADD R5, R5, 0x1 ;  /* 0x0000000105051836 */ /* 0x000fcc0000000000 */
[----:B------:R-:W-:-:S04]  /*0310*/  @!P3 IADD3 R5, PT, PT, -R5, RZ, RZ ;  /* 0x000000ff0505b210 */ /* 0x000fc80007ffe1ff */
[----:B------:R-:W-:-:S04]  /*0320*/  SEL R5, R7, R5, !P0 ;  /* 0x0000000507057207 */ /* 0x000fc80004000000 */
[----:B------:R-:W-:-:S13]  /*0330*/  ISETP.GE.AND P0, PT, R6, R5, PT ;  /* 0x000000050600720c */ /* 0x000fda0003f06270 */
[----:B------:R-:W-:Y:S05]  /*0340*/  @P0 EXIT ;  /* 0x000000000000094d */ /* 0x000fea0003800000 */
[----:B------:R-:W0:Y:S02]  /*0350*/  LDC R9, c[0x0][0x39c] ;  /* 0x0000e700ff097b82 */ /* 0x000e240000000800 */
[----:B0-----:R-:W-:-:S13]  /*0360*/  ISETP.GE.AND P0, PT, R9, 0x1, PT ;  /* 0x000000010900780c */ /* 0x001fda0003f06270 */
[----:B------:R-:W-:Y:S05]  /*0370*/  @!P0 EXIT ;  /* 0x000000000000894d */ /* 0x000fea0003800000 */
[----:B------:R-:W-:Y:S01]  /*0380*/  ISETP.GE.AND P0, PT, R8, 0x1, PT ;  /* 0x000000010800780c */ /* 0x000fe20003f06270 */
[----:B------:R-:W0:Y:S01]  /*0390*/  LDCU.64 UR6, c[0x0][0x358] ;  /* 0x00006b00ff0677ac */ /* 0x000e220008000a00 */
[----:B------:R-:W-:-:S11]  /*03a0*/  IMAD R0, R3, R4, R6 ;  /* 0x0000000403007224 */ /* 0x000fd600078e0206 */
[----:B------:R-:W-:Y:S05]  /*03b0*/  @!P0 BRA `(.L_x_176) ;  /* 0x0000000800408947 */ /* 0x000fea0003800000 */
[----:B------:R-:W-:Y:S01]  /*03c0*/  LOP3.LUT R2, R8, 0xf, RZ, 0xc0, !PT ;  /* 0x0000000f08027812 */ /* 0x000fe200078ec0ff */
[----:B------:R-:W-:Y:S01]  /*03d0*/  IMAD R6, R6, R8, RZ ;  /* 0x0000000806067224 */ /* 0x000fe200078e02ff */
[----:B------:R-:W-:Y:S01]  /*03e0*/  LOP3.LUT R4, R8, 0x7, RZ, 0xc0, !PT ;  /* 0x0000000708047812 */ /* 0x000fe200078ec0ff */
[----:B------:R-:W-:Y:S02]  /*03f0*/  UMOV UR4, URZ ;  /* 0x000000ff00047c82 */ /* 0x000fe40008000000 */
[----:B------:R-:W-:Y:S01]  /*0400*/  VIADD R5, R2, 0xffffffff ;  /* 0xffffffff02057836 */ /* 0x000fe20000000000 */
[----:B------:R-:W-:-:S04]  /*0410*/  IADD3 R7, PT, PT, R4, -0x1, RZ ;  /* 0xffffffff04077810 */ /* 0x000fc80007ffe0ff */
[----:B------:R-:W-:Y:S02]  /*0420*/  ISETP.GE.U32.AND P0, PT, R5, 0x7, PT ;  /* 0x000000070500780c */ /* 0x000fe40003f06070 */
[C---:B------:R-:W-:Y:S02]  /*0430*/  LOP3.LUT R5, R8.reuse, 0x7ffffff0, RZ, 0xc0, !PT ;  /* 0x7ffffff008057812 */ /* 0x040fe400078ec0ff */
[----:B------:R-:W-:Y:S02]  /*0440*/  ISETP.GE.U32.AND P1, PT, R7, 0x3, PT ;  /* 0x000000030700780c */ /* 0x000fe40003f26070 */
[----:B------:R-:W-:Y:S01]  /*0450*/  LOP3.LUT R7, R8, 0x3, RZ, 0xc0, !PT ;  /* 0x0000000308077812 */ /* 0x000fe200078ec0ff */
[----:B------:R-:W-:-:S10]  /*0460*/  IMAD.MOV R8, RZ, RZ, -R5 ;  /* 0x000000ffff087224 */ /* 0x000fd400078e0a05 */
.L_x_183:
[----:B0-----:R-:W-:Y:S01]  /*0470*/  HFMA2 R9, -RZ, RZ, 0, 0 ;  /* 0x00000000ff097431 */ /* 0x001fe200000001ff */
[----:B------:R-:W-:-:S06]  /*0480*/  UMOV UR5, URZ ;  /* 0x000000ff00057c82 */ /* 0x000fcc0008000000 */
.L_x_182:
[----:B------:R-:W1:Y:S01]  /*0490*/  LDC.64 R12, c[0x0][0x390] ;  /* 0x0000e400ff0c7b82 */ /* 0x000e620000000a00 */
[----:B------:R-:W-:Y:S01]  /*04a0*/  IMAD.MOV.U32 R11, RZ, RZ, RZ ;  /* 0x000000ffff0b7224 */ /* 0x000fe200078e00ff */
[----:B-1----:R-:W-:Y:S01]  /*04b0*/  ISETP.GE.U32.AND P3, PT, R12, 0x10, PT ;  /* 0x000000100c00780c */ /* 0x002fe20003f66070 */
[----:B------:R-:W-:Y:S01]  /*04c0*/  IMAD R10, R3, R12, UR5 ;  /* 0x00000005030a7e24 */ /* 0x000fe2000f8e020c */
[----:B------:R-:W-:-:S03]  /*04d0*/  UIADD3 UR5, UPT, UPT, UR5, 0x1, URZ ;  /* 0x0000000105057890 */ /* 0x000fc6000fffe0ff */
[----:B------:R-:W-:-:S03]  /*04e0*/  IMAD R10, R10, R13, R6 ;  /* 0x0000000d0a0a7224 */ /* 0x000fc600078e0206 */
[----:B------:R-:W-:-:S05]  /*04f0*/  ISETP.NE.AND P2, PT, R12, UR5, PT ;  /* 0x000000050c007c0c */ /* 0x000fca000bf45270 */
[----:B------:R-:W-:Y:S08]  /*0500*/  @!P3 BRA `(.L_x_177) ;  /* 0x0000000000c4b947 */ /* 0x000ff00003800000 */
[----:B------:R-:W1:Y:S01]  /*0510*/  LDC R11, c[0x0][0x39c] ;  /* 0x0000e700ff0b7b82 */ /* 0x000e620000000800 */
[----:B------:R-:W-:Y:S01]  /*0520*/  MOV R23, R8 ;  /* 0x0000000800177202 */ /* 0x000fe20000000f00 */
[----:B-1----:R-:W-:-:S07]  /*0530*/  IMAD R22, R10, R11, UR4 ;  /* 0x000000040a167e24 */ /* 0x002fce000f8e020b */
.L_x_178:
[----:B------:R-:W1:Y:S02]  /*0540*/  LDC.64 R28, c[0x0][0x380] ;  /* 0x0000e000ff1c7b82 */ /* 0x000e640000000a00 */
[----:B-1----:R-:W-:-:S04]  /*0550*/  IMAD.WIDE R28, R22, 0x4, R28 ;  /* 0x00000004161c7825 */ /* 0x002fc800078e021c */
[C---:B------:R-:W-:Y:S02]  /*0560*/  IMAD.WIDE.U32 R12, R11.reuse, 0x4, R28 ;  /* 0x000000040b0c7825 */ /* 0x040fe400078e001c */
[----:B0-----:R-:W2:Y:S02]  /*0570*/  LDG.E R28, desc[UR6][R28.64] ;  /* 0x000000061c1c7981 */ /* 0x001ea4000c1e1900 */
[C---:B------:R-:W-:Y:S02]  /*0580*/  IMAD.WIDE.U32 R14, R11.reuse, 0x4, R12 ;  /* 0x000000040b0e7825 */ /* 0x040fe400078e000c */
[----:B------:R-:W2:Y:S02]  /*0590*/  LDG.E R13, desc[UR6][R12.64] ;  /* 0x000000060c0d7981 */ /* 0x000ea4000c1e1900 */
[C---:B------:R-:W-:Y:S02]  /*05a0*/  IMAD.WIDE.U32 R16, R11.reuse, 0x4, R14 ;  /* 0x000000040b107825 */ /* 0x040fe400078e000e */
[----:B------:R-:W3:Y:S04]  /*05b0*/  LDG.E R15, desc[UR6][R14.64] ;  /* 0x000000060e0f7981 */ /* 0x000ee8000c1e1900 */
[----:B------:R0:W3:Y:S01]  /*05c0*/  LDG.E R12, desc[UR6][R16.64] ;  /* 0x00000006100c7981 */ /* 0x0000e2000c1e1900 */
[----:B------:R-:W-:-:S04]  /*05d0*/  IMAD.WIDE.U32 R24, R11, 0x4, R16 ;  /* 0x000000040b187825 */ /* 0x000fc800078e0010 */
[C---:B------:R-:W-:Y:S02]  /*05e0*/  IMAD.WIDE.U32 R26, R11.reuse, 0x4, R24 ;  /* 0x000000040b1a7825 */ /* 0x040fe400078e0018 */
[----:B------:R-:W4:Y:S02]  /*05f0*/  LDG.E R24, desc[UR6][R24.64] ;  /* 0x0000000618187981 */ /* 0x000f24000c1e1900 */
[----:B0-----:R-:W-:-:S04]  /*0600*/  IMAD.WIDE.U32 R16, R11, 0x4, R26 ;  /* 0x000000040b107825 */ /* 0x001fc800078e001a */
[----:B------:R-:W-:-:S04]  /*0610*/  IMAD.WIDE.U32 R20, R11, 0x4, R16 ;  /* 0x000000040b147825 */ /* 0x000fc800078e0010 */
[----:B------:R-:W-:-:S05]  /*0620*/  IMAD.WIDE.U32 R18, R11, 0x4, R20 ;  /* 0x000000040b127825 */ /* 0x000fca00078e0014 */
[----:B------:R-:W5:Y:S01]  /*0630*/  LDG.E R25, desc[UR6][R18.64] ;  /* 0x0000000612197981 */ /* 0x000f62000c1e1900 */
[----:B--2---:R-:W-:-:S04]  /*0640*/  FMNMX3 R9, R9, R28, R13, !PT ;  /* 0x0000001c09097276 */ /* 0x004fc8000780000d */
[----:B---3--:R-:W-:Y:S01]  /*0650*/  FMNMX3 R28, R9, R15, R12, !PT ;  /* 0x0000000f091c7276 */ /* 0x008fe2000780000c */
[C---:B------:R-:W-:Y:S01]  /*0660*/  IMAD.WIDE.U32 R12, R11.reuse, 0x4, R18 ;  /* 0x000000040b0c7825 */ /* 0x040fe200078e0012 */
[----:B------:R-:W4:Y:S04]  /*0670*/  LDG.E R9, desc[UR6][R26.64] ;  /* 0x000000061a097981 */ /* 0x000f28000c1e1900 */
[----:B------:R-:W5:Y:S01]  /*0680*/  LDG.E R29, desc[UR6][R12.64] ;  /* 0x000000060c1d7981 */ /* 0x000f62000c1e1900 */
[----:B------:R-:W-:-:S03]  /*0690*/  IMAD.WIDE.U32 R14, R11, 0x4, R12 ;  /* 0x000000040b0e7825 */ /* 0x000fc600078e000c */
[----:B------:R0:W2:Y:S04]  /*06a0*/  LDG.E R27, desc[UR6][R16.64] ;  /* 0x00000006101b7981 */ /* 0x0000a8000c1e1900 */
[----:B------:R1:W2:Y:S01]  /*06b0*/  LDG.E R26, desc[UR6][R20.64] ;  /* 0x00000006141a7981 */ /* 0x0002a2000c1e1900 */
[----:B0-----:R-:W-:-:S03]  /*06c0*/  IMAD.WIDE.U32 R16, R11, 0x4, R14 ;  /* 0x000000040b107825 */ /* 0x001fc600078e000e */
[----:B------:R-:W3:Y:S01]  /*06d0*/  LDG.E R14, desc[UR6][R14.64] ;  /* 0x000000060e0e7981 */ /* 0x000ee2000c1e1900 */
[----:B------:R-:W-:-:S04]  /*06e0*/  IMAD.WIDE.U32 R18, R11, 0x4, R16 ;  /* 0x000000040b127825 */ /* 0x000fc800078e0010 */
[C---:B-1----:R-:W-:Y:S01]  /*06f0*/  IMAD.WIDE.U32 R20, R11.reuse, 0x4, R18 ;  /* 0x000000040b147825 */ /* 0x042fe200078e0012 */
[----:B------:R0:W3:Y:S04]  /*0700*/  LDG.E R15, desc[UR6][R16.64] ;  /* 0x00000006100f7981 */ /* 0x0000e8000c1e1900 */
[----:B------:R-:W3:Y:S01]  /*0710*/  LDG.E R18, desc[UR6][R18.64] ;  /* 0x0000000612127981 */ /* 0x000ee2000c1e1900 */
[----:B------:R-:W-:-:S03]  /*0720*/  IMAD.WIDE.U32 R12, R11, 0x4, R20 ;  /* 0x000000040b0c7825 */ /* 0x000fc600078e0014 */
[----:B------:R-:W3:Y:S01]  /*0730*/  LDG.E R21, desc[UR6][R20.64] ;  /* 0x0000000614157981 */ /* 0x000ee2000c1e1900 */
[----:B0-----:R-:W-:-:S03]  /*0740*/  IMAD.WIDE.U32 R16, R11, 0x4, R12 ;  /* 0x000000040b107825 */ /* 0x001fc600078e000c */
[----:B------:R-:W3:Y:S04]  /*0750*/  LDG.E R19, desc[UR6][R12.64] ;  /* 0x000000060c137981 */ /* 0x000ee8000c1e1900 */
[----:B------:R-:W3:Y:S01]  /*0760*/  LDG.E R16, desc[UR6][R16.64] ;  /* 0x0000000610107981 */ /* 0x000ee2000c1e1900 */
[----:B------:R-:W-:-:S05]  /*0770*/  VIADD R23, R23, 0x10 ;  /* 0x0000001017177836 */ /* 0x000fca0000000000 */
[----:B------:R-:W-:Y:S02]  /*0780*/  ISETP.NE.AND P3, PT, R23, RZ, PT ;  /* 0x000000ff1700720c */ /* 0x000fe40003f65270 */
[----:B------:R-:W-:Y:S02]  /*0790*/  LEA R22, R11, R22, 0x4 ;  /* 0x000000160b167211 */ /* 0x000fe400078e20ff */
[----:B----4-:R-:W-:-:S04]  /*07a0*/  FMNMX3 R9, R28, R24, R9, !PT ;  /* 0x000000181c097276 */ /* 0x010fc80007800009 */
[----:B--2---:R-:W-:-:S04]  /*07b0*/  FMNMX3 R26, R9, R27, R26, !PT ;  /* 0x0000001b091a7276 */ /* 0x004fc8000780001a */
[----:B-----5:R-:W-:-:S04]  /*07c0*/  FMNMX3 R25, R26, R25, R29, !PT ;  /* 0x000000191a197276 */ /* 0x020fc8000780001d */
[----:B---3--:R-:W-:-:S04]  /*07d0*/  FMNMX3 R14, R25, R14, R15, !PT ;  /* 0x0000000e190e7276 */ /* 0x008fc8000780000f */
[----:B------:R-:W-:-:S04]  /*07e0*/  FMNMX3 R14, R14, R18, R21, !PT ;  /* 0x000000120e0e7276 */ /* 0x000fc80007800015 */
[----:B------:R-:W-:Y:S01]  /*07f0*/  FMNMX3 R9, R14, R19, R16, !PT ;  /* 0x000000130e097276 */ /* 0x000fe20007800010 */
[----:B------:R-:W-:Y:S06]  /*0800*/  @P3 BRA `(.L_x_178) ;  /* 0xfffffffc004c3947 */ /* 0x000fec000383ffff */
[----:B------:R-:W-:-:S07]  /*0810*/  IMAD.MOV.U32 R11, RZ, RZ, R5 ;  /* 0x000000ffff0b7224 */ /* 0x000fce00078e0005 */
.L_x_177:
[----:B------:R-:W-:-:S13]  /*0820*/  ISETP.NE.AND P3, PT, R2, RZ, PT ;  /* 0x000000ff0200720c */ /* 0x000fda0003f65270 */
[----:B------:R-:W-:Y:S05]  /*0830*/  @!P3 BRA `(.L_x_179) ;  /* 0x0000000000f8b947 */ /* 0x000fea0003800000 */
[----:B------:R-:W-:Y:S01]  /*0840*/  ISETP.NE.AND P3, PT, R4, RZ, PT ;  /* 0x000000ff0400720c */ /* 0x000fe20003f65270 */
[----:B------:R-:W-:-:S12]  /*0850*/  @!P0 BRA `(.L_x_180) ;  /* 0x0000000000648947 */ /* 0x000fd80003800000 */
[----:B------:R-:W1:Y:S01]  /*0860*/  LDC R27, c[0x0][0x39c] ;  /* 0x0000e700ff1b7b82 */ /* 0x000e620000000800 */
[----:B------:R-:W-:-:S07]  /*0870*/  IADD3 R12, PT, PT, R10, R11, RZ ;  /* 0x0000000b0a0c7210 */ /* 0x000fce0007ffe0ff */
[----:B------:R-:W2:Y:S01]  /*0880*/  LDC.64 R22, c[0x0][0x380] ;  /* 0x0000e000ff167b82 */ /* 0x000ea20000000a00 */
[----:B-1----:R-:W-:-:S04]  /*0890*/  IMAD R13, R12, R27, UR4 ;  /* 0x000000040c0d7e24 */ /* 0x002fc8000f8e021b */
[----:B--2---:R-:W-:-:S04]  /*08a0*/  IMAD.WIDE R22, R13, 0x4, R22 ;  /* 0x000000040d167825 */ /* 0x004fc800078e0216 */
[C---:B------:R-:W-:Y:S02]  /*08b0*/  IMAD.WIDE.U32 R20, R27.reuse, 0x4, R22 ;  /* 0x000000041b147825 */ /* 0x040fe400078e0016 */
[----:B0-----:R-:W2:Y:S02]  /*08c0*/  LDG.E R22, desc[UR6][R22.64] ;  /* 0x0000000616167981 */ /* 0x001ea4000c1e1900 */
[C---:B------:R-:W-:Y:S02]  /*08d0*/  IMAD.WIDE.U32 R12, R27.reuse, 0x4, R20 ;  /* 0x000000041b0c7825 */ /* 0x040fe400078e0014 */
[----:B------:R-:W2:Y:S02]  /*08e0*/  LDG.E R20, desc[UR6][R20.64] ;  /* 0x0000000614147981 */ /* 0x000ea4000c1e1900 */
[C---:B------:R-:W-:Y:S02]  /*08f0*/  IMAD.WIDE.U32 R14, R27.reuse, 0x4, R12 ;  /* 0x000000041b0e7825 */ /* 0x040fe400078e000c */
[----:B------:R-:W3:Y:S02]  /*0900*/  LDG.E R12, desc[UR6][R12.64] ;  /* 0x000000060c0c7981 */ /* 0x000ee4000c1e1900 */
[----:B------:R-:W-:-:S02]  /*0910*/  IMAD.WIDE.U32 R16, R27, 0x4, R14 ;  /* 0x000000041b107825 */ /* 0x000fc400078e000e */
[----:B------:R-:W3:Y:S02]  /*0920*/  LDG.E R14, desc[UR6][R14.64] ;  /* 0x000000060e0e7981 */ /* 0x000ee4000c1e1900 */
[C---:B------:R-:W-:Y:S02]  /*0930*/  IMAD.WIDE.U32 R18, R27.reuse, 0x4, R16 ;  /* 0x000000041b127825 */ /* 0x040fe400078e0010 */
[----:B------:R-:W4:Y:S02]  /*0940*/  LDG.E R16, desc[UR6][R16.64] ;  /* 0x0000000610107981 */ /* 0x000f24000c1e1900 */
[C---:B------:R-:W-:Y:S02]  /*0950*/  IMAD.WIDE.U32 R24, R27.reuse, 0x4, R18 ;  /* 0x000000041b187825 */ /* 0x040fe400078e0012 */
[----:B------:R-:W4:Y:S02]  /*0960*/  LDG.E R18, desc[UR6][R18.64] ;  /* 0x0000000612127981 */ /* 0x000f24000c1e1900 */
[----:B------:R-:W-:-:S02]  /*0970*/  IMAD.WIDE.U32 R26, R27, 0x4, R24 ;  /* 0x000000041b1a7825 */ /* 0x000fc400078e0018 */
[----:B------:R-:W5:Y:S04]  /*0980*/  LDG.E R24, desc[UR6][R24.64] ;  /* 0x0000000618187981 */ /* 0x000f68000c1e1900 */
[----:B------:R-:W5:Y:S01]  /*0990*/  LDG.E R26, desc[UR6][R26.64] ;  /* 0x000000061a1a7981 */ /* 0x000f62000c1e1900 */
[----:B------:R-:W-:Y:S01]  /*09a0*/  VIADD R11, R11, 0x8 ;  /* 0x000000080b0b7836 */ /* 0x000fe20000000000 */
[----:B--2---:R-:W-:-:S04]  /*09b0*/  FMNMX3 R9, R9, R22, R20, !PT ;  /* 0x0000001609097276 */ /* 0x004fc80007800014 */
[----:B---3--:R-:W-:-:S04]  /*09c0*/  FMNMX3 R9, R9, R12, R14, !PT ;  /* 0x0000000c09097276 */ /* 0x008fc8000780000e */
[----:B----4-:R-:W-:-:S04]  /*09d0*/  FMNMX3 R9, R9, R16, R18, !PT ;  /* 0x0000001009097276 */ /* 0x010fc80007800012 */
[----:B-----5:R-:W-:-:S07]  /*09e0*/  FMNMX3 R9, R9, R24, R26, !PT ;  /* 0x0000001809097276 */ /* 0x020fce000780001a */
.L_x_180:
        /* <DEDUP_REMOVED lines=12> */
[----:B------:R-:W-:Y:S02]  /*0ab0*/  IMAD.WIDE.U32 R18, R19, 0x4, R12 ;  /* 0x0000000413127825 */ /* 0x000fe400078e000c */
[----:B------:R-:W3:Y:S04]  /*0ac0*/  LDG.E R12, desc[UR6][R12.64] ;  /* 0x000000060c0c7981 */ /* 0x000ee8000c1e1900 */
[----:B------:R-:W3:Y:S01]  /*0ad0*/  LDG.E R18, desc[UR6][R18.64] ;  /* 0x0000000612127981 */ /* 0x000ee2000c1e1900 */
[----:B------:R-:W-:Y:S01]  /*0ae0*/  VIADD R11, R11, 0x4 ;  /* 0x000000040b0b7836 */ /* 0x000fe20000000000 */
[----:B--2---:R-:W-:-:S04]  /*0af0*/  FMNMX3 R9, R9, R16, R14, !PT ;  /* 0x0000001009097276 */ /* 0x004fc8000780000e */
[----:B---3--:R-:W-:-:S07]  /*0b00*/  FMNMX3 R9, R9, R12, R18, !PT ;  /* 0x0000000c09097276 */ /* 0x008fce0007800012 */
.L_x_181:
[----:B------:R-:W-:Y:S05]  /*0b10*/  @!P3 BRA `(.L_x_179) ;  /* 0x000000000040b947 */ /* 0x000fea0003800000 */
[----:B------:R-:W1:Y:S01]  /*0b20*/  LDC R15, c[0x0][0x39c] ;  /* 0x0000e700ff0f7b82 */ /* 0x000e620000000800 */
[----:B------:R-:W-:-:S07]  /*0b30*/  IADD3 R10, PT, PT, R10, R11, RZ ;  /* 0x0000000b0a0a7210 */ /* 0x000fce0007ffe0ff */
[----:B------:R-:W2:Y:S01]  /*0b40*/  LDC.64 R12, c[0x0][0x380] ;  /* 0x0000e000ff0c7b82 */ /* 0x000ea20000000a00 */
[----:B-1----:R-:W-:-:S04]  /*0b50*/  IMAD R11, R10, R15, UR4 ;  /* 0x000000040a0b7e24 */ /* 0x002fc8000f8e020f */
[----:B--2---:R-:W-:-:S05]  /*0b60*/  IMAD.WIDE R12, R11, 0x4, R12 ;  /* 0x000000040b0c7825 */ /* 0x004fca00078e020c */
[----:B0-----:R-:W2:Y:S01]  /*0b70*/  LDG.E R10, desc[UR6][R12.64] ;  /* 0x000000060c0a7981 */ /* 0x001ea2000c1e1900 */
[----:B------:R-:W-:Y:S02]  /*0b80*/  ISETP.NE.AND P3, PT, R7, 0x1, PT ;  /* 0x000000010700780c */ /* 0x000fe40003f65270 */
[----:B--2---:R-:W-:-:S11]  /*0b90*/  FMNMX R9, R9, R10, !PT ;  /* 0x0000000a09097209 */ /* 0x004fd60007800000 */
[----:B------:R-:W-:Y:S05]  /*0ba0*/  @!P3 BRA `(.L_x_179) ;  /* 0x00000000001cb947 */ /* 0x000fea0003800000 */
[----:B------:R-:W-:Y:S01]  /*0bb0*/  ISETP.NE.AND P3, PT, R7, 0x2, PT ;  /* 0x000000020700780c */ /* 0x000fe20003f65270 */
[----:B------:R-:W-:-:S12]  /*0bc0*/  IMAD.WIDE.U32 R12, R15, 0x4, R12 ;  /* 0x000000040f0c7825 */ /* 0x000fd800078e000c */
[----:B------:R-:W-:Y:S02]  /*0bd0*/  @P3 IMAD.WIDE.U32 R10, R15, 0x4, R12 ;  /* 0x000000040f0a3825 */ /* 0x000fe400078e000c */
[----:B------:R-:W2:Y:S04]  /*0be0*/  LDG.E R12, desc[UR6][R12.64] ;  /* 0x000000060c0c7981 */ /* 0x000ea8000c1e1900 */
[----:B------:R-:W3:Y:S01]  /*0bf0*/  @P3 LDG.E R10, desc[UR6][R10.64] ;  /* 0x000000060a0a3981 */ /* 0x000ee2000c1e1900 */
[----:B--2---:R-:W-:-:S04]  /*0c00*/  FMNMX R9, R9, R12, !PT ;  /* 0x0000000c09097209 */ /* 0x004fc80007800000 */
[----:B---3--:R-:W-:-:S07]  /*0c10*/  @P3 FMNMX R9, R9, R10, !PT ;  /* 0x0000000a09093209 */ /* 0x008fce0007800000 */
.L_x_179:
[----:B------:R-:W-:Y:S05]  /*0c20*/  @P2 BRA `(.L_x_182) ;  /* 0xfffffff800182947 */ /* 0x000fea000383ffff */
[----:B------:R-:W1:Y:S08]  /*0c30*/  LDC R15, c[0x0][0x39c] ;  /* 0x0000e700ff0f7b82 */ /* 0x000e700000000800 */
[----:B------:R-:W2:Y:S01]  /*0c40*/  LDC.64 R10, c[0x0][0x388] ;  /* 0x0000e200ff0a7b82 */ /* 0x000ea20000000a00 */
[----:B-1----:R-:W-:Y:S01]  /*0c50*/  IMAD R13, R0, R15, UR4 ;  /* 0x00000004000d7e24 */ /* 0x002fe2000f8e020f */
[----:B------:R-:W-:-:S06]  /*0c60*/  UIADD3 UR4, UPT, UPT, UR4, 0x1, URZ ;  /* 0x0000000104047890 */ /* 0x000fcc000fffe0ff */
[----:B------:R-:W-:Y:S01]  /*0c70*/  ISETP.NE.AND P2, PT, R15, UR4, PT ;  /* 0x000000040f007c0c */ /* 0x000fe2000bf45270 */
[----:B--2---:R-:W-:-:S05]  /*0c80*/  IMAD.WIDE R10, R13, 0x4, R10 ;  /* 0x000000040d0a7825 */ /* 0x004fca00078e020a */
[----:B0-----:R0:W-:Y:S07]  /*0c90*/  STG.E desc[UR6][R10.64], R9 ;  /* 0x000000090a007986 */ /* 0x0011ee000c101906 */
[----:B------:R-:W-:Y:S05]  /*0ca0*/  @!P2 EXIT ;  /* 0x000000000000a94d */ /* 0x000fea0003800000 */
[----:B------:R-:W-:Y:S05]  /*0cb0*/  BRA `(.L_x_183) ;  /* 0xfffffff400ec7947 */ /* 0x000fea000383ffff */
.L_x_176:
[C---:B------:R-:W-:Y:S01]  /*0cc0*/  VIADD R2, R9.reuse, 0xffffffff ;  /* 0xffffffff09027836 */ /* 0x040fe20000000000 */
[----:B------:R-:W-:Y:S01]  /*0cd0*/  LOP3.LUT R6, R9, 0x7, RZ, 0xc0, !PT ;  /* 0x0000000709067812 */ /* 0x000fe200078ec0ff */
[----:B------:R-:W-:-:S03]  /*0ce0*/  HFMA2 R7, -RZ, RZ, 0, 0 ;  /* 0x00000000ff077431 */ /* 0x000fc600000001ff */
[----:B------:R-:W-:Y:S02]  /*0cf0*/  ISETP.GE.U32.AND P0, PT, R2, 0x7, PT ;  /* 0x000000070200780c */ /* 0x000fe40003f06070 */
[----:B------:R-:W-:-:S11]  /*0d00*/  ISETP.NE.AND P1, PT, R6, RZ, PT ;  /* 0x000000ff0600720c */ /* 0x000fd60003f25270 */
[----:B------:R-:W-:Y:S05]  /*0d10*/  @!P0 BRA `(.L_x_184) ;  /* 0x0000000000408947 */ /* 0x000fea0003800000 */
[----:B------:R-:W1:Y:S01]  /*0d20*/  LDC.64 R4, c[0x0][0x388] ;  /* 0x0000e200ff047b82 */ /* 0x000e620000000a00 */
[----:B------:R-:W-:Y:S01]  /*0d30*/  LOP3.LUT R7, R9, 0x7ffffff8, RZ, 0xc0, !PT ;  /* 0x7ffffff809077812 */ /* 0x000fe200078ec0ff */
[----:B------:R-:W-:-:S06]  /*0d40*/  UMOV UR4, URZ ;  /* 0x000000ff00047c82 */ /* 0x000fcc0008000000 */
.L_x_185:
[----:B--2---:R-:W-:Y:S01]  /*0d50*/  IMAD R3, R0, R9, UR4 ;  /* 0x0000000400037e24 */ /* 0x004fe2000f8e0209 */
[----:B------:R-:W-:-:S03]  /*0d60*/  UIADD3 UR4, UPT, UPT, UR4, 0x8, URZ ;  /* 0x0000000804047890 */ /* 0x000fc6000fffe0ff */
[----:B-1----:R-:W-:-:S03]  /*0d70*/  IMAD.WIDE R2, R3, 0x4, R4 ;  /* 0x0000000403027825 */ /* 0x002fc600078e0204 */
[----:B------:R-:W-:Y:S02]  /*0d80*/  ISETP.NE.AND P0, PT, R7, UR4, PT ;  /* 0x0000000407007c0c */ /* 0x000fe4000bf05270 */
[----:B0-----:R2:W-:Y:S04]  /*0d90*/  STG.E desc[UR6][R2.64], RZ ;  /* 0x000000ff02007986 */ /* 0x0015e8000c101906 */
[----:B------:R2:W-:Y:S04]  /*0da0*/  STG.E desc[UR6][R2.64+0x4], RZ ;  /* 0x000004ff02007986 */ /* 0x0005e8000c101906 */
[----:B------:R2:W-:Y:S04]  /*0db0*/  STG.E desc[UR6][R2.64+0x8], RZ ;  /* 0x000008ff02007986 */ /* 0x0005e8000c101906 */
[----:B------:R2:W-:Y:S04]  /*0dc0*/  STG.E desc[UR6][R2.64+0xc], RZ ;  /* 0x00000cff02007986 */ /* 0x0005e8000c101906 */
[----:B------:R2:W-:Y:S04]  /*0dd0*/  STG.E desc[UR6][R2.64+0x10], RZ ;  /* 0x000010ff02007986 */ /* 0x0005e8000c101906 */
[----:B------:R2:W-:Y:S04]  /*0de0*/  STG.E desc[UR6][R2.64+0x14], RZ ;  /* 0x000014ff02007986 */ /* 0x0005e8000c101906 */
[----:B------:R2:W-:Y:S04]  /*0df0*/  STG.E desc[UR6][R2.64+0x18], RZ ;  /* 0x000018ff02007986 */ /* 0x0005e8000c101906 */
[----:B------:R2:W-:Y:S01]  /*0e00*/  STG.E desc[UR6][R2.64+0x1c], RZ ;  /* 0x00001cff02007986 */ /* 0x0005e2000c101906 */
[----:B------:R-:W-:Y:S05]  /*0e10*/  @P0 BRA `(.L_x_185) ;  /* 0xfffffffc00cc0947 */ /* 0x000fea000383ffff */
.L_x_184:
[----:B0-----:R-:W-:Y:S05]  /*0e20*/  @!P1 EXIT ;  /* 0x000000000000994d */ /* 0x001fea0003800000 */
[----:B------:R-:W-:Y:S02]  /*0e30*/  ISETP.GE.U32.AND P0, PT, R6, 0x4, PT ;  /* 0x000000040600780c */ /* 0x000fe40003f06070 */
[----:B------:R-:W-:-:S04]  /*0e40*/  LOP3.LUT R4, R9, 0x3, RZ, 0xc0, !PT ;  /* 0x0000000309047812 */ /* 0x000fc800078ec0ff */
[----:B------:R-:W-:-:S07]  /*0e50*/  ISETP.NE.AND P1, PT, R4, RZ, PT ;  /* 0x000000ff0400720c */ /* 0x000fce0003f25270 */
[----:B------:R-:W-:Y:S06]  /*0e60*/  @!P0 BRA `(.L_x_186) ;  /* 0x0000000000208947 */ /* 0x000fec0003800000 */
[----:B--2---:R-:W0:Y:S01]  /*0e70*/  LDC.64 R2, c[0x0][0x388] ;  /* 0x0000e200ff027b82 */ /* 0x004e220000000a00 */
[----:B------:R-:W-:Y:S02]  /*0e80*/  IMAD R5, R0, R9, R7 ;  /* 0x0000000900057224 */ /* 0x000fe400078e0207 */
[----:B------:R-:W-:Y:S02]  /*0e90*/  VIADD R7, R7, 0x4 ;  /* 0x0000000407077836 */ /* 0x000fe40000000000 */
[----:B0-----:R-:W-:-:S05]  /*0ea0*/  IMAD.WIDE R2, R5, 0x4, R2 ;  /* 0x0000000405027825 */ /* 0x001fca00078e0202 */
[----:B------:R0:W-:Y:S04]  /*0eb0*/  STG.E desc[UR6][R2.64], RZ ;  /* 0x000000ff02007986 */ /* 0x0001e8000c101906 */
[----:B------:R0:W-:Y:S04]  /*0ec0*/  STG.E desc[UR6][R2.64+0x4], RZ ;  /* 0x000004ff02007986 */ /* 0x0001e8000c101906 */
[----:B------:R0:W-:Y:S04]  /*0ed0*/  STG.E desc[UR6][R2.64+0x8], RZ ;  /* 0x000008ff02007986 */ /* 0x0001e8000c101906 */
[----:B------:R0:W-:Y:S02]  /*0ee0*/  STG.E desc[UR6][R2.64+0xc], RZ ;  /* 0x00000cff02007986 */ /* 0x0001e4000c101906 */
.L_x_186:
[----:B------:R-:W-:Y:S05]  /*0ef0*/  @!P1 EXIT ;  /* 0x000000000000994d */ /* 0x000fea0003800000 */
[----:B------:R-:W-:Y:S02]  /*0f00*/  ISETP.NE.AND P0, PT, R4, 0x1, PT ;  /* 0x000000010400780c */ /* 0x000fe40003f05270 */
[----:B------:R-:W-:-:S04]  /*0f10*/  LOP3.LUT R4, R9, 0x1, RZ, 0xc0, !PT ;  /* 0x0000000109047812 */ /* 0x000fc800078ec0ff */
[----:B------:R-:W-:-:S07]  /*0f20*/  ISETP.NE.U32.AND P1, PT, R4, 0x1, PT ;  /* 0x000000010400780c */ /* 0x000fce0003f25070 */
[----:B0-2---:R-:W0:Y:S01]  /*0f30*/  @P0 LDC.64 R2, c[0x0][0x388] ;  /* 0x0000e200ff020b82 */ /* 0x005e220000000a00 */
[----:B------:R-:W-:-:S04]  /*0f40*/  @P0 IMAD R5, R0, R9, R7 ;  /* 0x0000000900050224 */ /* 0x000fc800078e0207 */
[----:B0-----:R-:W-:-:S05]  /*0f50*/  @P0 IMAD.WIDE R2, R5, 0x4, R2 ;  /* 0x0000000405020825 */ /* 0x001fca00078e0202 */
[----:B------:R0:W-:Y:S04]  /*0f60*/  @P0 STG.E desc[UR6][R2.64], RZ ;  /* 0x000000ff02000986 */ /* 0x0001e8000c101906 */
[----:B------:R0:W-:Y:S01]  /*0f70*/  @P0 STG.E desc[UR6][R2.64+0x4], RZ ;  /* 0x000004ff02000986 */ /* 0x0001e2000c101906 */
[----:B------:R-:W-:Y:S05]  /*0f80*/  @P1 EXIT ;  /* 0x000000000000194d */ /* 0x000fea0003800000 */
[----:B0-----:R-:W0:Y:S01]  /*0f90*/  LDC.64 R2, c[0x0][0x388] ;  /* 0x0000e200ff027b82 */ /* 0x001e220000000a00 */
[----:B------:R-:W-:-:S05]  /*0fa0*/  @P0 IADD3 R7, PT, PT, R7, 0x2, RZ ;  /* 0x0000000207070810 */ /* 0x000fca0007ffe0ff */
[----:B------:R-:W-:-:S04]  /*0fb0*/  IMAD R7, R0, R9, R7 ;  /* 0x0000000900077224 */ /* 0x000fc800078e0207 */
[----:B0-----:R-:W-:-:S05]  /*0fc0*/  IMAD.WIDE R2, R7, 0x4, R2 ;  /* 0x0000000407027825 */ /* 0x001fca00078e0202 */
[----:B------:R-:W-:Y:S01]  /*0fd0*/  STG.E desc[UR6][R2.64], RZ ;  /* 0x000000ff02007986 */ /* 0x000fe2000c101906 */
[----:B------:R-:W-:Y:S05]  /*0fe0*/  EXIT ;  /* 0x000000000000794d */ /* 0x000fea0003800000 */
.L_x_187:
        /* <DEDUP_REMOVED lines=9> */
.L_x_360:


//--------------------- .text._Z7SigmoidPfi       --------------------------
	.section	.text._Z7SigmoidPfi,"ax",@progbits
	.align	128
        .global         _Z7SigmoidPfi
        .type           _Z7SigmoidPfi,@function
        .size           _Z7SigmoidPfi,(.L_x_355 - _Z7SigmoidPfi)
        .other          _Z7SigmoidPfi,@"STO_CUDA_ENTRY STV_DEFAULT"
_Z7SigmoidPfi:
.text._Z7SigmoidPfi:
[----:B------:R-:W-:Y:S01]  /*0000*/  LDC R1, c[0x0][0x37c] ;  /* 0x0000df00ff017b82 */ /* 0x000fe20000000800 */
[----:B------:R-:W0:Y:S07]  /*0010*/  S2R R3, SR_TID.X ;  /* 0x0000000000037919 */ /* 0x000e2e0000002100 */
[----:B------:R-:W0:Y:S01]  /*0020*/  S2UR UR4, SR_CTAID.X ;  /* 0x00000000000479c3 */ /* 0x000e220000002500 */
[----:B------:R-:W1:Y:S07]  /*0030*/  LDCU UR5, c[0x0][0x388] ;  /* 0x00007100ff0577ac */ /* 0x000e6e0008000800 */
[----:B------:R-:W0:Y:S02]  /*0040*/  LDC R0, c[0x0][0x360] ;  /* 0x0000d800ff007b82 */ /* 0x000e240000000800 */
[----:B0-----:R-:W-:-:S05]  /*0050*/  IMAD R3, R0, UR4, R3 ;  /* 0x0000000400037c24 */ /* 0x001fca000f8e0203 */
[----:B-1----:R-:W-:-:S13]  /*0060*/  ISETP.GE.AND P0, PT, R3, UR5, PT ;  /* 0x0000000503007c0c */ /* 0x002fda000bf06270 */
[----:B------:R-:W-:Y:S05]  /*0070*/  @P0 EXIT ;  /* 0x000000000000094d */ /* 0x000fea0003800000 */
[----:B------:R-:W0:Y:S01]  /*0080*/  LDC.64 R4, c[0x0][0x380] ;  /* 0x0000e000ff047b82 */ /* 0x000e220000000a00 */
[----:B------:R-:W1:Y:S01]  /*0090*/  LDCU.64 UR4, c[0x0][0x358] ;  /* 0x00006b00ff0477ac */ /* 0x000e620008000a00 */
[----:B0-----:R-:W-:-:S05]  /*00a0*/  IMAD.WIDE R4, R3, 0x4, R4 ;  /* 0x0000000403047825 */ /* 0x001fca00078e0204 */
[----:B-1----:R-:W2:Y:S01]  /*00b0*/  LDG.E R0, desc[UR4][R4.64] ;  /* 0x0000000404007981 */ /* 0x002ea2000c1e1900 */
[----:B------:R-:W-:Y:S01]  /*00c0*/  IMAD.MOV.U32 R3, RZ, RZ, 0x3bbb989d ;  /* 0x3bbb989dff037424 */ /* 0x000fe200078e00ff */
[----:B------:R-:W-:Y:S01]  /*00d0*/  BSSY.RECONVERGENT B0, `(.L_x_188) ;  /* 0x0000015000007945 */ /* 0x000fe20003800200 */
[----:B------:R-:W-:Y:S02]  /*00e0*/  IMAD.MOV.U32 R7, RZ, RZ, 0x437c0000 ;  /* 0x437c0000ff077424 */ /* 0x000fe400078e00ff */
        /* <DEDUP_REMOVED lines=12> */
[----:B------:R-:W-:-:S07]  /*01b0*/  MOV R6, 0x1d0 ;  /* 0x000001d000067802 */ /* 0x000fce0000000f00 */
[----:B------:R-:W-:Y:S05]  /*01c0*/  CALL.REL.NOINC `($__internal_2_$__cuda_sm20_rcp_rn_f32_slowpath) ;  /* 0x0000000000207944 */ /* 0x000fea0003c00000 */
[----:B------:R-:W-:Y:S05]  /*01d0*/  BRA `(.L_x_190) ;  /* 0x0000000000107947 */ /* 0x000fea0003800000 */
.L_x_189:
[----:B------:R-:W0:Y:S02]  /*01e0*/  MUFU.RCP R3, R0 ;  /* 0x0000000000037308 */ /* 0x000e240000001000 */
[----:B0-----:R-:W-:-:S04]  /*01f0*/  FFMA R2, R0, R3, -1 ;  /* 0xbf80000000027423 */ /* 0x001fc80000000003 */
[----:B------:R-:W-:-:S04]  /*0200*/  FADD.FTZ R2, -R2, -RZ ;  /* 0x800000ff02027221 */ /* 0x000fc80000010100 */
[----:B------:R-:W-:-:S07]  /*0210*/  FFMA R3, R3, R2, R3 ;  /* 0x0000000203037223 */ /* 0x000fce0000000003 */
.L_x_190:
[----:B------:R-:W-:Y:S05]  /*0220*/  BSYNC.RECONVERGENT B0 ;  /* 0x0000000000007941 */ /* 0x000fea0003800200 */
.L_x_188:
[----:B------:R-:W-:Y:S01]  /*0230*/  STG.E desc[UR4][R4.64], R3 ;  /* 0x0000000304007986 */ /* 0x000fe2000c101904 */
[----:B------:R-:W-:Y:S05]  /*0240*/  EXIT ;  /* 0x000000000000794d */ /* 0x000fea0003800000 */
        .weak           $__internal_2_$__cuda_sm20_rcp_rn_f32_slowpath
        .type           $__internal_2_$__cuda_sm20_rcp_rn_f32_slowpath,@function
        .size           $__internal_2_$__cuda_sm20_rcp_rn_f32_slowpath,(.L_x_355 - $__internal_2_$__cuda_sm20_rcp_rn_f32_slowpath)
$__internal_2_$__cuda_sm20_rcp_rn_f32_slowpath:
[----:B------:R-:W-:Y:S01]  /*0250*/  IMAD.SHL.U32 R2, R0, 0x2, RZ ;  /* 0x0000000200027824 */ /* 0x000fe200078e00ff */
[----:B------:R-:W-:Y:S04]  /*0260*/  BSSY.RECONVERGENT B1, `(.L_x_191) ;  /* 0x0000030000017945 */ /* 0x000fe80003800200 */
[----:B------:R-:W-:-:S04]  /*0270*/  SHF.R.U32.HI R2, RZ, 0x18, R2 ;  /* 0x00000018ff027819 */ /* 0x000fc80000011602 */
[----:B------:R-:W-:-:S13]  /*0280*/  ISETP.NE.U32.AND P0, PT, R2, RZ, PT ;  /* 0x000000ff0200720c */ /* 0x000fda0003f05070 */
[----:B------:R-:W-:Y:S05]  /*0290*/  @P0 BRA `(.L_x_192) ;  /* 0x0000000000280947 */ /* 0x000fea0003800000 */
[----:B------:R-:W-:-:S04]  /*02a0*/  SHF.L.U32 R2, R0, 0x1, RZ ;  /* 0x0000000100027819 */ /* 0x000fc800000006ff */
        /* <DEDUP_REMOVED lines=9> */
.L_x_192:
[----:B------:R-:W-:-:S05]  /*0340*/  VIADD R3, R2, 0xffffff03 ;  /* 0xffffff0302037836 */ /* 0x000fca0000000000 */
[----:B------:R-:W-:-:S13]  /*0350*/  ISETP.GT.U32.AND P0, PT, R3, 0x1, PT ;  /* 0x000000010300780c */ /* 0x000fda0003f04070 */
[----:B------:R-:W-:Y:S05]  /*0360*/  @P0 BRA `(.L_x_194) ;  /* 0x0000000000780947 */ /* 0x000fea0003800000 */
[----:B------:R-:W-:Y:S01]  /*0370*/  LOP3.LUT R7, R0, 0x7fffff, RZ, 0xc0, !PT ;  /* 0x007fffff00077812 */ /* 0x000fe200078ec0ff */
[----:B------:R-:W-:-:S03]  /*0380*/  IMAD.MOV.U32 R12, RZ, RZ, 0x3 ;  /* 0x00000003ff0c7424 */ /* 0x000fc600078e00ff */
        /* <DEDUP_REMOVED lines=14> */
[----:B------:R-:W-:Y:S02]  /*0470*/  LOP3.LUT P1, RZ, R9, R3, R8, 0xf8, !PT ;  /* 0x0000000309ff7212 */ /* 0x000fe4000782f808 */
[C---:B------:R-:W-:Y:S02]  /*0480*/  LOP3.LUT P0, RZ, R10.reuse, 0x1, RZ, 0xc0, !PT ;  /* 0x000000010aff7812 */ /* 0x040fe4000780c0ff */
[----:B------:R-:W-:-:S04]  /*0490*/  LOP3.LUT P2, RZ, R10, 0x2, RZ, 0xc0, !PT ;  /* 0x000000020aff7812 */ /* 0x000fc8000784c0ff */
[----:B------:R-:W-:Y:S02]  /*04a0*/  PLOP3.LUT P0, PT, P0, P1, P2, 0xe0, 0x0 ;  /* 0x000000000000781c */ /* 0x000fe40000703c20 */
[----:B------:R-:W-:Y:S02]  /*04b0*/  LOP3.LUT P1, RZ, R0, 0x7fffff, RZ, 0xc0, !PT ;  /* 0x007fffff00ff7812 */ /* 0x000fe4000782c0ff */
[----:B------:R-:W-:-:S05]  /*04c0*/  SEL R3, RZ, 0x1, !P0 ;  /* 0x00000001ff037807 */ /* 0x000fca0004000000 */
[----:B------:R-:W-:-:S05]  /*04d0*/  IMAD.MOV R3, RZ, RZ, -R3 ;  /* 0x000000ffff037224 */ /* 0x000fca00078e0a03 */
[----:B------:R-:W-:Y:S01]  /*04e0*/  ISETP.GE.AND P0, PT, R3, RZ, PT ;  /* 0x000000ff0300720c */ /* 0x000fe20003f06270 */
[----:B------:R-:W-:-:S05]  /*04f0*/  VIADD R3, R2, 0xffffff04 ;  /* 0xffffff0402037836 */ /* 0x000fca0000000000 */
[----:B------:R-:W-:-:S07]  /*0500*/  SHF.R.U32.HI R3, RZ, R3, R8 ;  /* 0x00000003ff037219 */ /* 0x000fce0000011608 */
[----:B------:R-:W-:-:S05]  /*0510*/  @!P0 IADD3 R3, PT, PT, R3, 0x1, RZ ;  /* 0x0000000103038810 */ /* 0x000fca0007ffe0ff */
[----:B------:R-:W-:-:S05]  /*0520*/  @!P1 IMAD.SHL.U32 R3, R3, 0x2, RZ ;  /* 0x0000000203039824 */ /* 0x000fca00078e00ff */
[----:B------:R-:W-:Y:S01]  /*0530*/  LOP3.LUT R3, R3, 0x80000000, R0, 0xf8, !PT ;  /* 0x8000000003037812 */ /* 0x000fe200078ef800 */
[----:B------:R-:W-:Y:S06]  /*0540*/  BRA `(.L_x_193) ;  /* 0x0000000000047947 */ /* 0x000fec0003800000 */
.L_x_194:
[----:B------:R0:W1:Y:S02]  /*0550*/  MUFU.RCP R3, R0 ;  /* 0x0000000000037308 */ /* 0x0000640000001000 */
.L_x_193:
[----:B------:R-:W-:Y:S05]  /*0560*/  BSYNC.RECONVERGENT B1 ;  /* 0x0000000000017941 */ /* 0x000fea0003800200 */
.L_x_191:
[----:B------:R-:W-:-:S04]  /*0570*/  HFMA2 R7, -RZ, RZ, 0, 0 ;  /* 0x00000000ff077431 */ /* 0x000fc800000001ff */
[----:B01----:R-:W-:Y:S05]  /*0580*/  RET.REL.NODEC R6 `(_Z7SigmoidPfi) ;  /* 0xfffffff8069c7950 */ /* 0x003fea0003c3ffff */
.L_x_195:
        /* <DEDUP_REMOVED lines=15> */
.L_x_355:


//--------------------- .text._Z4ReLUPfi          --------------------------
	.section	.text._Z4ReLUPfi,"ax",@progbits
	.align	128
        .global         _Z4ReLUPfi
        .type           _Z4ReLUPfi,@function
        .size           _Z4ReLUPfi,(.L_x_362 - _Z4ReLUPfi)
        .other          _Z4ReLUPfi,@"STO_CUDA_ENTRY STV_DEFAULT"
_Z4ReLUPfi:
.text._Z4ReLUPfi:
        /* <DEDUP_REMOVED lines=11> */
[----:B-1----:R-:W2:Y:S02]  /*00b0*/  LDG.E R0, desc[UR4][R2.64] ;  /* 0x0000000402007981 */ /* 0x002ea4000c1e1900 */
[----:B--2---:R-:W-:-:S13]  /*00c0*/  FSETP.GEU.AND P0, PT, R0, RZ, PT ;  /* 0x000000ff0000720b */ /* 0x004fda0003f0e000 */
[----:B------:R-:W-:Y:S05]  /*00d0*/  @P0 EXIT ;  /* 0x000000000000094d */ /* 0x000fea0003800000 */
[----:B------:R-:W-:Y:S01]  /*00e0*/  STG.E desc[UR4][R2.64], RZ ;  /* 0x000000ff02007986 */ /* 0x000fe2000c101904 */
[----:B------:R-:W-:Y:S05]  /*00f0*/  EXIT ;  /* 0x000000000000794d */ /* 0x000fea0003800000 */
.L_x_196:
        /* <DEDUP_REMOVED lines=16> */
.L_x_362:


//--------------------- .text._Z12ConvShared2DPfS_S_S_iiiiii --------------------------
	.section	.text._Z12ConvShared2DPfS_S_S_iiiiii,"ax",@progbits
	.align	128
        .global         _Z12ConvShared2DPfS_S_S_iiiiii
        .type           _Z12ConvShared2DPfS_S_S_iiiiii,@function
        .size           _Z12ConvShared2DPfS_S_S_iiiiii,(.L_x_356 - _Z12ConvShared2DPfS_S_S_iiiiii)
        .other          _Z12ConvShared2DPfS_S_S_iiiiii,@"STO_CUDA_ENTRY STV_DEFAULT"
_Z12ConvShared2DPfS_S_S_iiiiii:
.text._Z12ConvShared2DPfS_S_S_iiiiii:
[----:B------:R-:W-:Y:S08]  /*0000*/  LDC R1, c[0x0][0x37c] ;  /* 0x0000df00ff017b82 */ /* 0x000ff00000000800 */
[----:B------:R-:W0:Y:S01]  /*0010*/  LDC.64 R14, c[0x0][0x3a8] ;  /* 0x0000ea00ff0e7b82 */ /* 0x000e220000000a00 */
[----:B------:R-:W1:Y:S01]  /*0020*/  S2R R3, SR_TID.X ;  /* 0x0000000000037919 */ /* 0x000e620000002100 */
[----:B------:R-:W2:Y:S01]  /*0030*/  LDCU.64 UR12, c[0x0][0x358] ;  /* 0x00006b00ff0c77ac */ /* 0x000ea20008000a00 */
[----:B------:R-:W3:Y:S05]  /*0040*/  S2R R16, SR_TID.Y ;  /* 0x0000000000107919 */ /* 0x000eea0000002200 */
[----:B------:R-:W1:Y:S08]  /*0050*/  S2UR UR4, SR_CTAID.X ;  /* 0x00000000000479c3 */ /* 0x000e700000002500 */
[----:B------:R-:W3:Y:S01]  /*0060*/  S2UR UR5, SR_CTAID.Y ;  /* 0x00000000000579c3 */ /* 0x000ee20000002600 */
[----:B0-----:R-:W-:-:S02]  /*0070*/  ISETP.GE.AND P0, PT, R15, 0x1, PT ;  /* 0x000000010f00780c */ /* 0x001fc40003f06270 */
[C---:B------:R-:W-:Y:S02]  /*0080*/  IADD3 R2, PT, PT, -R14.reuse, 0x11, RZ ;  /* 0x000000110e027810 */ /* 0x040fe40007ffe1ff */
[----:B------:R-:W-:-:S04]  /*0090*/  LEA.HI R5, R14, R14, RZ, 0x1 ;  /* 0x0000000e0e057211 */ /* 0x000fc800078f08ff */
[----:B------:R-:W-:Y:S01]  /*00a0*/  SHF.R.S32.HI R5, RZ, 0x1, R5 ;  /* 0x00000001ff057819 */ /* 0x000fe20000011405 */
[C---:B-1----:R-:W-:Y:S02]  /*00b0*/  IMAD R4, R2.reuse, UR4, R3 ;  /* 0x0000000402047c24 */ /* 0x042fe4000f8e0203 */
[----:B---3--:R-:W-:Y:S02]  /*00c0*/  IMAD R6, R2, UR5, R16 ;  /* 0x0000000502067c24 */ /* 0x008fe4000f8e0210 */
[----:B--2---:R-:W-:Y:S05]  /*00d0*/  @!P0 BRA `(.L_x_197) ;  /* 0x0000000800a88947 */ /* 0x004fea0003800000 */
[----:B------:R-:W0:Y:S01]  /*00e0*/  LDCU.64 UR4, c[0x0][0x3a0] ;  /* 0x00007400ff0477ac */ /* 0x000e220008000a00 */
[----:B------:R-:W-:Y:S01]  /*00f0*/  IADD3 R7, PT, PT, R6, -R5, RZ ;  /* 0x8000000506077210 */ /* 0x000fe20007ffe0ff */
[----:B------:R-:W-:Y:S01]  /*0100*/  IMAD.IADD R0, R4, 0x1, -R5 ;  /* 0x0000000104007824 */ /* 0x000fe200078e0a05 */
[C---:B------:R-:W-:Y:S02]  /*0110*/  ISETP.GE.U32.AND P2, PT, R15.reuse, 0x10, PT ;  /* 0x000000100f00780c */ /* 0x040fe40003f46070 */
[----:B------:R-:W-:-:S04]  /*0120*/  LOP3.LUT R14, R15, 0xf, RZ, 0xc0, !PT ;  /* 0x0000000f0f0e7812 */ /* 0x000fc800078ec0ff */
[----:B------:R-:W-:Y:S02]  /*0130*/  ISETP.NE.AND P1, PT, R14, RZ, PT ;  /* 0x000000ff0e00720c */ /* 0x000fe40003f25270 */
[----:B0-----:R-:W-:Y:S01]  /*0140*/  ISETP.GE.AND P0, PT, R7, UR5, PT ;  /* 0x0000000507007c0c */ /* 0x001fe2000bf06270 */
[----:B------:R-:W-:-:S03]  /*0150*/  IMAD R8, R0, UR4, R7 ;  /* 0x0000000400087c24 */ /* 0x000fc6000f8e0207 */
[----:B------:R-:W-:Y:S01]  /*0160*/  ISETP.LT.AND P0, PT, R0, UR4, !P0 ;  /* 0x0000000400007c0c */ /* 0x000fe2000c701270 */
[----:B------:R-:W-:-:S03]  /*0170*/  IMAD R8, R8, R15, RZ ;  /* 0x0000000f08087224 */ /* 0x000fc600078e02ff */
[----:B------:R-:W-:Y:S02]  /*0180*/  ISETP.GT.AND P0, PT, R0, -0x1, P0 ;  /* 0xffffffff0000780c */ /* 0x000fe40000704270 */
[----:B------:R-:W-:Y:S02]  /*0190*/  LEA R0, R3, R16, 0x4 ;  /* 0x0000001003007211 */ /* 0x000fe400078e20ff */
[----:B------:R-:W-:Y:S01]  /*01a0*/  ISETP.GT.AND P0, PT, R7, -0x1, P0 ;  /* 0xffffffff0700780c */ /* 0x000fe20000704270 */
[----:B------:R-:W-:Y:S01]  /*01b0*/  IMAD.MOV.U32 R7, RZ, RZ, RZ ;  /* 0x000000ffff077224 */ /* 0x000fe200078e00ff */
[----:B------:R-:W-:Y:S11]  /*01c0*/  @!P2 BRA `(.L_x_198) ;  /* 0x000000040004a947 */ /* 0x000ff60003800000 */
[----:B------:R-:W0:Y:S01]  /*01d0*/  LDC R9, c[0x0][0x3ac] ;  /* 0x0000eb00ff097b82 */ /* 0x000e220000000800 */
[----:B------:R-:W-:Y:S01]  /*01e0*/  LOP3.LUT R7, R15, 0x7ffffff0, RZ, 0xc0, !PT ;  /* 0x7ffffff00f077812 */ /* 0x000fe200078ec0ff */
[----:B------:R-:W1:Y:S01]  /*01f0*/  LDCU.64 UR8, c[0x0][0x380] ;  /* 0x00007000ff0877ac */ /* 0x000e620008000a00 */
[----:B------:R-:W-:-:S05]  /*0200*/  UMOV UR4, URZ ;  /* 0x000000ff00047c82 */ /* 0x000fca0008000000 */
.L_x_199:
[----:B0-----:R-:W2:Y:S01]  /*0210*/  @P0 LDC.64 R12, c[0x0][0x380] ;  /* 0x0000e000ff0c0b82 */ /* 0x001ea20000000a00 */
[C---:B------:R-:W-:Y:S01]  /*0220*/  IADD3 R15, P2, PT, R8.reuse, UR4, RZ ;  /* 0x00000004080f7c10 */ /* 0x040fe2000ff5e0ff */
[----:B------:R-:W-:Y:S01]  /*0230*/  IMAD.MOV.U32 R17, RZ, RZ, RZ ;  /* 0x000000ffff117224 */ /* 0x000fe200078e00ff */
[C---:B------:R-:W-:Y:S02]  /*0240*/  @P0 IADD3 R11, PT, PT, R8.reuse, UR4, RZ ;  /* 0x00000004080b0c10 */ /* 0x040fe4000fffe0ff */
[----:B------:R-:W-:Y:S02]  /*0250*/  LEA.HI.X.SX32 R18, R8, RZ, 0x1, P2 ;  /* 0x000000ff08127211 */ /* 0x000fe400010f0eff */
[----:B-1----:R-:W-:Y:S02]  /*0260*/  LEA R10, P2, R15, UR8, 0x2 ;  /* 0x000000080f0a7c11 */ /* 0x002fe4000f8410ff */
[----:B------:R-:W-:Y:S01]  /*0270*/  CS2R R22, SRZ ;  /* 0x0000000000167805 */ /* 0x000fe2000001ff00 */
[----:B------:R-:W-:Y:S01]  /*0280*/  HFMA2 R25, -RZ, RZ, 0, 0 ;  /* 0x00000000ff197431 */ /* 0x000fe200000001ff */
[----:B------:R-:W-:Y:S01]  /*0290*/  CS2R R20, SRZ ;  /* 0x0000000000147805 */ /* 0x000fe2000001ff00 */
[----:B--2---:R-:W-:Y:S01]  /*02a0*/  @P0 IMAD.WIDE R12, R11, 0x4, R12 ;  /* 0x000000040b0c0825 */ /* 0x004fe200078e020c */
[----:B------:R-:W-:-:S02]  /*02b0*/  LEA.HI.X R11, R15, UR9, R18, 0x2, P2 ;  /* 0x000000090f0b7c11 */ /* 0x000fc400090f1412 */
[----:B------:R-:W-:Y:S02]  /*02c0*/  CS2R R18, SRZ ;  /* 0x0000000000127805 */ /* 0x000fe4000001ff00 */
[----:B------:R1:W2:Y:S04]  /*02d0*/  @P0 LDG.E R17, desc[UR12][R12.64] ;  /* 0x0000000c0c110981 */ /* 0x0002a8000c1e1900 */
[----:B------:R-:W3:Y:S04]  /*02e0*/  @P0 LDG.E R23, desc[UR12][R10.64+0xc] ;  /* 0x00000c0c0a170981 */ /* 0x000ee8000c1e1900 */
[----:B------:R-:W4:Y:S04]  /*02f0*/  @P0 LDG.E R19, desc[UR12][R10.64+0x4] ;  /* 0x0000040c0a130981 */ /* 0x000f28000c1e1900 */
[----:B------:R-:W5:Y:S04]  /*0300*/  @P0 LDG.E R21, desc[UR12][R10.64+0x8] ;  /* 0x0000080c0a150981 */ /* 0x000f68000c1e1900 */
[----:B------:R-:W5:Y:S01]  /*0310*/  @P0 LDG.E R25, desc[UR12][R10.64+0x10] ;  /* 0x0000100c0a190981 */ /* 0x000f62000c1e1900 */
[----:B------:R-:W1:Y:S01]  /*0320*/  S2UR UR6, SR_CgaCtaId ;  /* 0x00000000000679c3 */ /* 0x000e620000008800 */
[----:B0-----:R-:W-:Y:S01]  /*0330*/  IMAD.MOV.U32 R15, RZ, RZ, R9 ;  /* 0x000000ffff0f7224 */ /* 0x001fe200078e0009 */
[----:B------:R-:W-:Y:S01]  /*0340*/  UMOV UR5, 0x400 ;  /* 0x0000040000057882 */ /* 0x000fe20000000000 */
[----:B------:R-:W-:-:S02]  /*0350*/  HFMA2 R29, -RZ, RZ, 0, 0 ;  /* 0x00000000ff1d7431 */ /* 0x000fc400000001ff */
[----:B------:R-:W-:Y:S01]  /*0360*/  IMAD.MOV.U32 R27, RZ, RZ, RZ ;  /* 0x000000ffff1b7224 */ /* 0x000fe200078e00ff */
[----:B------:R-:W5:Y:S01]  /*0370*/  @P0 LDG.E R18, desc[UR12][R10.64+0x20] ;  /* 0x0000200c0a120981 */ /* 0x000f62000c1e1900 */
[----:B-1----:R-:W-:Y:S01]  /*0380*/  IMAD R12, R0, R15, UR4 ;  /* 0x00000004000c7e24 */ /* 0x002fe2000f8e020f */
[----:B------:R-:W-:Y:S02]  /*0390*/  MOV R13, RZ ;  /* 0x000000ff000d7202 */ /* 0x000fe40000000f00 */
[----:B------:R-:W5:Y:S04]  /*03a0*/  @P0 LDG.E R20, desc[UR12][R10.64+0x24] ;  /* 0x0000240c0a140981 */ /* 0x000f68000c1e1900 */
[----:B------:R-:W5:Y:S04]  /*03b0*/  @P0 LDG.E R13, desc[UR12][R10.64+0x14] ;  /* 0x0000140c0a0d0981 */ /* 0x000f68000c1e1900 */
[----:B------:R-:W5:Y:S04]  /*03c0*/  @P0 LDG.E R27, desc[UR12][R10.64+0x18] ;  /* 0x0000180c0a1b0981 */ /* 0x000f68000c1e1900 */
[----:B------:R-:W5:Y:S01]  /*03d0*/  @P0 LDG.E R29, desc[UR12][R10.64+0x1c] ;  /* 0x00001c0c0a1d0981 */ /* 0x000f62000c1e1900 */
[----:B------:R-:W-:-:S03]  /*03e0*/  ULEA UR5, UR6, UR5, 0x18 ;  /* 0x0000000506057291 */ /* 0x000fc6000f8ec0ff */
[----:B------:R-:W5:Y:S03]  /*03f0*/  @P0 LDG.E R22, desc[UR12][R10.64+0x28] ;  /* 0x0000280c0a160981 */ /* 0x000f66000c1e1900 */
[----:B------:R-:W-:-:S05]  /*0400*/  LEA R12, R12, UR5, 0x2 ;  /* 0x000000050c0c7c11 */ /* 0x000fca000f8e10ff */
[----:B--2---:R0:W-:Y:S04]  /*0410*/  STS [R12], R17 ;  /* 0x000000110c007388 */ /* 0x0041e80000000800 */
[----:B---3--:R1:W-:Y:S04]  /*0420*/  STS [R12+0xc], R23 ;  /* 0x00000c170c007388 */ /* 0x0083e80000000800 */
[----:B----4-:R2:W-:Y:S01]  /*0430*/  STS [R12+0x4], R19 ;  /* 0x000004130c007388 */ /* 0x0105e20000000800 */
[----:B0-----:R-:W-:Y:S02]  /*0440*/  IMAD.MOV.U32 R17, RZ, RZ, RZ ;  /* 0x000000ffff117224 */ /* 0x001fe400078e00ff */
[----:B-1----:R-:W-:Y:S01]  /*0450*/  HFMA2 R23, -RZ, RZ, 0, 0 ;  /* 0x00000000ff177431 */ /* 0x002fe200000001ff */
[----:B-----5:R0:W-:Y:S01]  /*0460*/  STS [R12+0x8], R21 ;  /* 0x000008150c007388 */ /* 0x0201e20000000800 */
[----:B--2---:R-:W-:-:S03]  /*0470*/  MOV R19, RZ ;  /* 0x000000ff00137202 */ /* 0x004fc60000000f00 */
[----:B------:R1:W-:Y:S04]  /*0480*/  STS [R12+0x10], R25 ;  /* 0x000010190c007388 */ /* 0x0003e80000000800 */
[----:B------:R-:W2:Y:S01]  /*0490*/  @P0 LDG.E R17, desc[UR12][R10.64+0x2c] ;  /* 0x00002c0c0a110981 */ /* 0x000ea2000c1e1900 */
[----:B0-----:R-:W-:-:S03]  /*04a0*/  IMAD.MOV.U32 R21, RZ, RZ, RZ ;  /* 0x000000ffff157224 */ /* 0x001fc600078e00ff */
[----:B------:R-:W3:Y:S01]  /*04b0*/  @P0 LDG.E R19, desc[UR12][R10.64+0x30] ;  /* 0x0000300c0a130981 */ /* 0x000ee2000c1e1900 */
[----:B-1----:R-:W-:-:S03]  /*04c0*/  IMAD.MOV.U32 R25, RZ, RZ, RZ ;  /* 0x000000ffff197224 */ /* 0x002fc600078e00ff */
[----:B------:R-:W4:Y:S04]  /*04d0*/  @P0 LDG.E R21, desc[UR12][R10.64+0x34] ;  /* 0x0000340c0a150981 */ /* 0x000f28000c1e1900 */
[----:B------:R-:W5:Y:S04]  /*04e0*/  @P0 LDG.E R23, desc[UR12][R10.64+0x38] ;  /* 0x0000380c0a170981 */ /* 0x000f68000c1e1900 */
[----:B------:R-:W5:Y:S01]  /*04f0*/  @P0 LDG.E R25, desc[UR12][R10.64+0x3c] ;  /* 0x00003c0c0a190981 */ /* 0x000f62000c1e1900 */
[----:B------:R-:W-:-:S03]  /*0500*/  UIADD3 UR4, UPT, UPT, UR4, 0x10, URZ ;  /* 0x0000001004047890 */ /* 0x000fc6000fffe0ff */
[----:B------:R0:W-:Y:S04]  /*0510*/  STS [R12+0x14], R13 ;  /* 0x0000140d0c007388 */ /* 0x0001e80000000800 */
[----:B------:R0:W-:Y:S04]  /*0520*/  STS [R12+0x18], R27 ;  /* 0x0000181b0c007388 */ /* 0x0001e80000000800 */
[----:B------:R0:W-:Y:S04]  /*0530*/  STS [R12+0x1c], R29 ;  /* 0x00001c1d0c007388 */ /* 0x0001e80000000800 */
[----:B------:R0:W-:Y:S04]  /*0540*/  STS [R12+0x20], R18 ;  /* 0x000020120c007388 */ /* 0x0001e80000000800 */
[----:B------:R0:W-:Y:S04]  /*0550*/  STS [R12+0x24], R20 ;  /* 0x000024140c007388 */ /* 0x0001e80000000800 */
[----:B------:R0:W-:Y:S01]  /*0560*/  STS [R12+0x28], R22 ;  /* 0x000028160c007388 */ /* 0x0001e20000000800 */
[----:B------:R-:W-:-:S03]  /*0570*/  ISETP.NE.AND P2, PT, R7, UR4, PT ;  /* 0x0000000407007c0c */ /* 0x000fc6000bf45270 */
[----:B--2---:R0:W-:Y:S04]  /*0580*/  STS [R12+0x2c], R17 ;  /* 0x00002c110c007388 */ /* 0x0041e80000000800 */
[----:B---3--:R0:W-:Y:S04]  /*0590*/  STS [R12+0x30], R19 ;  /* 0x000030130c007388 */ /* 0x0081e80000000800 */
[----:B----4-:R0:W-:Y:S04]  /*05a0*/  STS [R12+0x34], R21 ;  /* 0x000034150c007388 */ /* 0x0101e80000000800 */
[----:B-----5:R0:W-:Y:S04]  /*05b0*/  STS [R12+0x38], R23 ;  /* 0x000038170c007388 */ /* 0x0201e80000000800 */
[----:B------:R0:W-:Y:S01]  /*05c0*/  STS [R12+0x3c], R25 ;  /* 0x00003c190c007388 */ /* 0x0001e20000000800 */
[----:B------:R-:W-:Y:S05]  /*05d0*/  @P2 BRA `(.L_x_199) ;  /* 0xfffffffc000c2947 */ /* 0x000fea000383ffff */
.L_x_198:
[----:B------:R-:W-:Y:S05]  /*05e0*/  @!P1 BRA `(.L_x_197) ;  /* 0x0000000400649947 */ /* 0x000fea0003800000 */
[----:B------:R-:W-:Y:S02]  /*05f0*/  ISETP.GE.U32.AND P1, PT, R14, 0x8, PT ;  /* 0x000000080e00780c */ /* 0x000fe40003f26070 */
[----:B0-----:R-:W-:-:S04]  /*0600*/  LOP3.LUT R23, R15, 0x7, RZ, 0xc0, !PT ;  /* 0x000000070f177812 */ /* 0x001fc800078ec0ff */
[----:B------:R-:W-:-:S07]  /*0610*/  ISETP.NE.AND P2, PT, R23, RZ, PT ;  /* 0x000000ff1700720c */ /* 0x000fce0003f45270 */
[----:B------:R-:W-:Y:S06]  /*0620*/  @!P1 BRA `(.L_x_200) ;  /* 0x0000000000909947 */ /* 0x000fec0003800000 */
[----:B------:R-:W0:Y:S01]  /*0630*/  @P0 LDC.64 R12, c[0x0][0x380] ;  /* 0x0000e000ff0c0b82 */ /* 0x000e220000000a00 */
[----:B------:R-:W1:Y:S01]  /*0640*/  LDCU.64 UR4, c[0x0][0x380] ;  /* 0x00007000ff0477ac */ /* 0x000e620008000a00 */
[CC--:B------:R-:W-:Y:S02]  /*0650*/  IADD3 R11, P1, PT, R8.reuse, R7.reuse, RZ ;  /* 0x00000007080b7210 */ /* 0x0c0fe40007f3e0ff */
[C---:B------:R-:W-:Y:S02]  /*0660*/  @P0 IADD3 R9, PT, PT, R8.reuse, R7, RZ ;  /* 0x0000000708090210 */ /* 0x040fe40007ffe0ff */
[----:B------:R-:W-:Y:S01]  /*0670*/  LEA.HI.X.SX32 R14, R8, RZ, 0x1, P1 ;  /* 0x000000ff080e7211 */ /* 0x000fe200008f0eff */
[----:B------:R-:W-:Y:S02]  /*0680*/  HFMA2 R22, -RZ, RZ, 0, 0 ;  /* 0x00000000ff167431 */ /* 0x000fe400000001ff */
[----:B------:R-:W-:Y:S01]  /*0690*/  IMAD.MOV.U32 R17, RZ, RZ, RZ ;  /* 0x000000ffff117224 */ /* 0x000fe200078e00ff */
[----:B------:R-:W-:-:S02]  /*06a0*/  CS2R R18, SRZ ;  /* 0x0000000000127805 */ /* 0x000fc4000001ff00 */
[----:B------:R-:W-:Y:S02]  /*06b0*/  CS2R R20, SRZ ;  /* 0x0000000000147805 */ /* 0x000fe4000001ff00 */
[----:B-1----:R-:W-:-:S04]  /*06c0*/  LEA R10, P1, R11, UR4, 0x2 ;  /* 0x000000040b0a7c11 */ /* 0x002fc8000f8210ff */
[----:B------:R-:W-:Y:S01]  /*06d0*/  LEA.HI.X R11, R11, UR5, R14, 0x2, P1 ;  /* 0x000000050b0b7c11 */ /* 0x000fe200088f140e */
[----:B0-----:R-:W-:Y:S01]  /*06e0*/  @P0 IMAD.WIDE R12, R9, 0x4, R12 ;  /* 0x00000004090c0825 */ /* 0x001fe200078e020c */
[----:B------:R-:W-:-:S03]  /*06f0*/  MOV R14, RZ ;  /* 0x000000ff000e7202 */ /* 0x000fc60000000f00 */
[----:B------:R-:W-:Y:S01]  /*0700*/  IMAD.MOV.U32 R9, RZ, RZ, RZ ;  /* 0x000000ffff097224 */ /* 0x000fe200078e00ff */
[----:B------:R-:W2:Y:S04]  /*0710*/  @P0 LDG.E R17, desc[UR12][R10.64+0x8] ;  /* 0x0000080c0a110981 */ /* 0x000ea8000c1e1900 */
[----:B------:R-:W3:Y:S04]  /*0720*/  @P0 LDG.E R14, desc[UR12][R10.64+0x4] ;  /* 0x0000040c0a0e0981 */ /* 0x000ee8000c1e1900 */
[----:B------:R0:W4:Y:S04]  /*0730*/  @P0 LDG.E R9, desc[UR12][R12.64] ;  /* 0x0000000c0c090981 */ /* 0x000128000c1e1900 */
[----:B------:R-:W5:Y:S04]  /*0740*/  @P0 LDG.E R18, desc[UR12][R10.64+0xc] ;  /* 0x00000c0c0a120981 */ /* 0x000f68000c1e1900 */
[----:B------:R-:W5:Y:S04]  /*0750*/  @P0 LDG.E R19, desc[UR12][R10.64+0x10] ;  /* 0x0000100c0a130981 */ /* 0x000f68000c1e1900 */
[----:B------:R-:W5:Y:S04]  /*0760*/  @P0 LDG.E R20, desc[UR12][R10.64+0x14] ;  /* 0x0000140c0a140981 */ /* 0x000f68000c1e1900 */
[----:B------:R-:W5:Y:S04]  /*0770*/  @P0 LDG.E R21, desc[UR12][R10.64+0x18] ;  /* 0x0000180c0a150981 */ /* 0x000f68000c1e1900 */
[----:B------:R-:W5:Y:S01]  /*0780*/  @P0 LDG.E R22, desc[UR12][R10.64+0x1c] ;  /* 0x00001c0c0a160981 */ /* 0x000f62000c1e1900 */
[----:B------:R-:W1:Y:S01]  /*0790*/  S2UR UR5, SR_CgaCtaId ;  /* 0x00000000000579c3 */ /* 0x000e620000008800 */
[----:B------:R-:W-:Y:S01]  /*07a0*/  UMOV UR4, 0x400 ;  /* 0x0000040000047882 */ /* 0x000fe20000000000 */
[----:B0-----:R-:W-:Y:S01]  /*07b0*/  IMAD R12, R0, R15, R7 ;  /* 0x0000000f000c7224 */ /* 0x001fe200078e0207 */
[----:B-1----:R-:W-:-:S06]  /*07c0*/  ULEA UR4, UR5, UR4, 0x18 ;  /* 0x0000000405047291 */ /* 0x002fcc000f8ec0ff */
[----:B------:R-:W-:Y:S01]  /*07d0*/  LEA R12, R12, UR4, 0x2 ;  /* 0x000000040c0c7c11 */ /* 0x000fe2000f8e10ff */
[----:B------:R-:W-:-:S04]  /*07e0*/  VIADD R7, R7, 0x8 ;  /* 0x0000000807077836 */ /* 0x000fc80000000000 */
[----:B--2---:R0:W-:Y:S04]  /*07f0*/  STS [R12+0x8], R17 ;  /* 0x000008110c007388 */ /* 0x0041e80000000800 */
[----:B---3--:R0:W-:Y:S04]  /*0800*/  STS [R12+0x4], R14 ;  /* 0x0000040e0c007388 */ /* 0x0081e80000000800 */
[----:B----4-:R0:W-:Y:S04]  /*0810*/  STS [R12], R9 ;  /* 0x000000090c007388 */ /* 0x0101e80000000800 */
[----:B-----5:R0:W-:Y:S04]  /*0820*/  STS [R12+0xc], R18 ;  /* 0x00000c120c007388 */ /* 0x0201e80000000800 */
[----:B------:R0:W-:Y:S04]  /*0830*/  STS [R12+0x10], R19 ;  /* 0x000010130c007388 */ /* 0x0001e80000000800 */
[----:B------:R0:W-:Y:S04]  /*0840*/  STS [R12+0x14], R20 ;  /* 0x000014140c007388 */ /* 0x0001e80000000800 */
[----:B------:R0:W-:Y:S04]  /*0850*/  STS [R12+0x18], R21 ;  /* 0x000018150c007388 */ /* 0x0001e80000000800 */
[----:B------:R0:W-:Y:S02]  /*0860*/  STS [R12+0x1c], R22 ;  /* 0x00001c160c007388 */ /* 0x0001e40000000800 */
.L_x_200:
[----:B------:R-:W-:Y:S05]  /*0870*/  @!P2 BRA `(.L_x_197) ;  /* 0x0000000000c0a947 */ /* 0x000fea0003800000 */
[----:B------:R-:W-:Y:S02]  /*0880*/  ISETP.GE.U32.AND P1, PT, R23, 0x4, PT ;  /* 0x000000041700780c */ /* 0x000fe40003f26070 */
[----:B0-----:R-:W-:-:S04]  /*0890*/  LOP3.LUT R19, R15, 0x3, RZ, 0xc0, !PT ;  /* 0x000000030f137812 */ /* 0x001fc800078ec0ff */
[----:B------:R-:W-:-:S07]  /*08a0*/  ISETP.NE.AND P2, PT, R19, RZ, PT ;  /* 0x000000ff1300720c */ /* 0x000fce0003f45270 */
[----:B------:R-:W-:Y:S06]  /*08b0*/  @!P1 BRA `(.L_x_201) ;  /* 0x0000000000689947 */ /* 0x000fec0003800000 */
[----:B------:R-:W0:Y:S01]  /*08c0*/  @P0 LDC.64 R12, c[0x0][0x380] ;  /* 0x0000e000ff0c0b82 */ /* 0x000e220000000a00 */
[----:B------:R-:W1:Y:S01]  /*08d0*/  LDCU.64 UR4, c[0x0][0x380] ;  /* 0x00007000ff0477ac */ /* 0x000e620008000a00 */
[CC--:B------:R-:W-:Y:S01]  /*08e0*/  IADD3 R11, P1, PT, R8.reuse, R7.reuse, RZ ;  /* 0x00000007080b7210 */ /* 0x0c0fe20007f3e0ff */
[----:B------:R-:W-:Y:S01]  /*08f0*/  HFMA2 R18, -RZ, RZ, 0, 0 ;  /* 0x00000000ff127431 */ /* 0x000fe200000001ff */
[C---:B------:R-:W-:Y:S01]  /*0900*/  @P0 IADD3 R9, PT, PT, R8.reuse, R7, RZ ;  /* 0x0000000708090210 */ /* 0x040fe20007ffe0ff */
[----:B------:R-:W-:Y:S01]  /*0910*/  IMAD.MOV.U32 R17, RZ, RZ, RZ ;  /* 0x000000ffff117224 */ /* 0x000fe200078e00ff */
[----:B------:R-:W-:Y:S02]  /*0920*/  LEA.HI.X.SX32 R14, R8, RZ, 0x1, P1 ;  /* 0x000000ff080e7211 */ /* 0x000fe400008f0eff */
[----:B-1----:R-:W-:-:S04]  /*0930*/  LEA R10, P1, R11, UR4, 0x2 ;  /* 0x000000040b0a7c11 */ /* 0x002fc8000f8210ff */
[----:B------:R-:W-:Y:S01]  /*0940*/  LEA.HI.X R11, R11, UR5, R14, 0x2, P1 ;  /* 0x000000050b0b7c11 */ /* 0x000fe200088f140e */
[----:B0-----:R-:W-:Y:S01]  /*0950*/  @P0 IMAD.WIDE R12, R9, 0x4, R12 ;  /* 0x00000004090c0825 */ /* 0x001fe200078e020c */
[----:B------:R-:W-:-:S03]  /*0960*/  MOV R14, RZ ;  /* 0x000000ff000e7202 */ /* 0x000fc60000000f00 */
[----:B------:R-:W-:Y:S01]  /*0970*/  IMAD.MOV.U32 R9, RZ, RZ, RZ ;  /* 0x000000ffff097224 */ /* 0x000fe200078e00ff */
[----:B------:R-:W2:Y:S04]  /*0980*/  @P0 LDG.E R17, desc[UR12][R10.64+0x8] ;  /* 0x0000080c0a110981 */ /* 0x000ea8000c1e1900 */
[----:B------:R-:W3:Y:S04]  /*0990*/  @P0 LDG.E R14, desc[UR12][R10.64+0x4] ;  /* 0x0000040c0a0e0981 */ /* 0x000ee8000c1e1900 */
[----:B------:R-:W4:Y:S04]  /*09a0*/  @P0 LDG.E R9, desc[UR12][R12.64] ;  /* 0x0000000c0c090981 */ /* 0x000f28000c1e1900 */
[----:B------:R-:W5:Y:S01]  /*09b0*/  @P0 LDG.E R18, desc[UR12][R10.64+0xc] ;  /* 0x00000c0c0a120981 */ /* 0x000f62000c1e1900 */
[----:B------:R-:W0:Y:S01]  /*09c0*/  S2UR UR5, SR_CgaCtaId ;  /* 0x00000000000579c3 */ /* 0x000e220000008800 */
[----:B------:R-:W-:Y:S01]  /*09d0*/  UMOV UR4, 0x400 ;  /* 0x0000040000047882 */ /* 0x000fe20000000000 */
[----:B------:R-:W-:Y:S01]  /*09e0*/  IMAD R20, R0, R15, R7 ;  /* 0x0000000f00147224 */ /* 0x000fe200078e0207 */
[----:B0-----:R-:W-:-:S06]  /*09f0*/  ULEA UR4, UR5, UR4, 0x18 ;  /* 0x0000000405047291 */ /* 0x001fcc000f8ec0ff */
[----:B------:R-:W-:Y:S01]  /*0a00*/  LEA R20, R20, UR4, 0x2 ;  /* 0x0000000414147c11 */ /* 0x000fe2000f8e10ff */
[----:B------:R-:W-:-:S04]  /*0a10*/  VIADD R7, R7, 0x4 ;  /* 0x0000000407077836 */ /* 0x000fc80000000000 */
[----:B--2---:R0:W-:Y:S04]  /*0a20*/  STS [R20+0x8], R17 ;  /* 0x0000081114007388 */ /* 0x0041e80000000800 */
[----:B---3--:R0:W-:Y:S04]  /*0a30*/  STS [R20+0x4], R14 ;  /* 0x0000040e14007388 */ /* 0x0081e80000000800 */
[----:B----4-:R0:W-:Y:S04]  /*0a40*/  STS [R20], R9 ;  /* 0x0000000914007388 */ /* 0x0101e80000000800 */
[----:B-----5:R0:W-:Y:S02]  /*0a50*/  STS [R20+0xc], R18 ;  /* 0x00000c1214007388 */ /* 0x0201e40000000800 */
.L_x_201:
[----:B------:R-:W-:Y:S05]  /*0a60*/  @!P2 BRA `(.L_x_197) ;  /* 0x000000000044a947 */ /* 0x000fea0003800000 */
[----:B------:R-:W1:Y:S01]  /*0a70*/  S2UR UR5, SR_CgaCtaId ;  /* 0x00000000000579c3 */ /* 0x000e620000008800 */
[----:B------:R-:W-:-:S07]  /*0a80*/  UMOV UR4, 0x400 ;  /* 0x0000040000047882 */ /* 0x000fce0000000000 */
[----:B------:R-:W2:Y:S01]  /*0a90*/  LDC R15, c[0x0][0x3ac] ;  /* 0x0000eb00ff0f7b82 */ /* 0x000ea20000000800 */
[----:B-1----:R-:W-:-:S03]  /*0aa0*/  ULEA UR5, UR5, UR4, 0x18 ;  /* 0x0000000405057291 */ /* 0x002fc6000f8ec0ff */
[----:B------:R-:W-:-:S09]  /*0ab0*/  UMOV UR4, URZ ;  /* 0x000000ff00047c82 */ /* 0x000fd20008000000 */
.L_x_202:
[----:B-1----:R-:W1:Y:S01]  /*0ac0*/  @P0 LDC.64 R10, c[0x0][0x380] ;  /* 0x0000e000ff0a0b82 */ /* 0x002e620000000a00 */
[----:B------:R-:W-:Y:S01]  /*0ad0*/  @P0 IADD3 R13, PT, PT, R8, R7, RZ ;  /* 0x00000007080d0210 */ /* 0x000fe20007ffe0ff */
[----:B0-----:R-:W-:-:S04]  /*0ae0*/  IMAD.MOV.U32 R9, RZ, RZ, RZ ;  /* 0x000000ffff097224 */ /* 0x001fc800078e00ff */
[----:B-1----:R-:W-:-:S05]  /*0af0*/  @P0 IMAD.WIDE R10, R13, 0x4, R10 ;  /* 0x000000040d0a0825 */ /* 0x002fca00078e020a */
[----:B------:R-:W3:Y:S01]  /*0b00*/  @P0 LDG.E R9, desc[UR12][R10.64] ;  /* 0x0000000c0a090981 */ /* 0x000ee2000c1e1900 */
[----:B--2---:R-:W-:Y:S01]  /*0b10*/  IMAD R12, R0, R15, R7 ;  /* 0x0000000f000c7224 */ /* 0x004fe200078e0207 */
[----:B------:R-:W-:Y:S01]  /*0b20*/  UIADD3 UR4, UPT, UPT, UR4, 0x1, URZ ;  /* 0x0000000104047890 */ /* 0x000fe2000fffe0ff */
[----:B------:R-:W-:-:S03]  /*0b30*/  IADD3 R7, PT, PT, R7, 0x1, RZ ;  /* 0x0000000107077810 */ /* 0x000fc60007ffe0ff */
[----:B------:R-:W-:Y:S02]  /*0b40*/  LEA R12, R12, UR5, 0x2 ;  /* 0x000000050c0c7c11 */ /* 0x000fe4000f8e10ff */
[----:B------:R-:W-:-:S03]  /*0b50*/  ISETP.NE.AND P1, PT, R19, UR4, PT ;  /* 0x0000000413007c0c */ /* 0x000fc6000bf25270 */
[----:B---3--:R1:W-:Y:S10]  /*0b60*/  STS [R12], R9 ;  /* 0x000000090c007388 */ /* 0x0083f40000000800 */
[----:B------:R-:W-:Y:S05]  /*0b70*/  @P1 BRA `(.L_x_202) ;  /* 0xfffffffc00d01947 */ /* 0x000fea000383ffff */
.L_x_197:
[----:B------:R-:W2:Y:S01]  /*0b80*/  LDCU.64 UR4, c[0x0][0x3a0] ;  /* 0x00007400ff0477ac */ /* 0x000ea20008000a00 */
[----:B------:R-:W3:Y:S08]  /*0b90*/  LDC R0, c[0x0][0x3b0] ;  /* 0x0000ec00ff007b82 */ /* 0x000ef00000000800 */
[----:B------:R-:W-:Y:S01]  /*0ba0*/  BAR.SYNC.DEFER_BLOCKING 0x0 ;  /* 0x0000000000007b1d */ /* 0x000fe20000010000 */
[----:B--2---:R-:W-:-:S04]  /*0bb0*/  ISETP.GE.AND P0, PT, R6, UR5, PT ;  /* 0x0000000506007c0c */ /* 0x004fc8000bf06270 */
[----:B------:R-:W-:-:S04]  /*0bc0*/  ISETP.GE.OR P0, PT, R4, UR4, P0 ;  /* 0x0000000404007c0c */ /* 0x000fc80008706670 */
[----:B------:R-:W-:-:S04]  /*0bd0*/  ISETP.GE.U32.OR P0, PT, R3, R2, P0 ;  /* 0x000000020300720c */ /* 0x000fc80000706470 */
[----:B------:R-:W-:-:S04]  /*0be0*/  ISETP.GE.U32.OR P0, PT, R16, R2, P0 ;  /* 0x000000021000720c */ /* 0x000fc80000706470 */
[----:B---3--:R-:W-:-:S13]  /*0bf0*/  ISETP.LT.OR P0, PT, R0, 0x1, P0 ;  /* 0x000000010000780c */ /* 0x008fda0000701670 */
[----:B------:R-:W-:Y:S05]  /*0c00*/  @P0 EXIT ;  /* 0x000000000000094d */ /* 0x000fea0003800000 */
[----:B------:R-:W-:Y:S02]  /*0c10*/  IMAD.MOV R10, RZ, RZ, -R5 ;  /* 0x000000ffff0a7224 */ /* 0x000fe400078e0a05 */
[----:B------:R-:W-:-:S03]  /*0c20*/  IMAD R3, R4, UR4, R6 ;  /* 0x0000000404037c24 */ /* 0x000fc6000f8e0206 */
[----:B------:R-:W-:Y:S01]  /*0c30*/  ISETP.GT.AND P0, PT, R10, R5, PT ;  /* 0x000000050a00720c */ /* 0x000fe20003f04270 */
[----:B------:R-:W-:-:S12]  /*0c40*/  IMAD R2, R3, R0, RZ ;  /* 0x0000000003027224 */ /* 0x000fd800078e02ff */
[----:B------:R-:W-:Y:S05]  /*0c50*/  @!P0 BRA `(.L_x_203) ;  /* 0x0000001800e88947 */ /* 0x000fea0003800000 */
[----:B------:R-:W2:Y:S02]  /*0c60*/  LDCU UR4, c[0x0][0x3b4] ;  /* 0x00007680ff0477ac */ /* 0x000ea40008000800 */
[----:B--2---:R-:W-:-:S09]  /*0c70*/  UISETP.NE.AND UP0, UPT, UR4, 0x1, UPT ;  /* 0x000000010400788c */ /* 0x004fd2000bf05270 */
[----:B------:R-:W-:Y:S05]  /*0c80*/  BRA.U !UP0, `(.L_x_204) ;  /* 0x0000001508487547 */ /* 0x000fea000b800000 */
[----:B------:R-:W-:Y:S01]  /*0c90*/  UISETP.NE.AND UP0, UPT, UR4, URZ, UPT ;  /* 0x000000ff0400728c */ /* 0x000fe2000bf05270 */
[----:B------:R-:W-:-:S08]  /*0ca0*/  IADD3 R3, PT, PT, R0, -0x1, RZ ;  /* 0xffffffff00037810 */ /* 0x000fd00007ffe0ff */
[----:B------:R-:W-:Y:S05]  /*0cb0*/  BRA.U UP0, `(.L_x_205) ;  /* 0x0000000500ec7547 */ /* 0x000fea000b800000 */
[----:B------:R-:W-:Y:S01]  /*0cc0*/  ISETP.GE.U32.AND P0, PT, R3, 0xf, PT ;  /* 0x0000000f0300780c */ /* 0x000fe20003f06070 */
[----:B------:R-:W-:Y:S01]  /*0cd0*/  IMAD.MOV.U32 R3, RZ, RZ, RZ ;  /* 0x000000ffff037224 */ /* 0x000fe200078e00ff */
[----:B01----:R-:W-:-:S04]  /*0ce0*/  LOP3.LUT R12, R0, 0xf, RZ, 0xc0, !PT ;  /* 0x0000000f000c7812 */ /* 0x003fc800078ec0ff */
        /* <DEDUP_REMOVED lines=9> */
[----:B------:R-:W-:Y:S01]  /*0d80*/  MOV R10, UR6 ;  /* 0x00000006000a7c02 */ /* 0x000fe20008000f00 */
[----:B------:R-:W-:-:S03]  /*0d90*/  UIADD3.X UR5, UPT, UPT, URZ, UR11, URZ, UP1, !UPT ;  /* 0x0000000bff057290 */ /* 0x000fc60008ffe4ff */
[----:B------:R-:W-:-:S09]  /*0da0*/  IMAD.U32 R19, RZ, RZ, UR7 ;  /* 0x00000007ff137e24 */ /* 0x000fd2000f8e00ff */
.L_x_207:
[----:B------:R-:W-:Y:S01]  /*0db0*/  MOV R4, R10 ;  /* 0x0000000a00047202 */ /* 0x000fe20000000f00 */
[----:B------:R-:W-:-:S05]  /*0dc0*/  IMAD.MOV.U32 R5, RZ, RZ, R19 ;  /* 0x000000ffff057224 */ /* 0x000fca00078e0013 */
[----:B0-----:R-:W2:Y:S01]  /*0dd0*/  LDG.E R11, desc[UR12][R4.64+-0x20] ;  /* 0xffffe00c040b7981 */ /* 0x001ea2000c1e1900 */
[----:B------:R-:W-:Y:S01]  /*0de0*/  MOV R6, UR4 ;  /* 0x0000000400067c02 */ /* 0x000fe20008000f00 */
[----:B------:R-:W-:-:S04]  /*0df0*/  IMAD.U32 R7, RZ, RZ, UR5 ;  /* 0x00000005ff077e24 */ /* 0x000fc8000f8e00ff */
        /* <DEDUP_REMOVED lines=31> */
[----:B------:R-:W-:-:S02]  /*0ff0*/  IADD3 R8, PT, PT, R8, 0x10, RZ ;  /* 0x0000001008087810 */ /* 0x000fc40007ffe0ff */
[----:B------:R-:W-:Y:S02]  /*1000*/  IADD3 R10, P2, PT, R4, 0x40, RZ ;  /* 0x00000040040a7810 */ /* 0x000fe40007f5e0ff */
[----:B------:R-:W-:Y:S02]  /*1010*/  ISETP.NE.AND P0, PT, R8, RZ, PT ;  /* 0x000000ff0800720c */ /* 0x000fe40003f05270 */
[----:B------:R-:W-:Y:S01]  /*1020*/  IADD3 R9, PT, PT, R9, 0x10, RZ ;  /* 0x0000001009097810 */ /* 0x000fe20007ffe0ff */
[----:B----4-:R-:W-:Y:S01]  /*1030*/  IMAD.X R19, RZ, RZ, R5, P2 ;  /* 0x000000ffff137224 */ /* 0x010fe200010e0605 */
[----:B--2---:R0:W-:Y:S09]  /*1040*/  STG.E desc[UR12][R6.64+0x1c], R17 ;  /* 0x00001c1106007986 */ /* 0x0041f2000c10190c */
[----:B------:R-:W-:Y:S05]  /*1050*/  @P0 BRA `(.L_x_207) ;  /* 0xfffffffc00540947 */ /* 0x000fea000383ffff */
.L_x_206:
        /* <DEDUP_REMOVED lines=25> */
[----:B------:R-:W-:-:S03]  /*11f0*/  IADD3 R3, PT, PT, R3, 0x8, RZ ;  /* 0x0000000803037810 */ /* 0x000fc60007ffe0ff */
[----:B---3--:R2:W-:Y:S04]  /*1200*/  STG.E desc[UR12][R6.64+0x1c], R11 ;  /* 0x00001c0b06007986 */ /* 0x0085e8000c10190c */
.L_x_208:
        /* <DEDUP_REMOVED lines=16> */
[----:B------:R-:W2:Y:S01]  /*1310*/  LDG.E R15, desc[UR12][R4.64+0xc] ;  /* 0x00000c0c040f7981 */ /* 0x000ea2000c1e1900 */
[----:B------:R-:W-:-:S03]  /*1320*/  IADD3 R3, PT, PT, R3, 0x4, RZ ;  /* 0x0000000403037810 */ /* 0x000fc60007ffe0ff */
[----:B--2---:R1:W-:Y:S04]  /*1330*/  STG.E desc[UR12][R6.64+0xc], R15 ;  /* 0x00000c0f06007986 */ /* 0x0043e8000c10190c */
.L_x_209:
[----:B------:R-:W-:Y:S05]  /*1340*/  @!P1 EXIT ;  /* 0x000000000000994d */ /* 0x000fea0003800000 */
[----:B012---:R-:W0:Y:S01]  /*1350*/  LDC.64 R6, c[0x0][0x390] ;  /* 0x0000e400ff067b82 */ /* 0x007e220000000a00 */
[----:B------:R-:W-:Y:S02]  /*1360*/  IMAD.IADD R9, R2, 0x1, R3 ;  /* 0x0000000102097824 */ /* 0x000fe400078e0203 */
[----:B------:R-:W-:-:S05]  /*1370*/  IMAD.MOV R0, RZ, RZ, -R0 ;  /* 0x000000ffff007224 */ /* 0x000fca00078e0a00 */
[----:B------:R-:W1:Y:S01]  /*1380*/  LDC.64 R4, c[0x0][0x398] ;  /* 0x0000e600ff047b82 */ /* 0x000e620000000a00 */
[----:B0-----:R-:W-:-:S05]  /*1390*/  IMAD.WIDE.U32 R6, R3, 0x4, R6 ;  /* 0x0000000403067825 */ /* 0x001fca00078e0006 */
[----:B------:R-:W-:-:S07]  /*13a0*/  MOV R10, R7 ;  /* 0x00000007000a7202 */ /* 0x000fce0000000f00 */
.L_x_210:
[----:B0-----:R-:W-:-:S06]  /*13b0*/  MOV R7, R10 ;  /* 0x0000000a00077202 */ /* 0x001fcc0000000f00 */
[----:B------:R-:W2:Y:S01]  /*13c0*/  LDG.E R7, desc[UR12][R6.64] ;  /* 0x0000000c06077981 */ /* 0x000ea2000c1e1900 */
[----:B------:R-:W-:Y:S01]  /*13d0*/  VIADD R0, R0, 0x1 ;  /* 0x0000000100007836 */ /* 0x000fe20000000000 */
[----:B------:R-:W-:Y:S01]  /*13e0*/  IADD3 R8, P1, PT, R6, 0x4, RZ ;  /* 0x0000000406087810 */ /* 0x000fe20007f3e0ff */
[----:B-1----:R-:W-:-:S03]  /*13f0*/  IMAD.WIDE R2, R9, 0x4, R4 ;  /* 0x0000000409027825 */ /* 0x002fc600078e0204 */
[----:B------:R-:W-:Y:S02]  /*1400*/  ISETP.NE.AND P0, PT, R0, RZ, PT ;  /* 0x000000ff0000720c */ /* 0x000fe40003f05270 */
[----:B------:R-:W-:Y:S01]  /*1410*/  IADD3.X R10, PT, PT, RZ, R10, RZ, P1, !PT ;  /* 0x0000000aff0a7210 */ /* 0x000fe20000ffe4ff */
[----:B--2---:R0:W-:Y:S10]  /*1420*/  STG.E desc[UR12][R2.64], R7 ;  /* 0x0000000702007986 */ /* 0x0041f4000c10190c */
[----:B------:R-:W-:Y:S05]  /*1430*/  @!P0 EXIT ;  /* 0x000000000000894d */ /* 0x000fea0003800000 */
[----:B------:R-:W-:Y:S01]  /*1440*/  VIADD R9, R9, 0x1 ;  /* 0x0000000109097836 */ /* 0x000fe20000000000 */
[----:B------:R-:W-:Y:S01]  /*1450*/  MOV R6, R8 ;  /* 0x0000000800067202 */ /* 0x000fe20000000f00 */
[----:B------:R-:W-:Y:S06]  /*1460*/  BRA `(.L_x_210) ;  /* 0xfffffffc00d07947 */ /* 0x000fec000383ffff */
.L_x_205:
[----:B------:R-:W-:Y:S01]  /*1470*/  ISETP.GE.U32.AND P0, PT, R3, 0x3, PT ;  /* 0x000000030300780c */ /* 0x000fe20003f06070 */
[----:B0-----:R-:W-:Y:S01]  /*1480*/  IMAD.MOV.U32 R13, RZ, RZ, RZ ;  /* 0x000000ffff0d7224 */ /* 0x001fe200078e00ff */
[----:B-1----:R-:W-:-:S11]  /*1490*/  LOP3.LUT R12, R0, 0x3, RZ, 0xc0, !PT ;  /* 0x00000003000c7812 */ /* 0x002fd600078ec0ff */
        /* <DEDUP_REMOVED lines=11> */
.L_x_220:
[----:B------:R-:W2:Y:S01]  /*1550*/  LDG.E R0, desc[UR12][R16.64+-0x8] ;  /* 0xfffff80c10007981 */ /* 0x000ea2000c1e1900 */
[----:B------:R-:W-:Y:S02]  /*1560*/  HFMA2 R3, -RZ, RZ, 0.96630859375, -0.0022525787353515625 ;  /* 0x3bbb989dff037431 */ /* 0x000fe400000001ff */
[----:B------:R-:W-:Y:S01]  /*1570*/  IMAD.MOV.U32 R4, RZ, RZ, 0x437c0000 ;  /* 0x437c0000ff047424 */ /* 0x000fe200078e00ff */
[----:B0-----:R-:W-:Y:S01]  /*1580*/  MOV R15, UR5 ;  /* 0x00000005000f7c02 */ /* 0x001fe20008000f00 */
[----:B------:R-:W-:Y:S01]  /*1590*/  IMAD.U32 R14, RZ, RZ, UR4 ;  /* 0x00000004ff0e7e24 */ /* 0x000fe2000f8e00ff */
[----:B------:R-:W-:-:S03]  /*15a0*/  IADD3 R10, PT, PT, R10, 0x4, RZ ;  /* 0x000000040a0a7810 */ /* 0x000fc60007ffe0ff */
[----:B------:R-:W-:Y:S01]  /*15b0*/  IMAD.WIDE R14, R11, 0x4, R14 ;  /* 0x000000040b0e7825 */ /* 0x000fe200078e020e */
[----:B------:R-:W-:-:S03]  /*15c0*/  ISETP.NE.AND P3, PT, R10, RZ, PT ;  /* 0x000000ff0a00720c */ /* 0x000fc60003f65270 */
[----:B--2---:R-:W-:-:S04]  /*15d0*/  FFMA.SAT R3, R0, -R3, 0.5 ;  /* 0x3f00000000037423 */ /* 0x004fc80000002803 */
        /* <DEDUP_REMOVED lines=13> */
[----:B------:R-:W-:Y:S05]  /*16b0*/  CALL.REL.NOINC `($__internal_3_$__cuda_sm20_rcp_rn_f32_slowpath) ;  /* 0x0000003400947944 */ /* 0x000fea0003c00000 */
[----:B------:R-:W-:Y:S05]  /*16c0*/  BRA `(.L_x_213) ;  /* 0x0000000000107947 */ /* 0x000fea0003800000 */
.L_x_212:
[----:B------:R-:W0:Y:S02]  /*16d0*/  MUFU.RCP R5, R4 ;  /* 0x0000000400057308 */ /* 0x000e240000001000 */
[----:B0-----:R-:W-:-:S04]  /*16e0*/  FFMA R0, R4, R5, -1 ;  /* 0xbf80000004007423 */ /* 0x001fc80000000005 */
[----:B------:R-:W-:-:S04]  /*16f0*/  FADD.FTZ R0, -R0, -RZ ;  /* 0x800000ff00007221 */ /* 0x000fc80000010100 */
[----:B------:R-:W-:-:S07]  /*1700*/  FFMA R5, R5, R0, R5 ;  /* 0x0000000005057223 */ /* 0x000fce0000000005 */
.L_x_213:
        /* <DEDUP_REMOVED lines=9> */
[----:B------:R-:W-:-:S04]  /*17a0*/  FFMA R7, R0, -1.925963033500011079e-08, R7 ;  /* 0xb2a5706000077823 */ /* 0x000fc80000000007 */
        /* <DEDUP_REMOVED lines=8> */
[----:B------:R-:W-:Y:S05]  /*1830*/  CALL.REL.NOINC `($__internal_3_$__cuda_sm20_rcp_rn_f32_slowpath) ;  /* 0x0000003400347944 */ /* 0x000fea0003c00000 */
[----:B------:R-:W-:Y:S05]  /*1840*/  BRA `(.L_x_215) ;  /* 0x0000000000107947 */ /* 0x000fea0003800000 */
.L_x_214:
[----:B------:R-:W0:Y:S02]  /*1850*/  MUFU.RCP R5, R4 ;  /* 0x0000000400057308 */ /* 0x000e240000001000 */
[----:B0-----:R-:W-:-:S04]  /*1860*/  FFMA R0, R4, R5, -1 ;  /* 0xbf80000004007423 */ /* 0x001fc80000000005 */
[----:B------:R-:W-:-:S04]  /*1870*/  FADD.FTZ R0, -R0, -RZ ;  /* 0x800000ff00007221 */ /* 0x000fc80000010100 */
[----:B------:R-:W-:-:S07]  /*1880*/  FFMA R5, R5, R0, R5 ;  /* 0x0000000005057223 */ /* 0x000fce0000000005 */
.L_x_215:
        /* <DEDUP_REMOVED lines=9> */
[----:B------:R-:W-:-:S04]  /*1920*/  FFMA R7, R0, -1.925963033500011079e-08, R7 ;  /* 0xb2a5706000077823 */ /* 0x000fc80000000007 */
        /* <DEDUP_REMOVED lines=8> */
[----:B------:R-:W-:Y:S05]  /*19b0*/  CALL.REL.NOINC `($__internal_3_$__cuda_sm20_rcp_rn_f32_slowpath) ;  /* 0x0000003000d47944 */ /* 0x000fea0003c00000 */
[----:B------:R-:W-:Y:S05]  /*19c0*/  BRA `(.L_x_217) ;  /* 0x0000000000107947 */ /* 0x000fea0003800000 */
.L_x_216:
[----:B------:R-:W0:Y:S02]  /*19d0*/  MUFU.RCP R5, R4 ;  /* 0x0000000400057308 */ /* 0x000e240000001000 */
[----:B0-----:R-:W-:-:S04]  /*19e0*/  FFMA R0, R4, R5, -1 ;  /* 0xbf80000004007423 */ /* 0x001fc80000000005 */
[----:B------:R-:W-:-:S04]  /*19f0*/  FADD.FTZ R0, -R0, -RZ ;  /* 0x800000ff00007221 */ /* 0x000fc80000010100 */
[----:B------:R-:W-:-:S07]  /*1a00*/  FFMA R5, R5, R0, R5 ;  /* 0x0000000005057223 */ /* 0x000fce0000000005 */
.L_x_217:
        /* <DEDUP_REMOVED lines=20> */
.L_x_218:
[----:B------:R-:W0:Y:S02]  /*1b50*/  MUFU.RCP R5, R4 ;  /* 0x0000000400057308 */ /* 0x000e240000001000 */
[----:B0-----:R-:W-:-:S04]  /*1b60*/  FFMA R0, R4, R5, -1 ;  /* 0xbf80000004007423 */ /* 0x001fc80000000005 */
[----:B------:R-:W-:-:S04]  /*1b70*/  FADD.FTZ R0, -R0, -RZ ;  /* 0x800000ff00007221 */ /* 0x000fc80000010100 */
[----:B------:R-:W-:-:S07]  /*1b80*/  FFMA R5, R5, R0, R5 ;  /* 0x0000000005057223 */ /* 0x000fce0000000005 */
.L_x_219:
[----:B------:R0:W-:Y:S01]  /*1b90*/  STG.E desc[UR12][R14.64+0x4], R5 ;  /* 0x000004050e007986 */ /* 0x0001e2000c10190c */
[----:B------:R-:W-:Y:S01]  /*1ba0*/  IADD3 R16, P0, PT, R16, 0x10, RZ ;  /* 0x0000001010107810 */ /* 0x000fe20007f1e0ff */
[----:B------:R-:W-:-:S03]  /*1bb0*/  VIADD R11, R11, 0x4 ;  /* 0x000000040b0b7836 */ /* 0x000fc60000000000 */
[----:B------:R-:W-:Y:S01]  /*1bc0*/  IADD3.X R17, PT, PT, RZ, R17, RZ, P0, !PT ;  /* 0x00000011ff117210 */ /* 0x000fe200007fe4ff */
[----:B------:R-:W-:Y:S08]  /*1bd0*/  @P3 BRA `(.L_x_220) ;  /* 0xfffffff8005c3947 */ /* 0x000ff0000383ffff */
.L_x_211:
[----:B------:R-:W-:-:S13]  /*1be0*/  ISETP.NE.AND P0, PT, R12, RZ, PT ;  /* 0x000000ff0c00720c */ /* 0x000fda0003f05270 */
[----:B------:R-:W-:Y:S05]  /*1bf0*/  @!P0 EXIT ;  /* 0x000000000000894d */ /* 0x000fea0003800000 */
[----:B------:R-:W-:-:S13]  /*1c00*/  ISETP.NE.AND P0, PT, R12, 0x1, PT ;  /* 0x000000010c00780c */ /* 0x000fda0003f05270 */
[----:B------:R-:W-:Y:S05]  /*1c10*/  @!P0 BRA `(.L_x_221) ;  /* 0x0000000000d88947 */ /* 0x000fea0003800000 */
[----:B0-----:R-:W0:Y:S02]  /*1c20*/  LDC.64 R14, c[0x0][0x390] ;  /* 0x0000e400ff0e7b82 */ /* 0x001e240000000a00 */
[----:B0-----:R-:W-:-:S05]  /*1c30*/  IMAD.WIDE.U32 R14, R13, 0x4, R14 ;  /* 0x000000040d0e7825 */ /* 0x001fca00078e000e */
        /* <DEDUP_REMOVED lines=17> */
[----:B------:R-:W-:Y:S05]  /*1d50*/  CALL.REL.NOINC `($__internal_3_$__cuda_sm20_rcp_rn_f32_slowpath) ;  /* 0x0000002c00ec7944 */ /* 0x000fea0003c00000 */
[----:B------:R-:W-:Y:S05]  /*1d60*/  BRA `(.L_x_223) ;  /* 0x0000000000107947 */ /* 0x000fea0003800000 */
.L_x_222:
[----:B------:R-:W0:Y:S02]  /*1d70*/  MUFU.RCP R5, R4 ;  /* 0x0000000400057308 */ /* 0x000e240000001000 */
[----:B0-----:R-:W-:-:S04]  /*1d80*/  FFMA R0, R4, R5, -1 ;  /* 0xbf80000004007423 */ /* 0x001fc80000000005 */
[----:B------:R-:W-:-:S04]  /*1d90*/  FADD.FTZ R0, -R0, -RZ ;  /* 0x800000ff00007221 */ /* 0x000fc80000010100 */
[----:B------:R-:W-:-:S07]  /*1da0*/  FFMA R5, R5, R0, R5 ;  /* 0x0000000005057223 */ /* 0x000fce0000000005 */
.L_x_223:
[----:B------:R-:W0:Y:S01]  /*1db0*/  LDC.64 R10, c[0x0][0x398] ;  /* 0x0000e600ff0a7b82 */ /* 0x000e220000000a00 */
[----:B------:R-:W-:-:S05]  /*1dc0*/  IADD3 R3, PT, PT, R2, R13, RZ ;  /* 0x0000000d02037210 */ /* 0x000fca0007ffe0ff */
[----:B0-----:R-:W-:-:S05]  /*1dd0*/  IMAD.WIDE R10, R3, 0x4, R10 ;  /* 0x00000004030a7825 */ /* 0x001fca00078e020a */
        /* <DEDUP_REMOVED lines=20> */
.L_x_224:
[----:B------:R-:W0:Y:S02]  /*1f20*/  MUFU.RCP R5, R4 ;  /* 0x0000000400057308 */ /* 0x000e240000001000 */
[----:B0-----:R-:W-:-:S04]  /*1f30*/  FFMA R0, R4, R5, -1 ;  /* 0xbf80000004007423 */ /* 0x001fc80000000005 */
[----:B------:R-:W-:-:S04]  /*1f40*/  FADD.FTZ R0, -R0, -RZ ;  /* 0x800000ff00007221 */ /* 0x000fc80000010100 */
[----:B------:R-:W-:-:S07]  /*1f50*/  FFMA R5, R5, R0, R5 ;  /* 0x0000000005057223 */ /* 0x000fce0000000005 */
.L_x_225:
[----:B------:R1:W-:Y:S01]  /*1f60*/  STG.E desc[UR12][R10.64+0x4], R5 ;  /* 0x000004050a007986 */ /* 0x0003e2000c10190c */
[----:B------:R-:W-:-:S07]  /*1f70*/  IADD3 R13, PT, PT, R13, 0x2, RZ ;  /* 0x000000020d0d7810 */ /* 0x000fce0007ffe0ff */
.L_x_221:
[----:B------:R-:W2:Y:S02]  /*1f80*/  LDC R0, c[0x0][0x3b0] ;  /* 0x0000ec00ff007b82 */ /* 0x000ea40000000800 */
[----:B--2---:R-:W-:-:S04]  /*1f90*/  LOP3.LUT R0, R0, 0x1, RZ, 0xc0, !PT ;  /* 0x0000000100007812 */ /* 0x004fc800078ec0ff */
[----:B------:R-:W-:-:S13]  /*1fa0*/  ISETP.NE.U32.AND P0, PT, R0, 0x1, PT ;  /* 0x000000010000780c */ /* 0x000fda0003f05070 */
[----:B------:R-:W-:Y:S05]  /*1fb0*/  @P0 EXIT ;  /* 0x000000000000094d */ /* 0x000fea0003800000 */
[----:B01----:R-:W0:Y:S02]  /*1fc0*/  LDC.64 R4, c[0x0][0x390] ;  /* 0x0000e400ff047b82 */ /* 0x003e240000000a00 */
[----:B0-----:R-:W-:-:S06]  /*1fd0*/  IMAD.WIDE.U32 R4, R13, 0x4, R4 ;  /* 0x000000040d047825 */ /* 0x001fcc00078e0004 */
        /* <DEDUP_REMOVED lines=18> */
[----:B------:R-:W-:Y:S01]  /*2100*/  MOV R7, R5 ;  /* 0x0000000500077202 */ /* 0x000fe20000000f00 */
[----:B------:R-:W-:Y:S06]  /*2110*/  BRA `(.L_x_227) ;  /* 0x0000000000107947 */ /* 0x000fec0003800000 */
.L_x_226:
[----:B------:R-:W0:Y:S02]  /*2120*/  MUFU.RCP R7, R6 ;  /* 0x0000000600077308 */ /* 0x000e240000001000 */
[----:B0-----:R-:W-:-:S04]  /*2130*/  FFMA R0, R6, R7, -1 ;  /* 0xbf80000006007423 */ /* 0x001fc80000000007 */
[----:B------:R-:W-:-:S04]  /*2140*/  FADD.FTZ R0, -R0, -RZ ;  /* 0x800000ff00007221 */ /* 0x000fc80000010100 */
[----:B------:R-:W-:-:S07]  /*2150*/  FFMA R7, R7, R0, R7 ;  /* 0x0000000007077223 */ /* 0x000fce0000000007 */
.L_x_227:
[----:B------:R-:W0:Y:S01]  /*2160*/  LDC.64 R4, c[0x0][0x398] ;  /* 0x0000e600ff047b82 */ /* 0x000e220000000a00 */
[----:B------:R-:W-:-:S04]  /*2170*/  IMAD.IADD R3, R2, 0x1, R13 ;  /* 0x0000000102037824 */ /* 0x000fc800078e020d */
[----:B0-----:R-:W-:-:S05]  /*2180*/  IMAD.WIDE R2, R3, 0x4, R4 ;  /* 0x0000000403027825 */ /* 0x001fca00078e0204 */
[----:B------:R-:W-:Y:S01]  /*2190*/  STG.E desc[UR12][R2.64], R7 ;  /* 0x0000000702007986 */ /* 0x000fe2000c10190c */
[----:B------:R-:W-:Y:S05]  /*21a0*/  EXIT ;  /* 0x000000000000794d */ /* 0x000fea0003800000 */
.L_x_204:
[C---:B------:R-:W-:Y:S02]  /*21b0*/  IADD3 R3, PT, PT, R0.reuse, -0x1, RZ ;  /* 0xffffffff00037810 */ /* 0x040fe40007ffe0ff */
[----:B01----:R-:W-:Y:S02]  /*21c0*/  LOP3.LUT R12, R0, 0x7, RZ, 0xc0, !PT ;  /* 0x00000007000c7812 */ /* 0x003fe400078ec0ff */
        /* <DEDUP_REMOVED lines=14> */
.L_x_229:
[----:B------:R-:W-:Y:S01]  /*22b0*/  MOV R4, R10 ;  /* 0x0000000a00047202 */ /* 0x000fe20000000f00 */
[----:B------:R-:W-:-:S05]  /*22c0*/  IMAD.MOV.U32 R5, RZ, RZ, R11 ;  /* 0x000000ffff057224 */ /* 0x000fca00078e000b */
[----:B------:R-:W2:Y:S01]  /*22d0*/  LDG.E R10, desc[UR12][R4.64+-0x10] ;  /* 0xfffff00c040a7981 */ /* 0x000ea2000c1e1900 */
[----:B-1----:R-:W-:Y:S01]  /*22e0*/  MOV R6, UR4 ;  /* 0x0000000400067c02 */ /* 0x002fe20008000f00 */
[----:B------:R-:W-:-:S04]  /*22f0*/  IMAD.U32 R7, RZ, RZ, UR5 ;  /* 0x00000005ff077e24 */ /* 0x000fc8000f8e00ff */
        /* <DEDUP_REMOVED lines=22> */
[----:B------:R-:W-:Y:S02]  /*2460*/  IADD3 R8, PT, PT, R8, 0x8, RZ ;  /* 0x0000000808087810 */ /* 0x000fe40007ffe0ff */
[----:B------:R-:W-:Y:S02]  /*2470*/  IADD3 R9, PT, PT, R9, 0x8, RZ ;  /* 0x0000000809097810 */ /* 0x000fe40007ffe0ff */
[----:B------:R-:W-:Y:S02]  /*2480*/  ISETP.NE.AND P0, PT, R8, RZ, PT ;  /* 0x000000ff0800720c */ /* 0x000fe40003f05270 */
[----:B---3--:R-:W-:-:S02]  /*2490*/  FMNMX R17, RZ, R10, !PT ;  /* 0x0000000aff117209 */ /* 0x008fc40007800000 */
[----:B------:R-:W-:-:S03]  /*24a0*/  IADD3 R10, P1, PT, R4, 0x20, RZ ;  /* 0x00000020040a7810 */ /* 0x000fc60007f3e0ff */
[----:B------:R1:W-:Y:S02]  /*24b0*/  STG.E desc[UR12][R6.64+0xc], R17 ;  /* 0x00000c1106007986 */ /* 0x0003e4000c10190c */
[----:B0-----:R-:W-:-:S04]  /*24c0*/  IMAD.X R11, RZ, RZ, R5, P1 ;  /* 0x000000ffff0b7224 */ /* 0x001fc800008e0605 */
[----:B------:R-:W-:Y:S05]  /*24d0*/  @P0 BRA `(.L_x_229) ;  /* 0xfffffffc00740947 */ /* 0x000fea000383ffff */
.L_x_228:
        /* <DEDUP_REMOVED lines=23> */
.L_x_230:
        /* <DEDUP_REMOVED lines=14> */
[----:B------:R-:W-:Y:S02]  /*2730*/  IADD3 R3, PT, PT, R3, 0x2, RZ ;  /* 0x0000000203037810 */ /* 0x000fe40007ffe0ff */
[----:B---3--:R-:W-:-:S05]  /*2740*/  FMNMX R11, RZ, R0, !PT ;  /* 0x00000000ff0b7209 */ /* 0x008fca0007800000 */
[----:B------:R2:W-:Y:S02]  /*2750*/  STG.E desc[UR12][R6.64+0x4], R11 ;  /* 0x0000040b06007986 */ /* 0x0005e4000c10190c */
.L_x_231:
        /* <DEDUP_REMOVED lines=10> */
.L_x_203:
[----:B------:R-:W-:-:S13]  /*2800*/  ISETP.GE.AND P0, PT, R15, 0x1, PT ;  /* 0x000000010f00780c */ /* 0x000fda0003f06270 */
[----:B------:R-:W-:Y:S05]  /*2810*/  @!P0 BRA `(.L_x_232) ;  /* 0x0000000c00688947 */ /* 0x000fea0003800000 */
[----:B------:R-:W2:Y:S01]  /*2820*/  LDCU UR4, c[0x0][0x3a8] ;  /* 0x00007500ff0477ac */ /* 0x000ea20008000800 */
[C---:B0-----:R-:W-:Y:S01]  /*2830*/  LOP3.LUT R14, R15.reuse, 0x7ffffff8, RZ, 0xc0, !PT ;  /* 0x7ffffff80f0e7812 */ /* 0x041fe200078ec0ff */
[----:B------:R-:W-:Y:S02]  /*2840*/  HFMA2 R17, -RZ, RZ, 0, 0 ;  /* 0x00000000ff117431 */ /* 0x000fe400000001ff */
[C---:B------:R-:W-:Y:S01]  /*2850*/  IMAD R11, R15.reuse, R0, RZ ;  /* 0x000000000f0b7224 */ /* 0x040fe200078e02ff */
[C---:B-1----:R-:W-:Y:S01]  /*2860*/  LOP3.LUT R12, R15.reuse, 0x7, RZ, 0xc0, !PT ;  /* 0x000000070f0c7812 */ /* 0x042fe200078ec0ff */
[----:B------:R-:W-:Y:S01]  /*2870*/  VIADD R16, R16, 0x1 ;  /* 0x0000000110107836 */ /* 0x000fe20000000000 */
[C---:B------:R-:W-:Y:S01]  /*2880*/  LOP3.LUT R13, R15.reuse, 0x3, RZ, 0xc0, !PT ;  /* 0x000000030f0d7812 */ /* 0x040fe200078ec0ff */
[----:B------:R-:W-:Y:S01]  /*2890*/  IMAD.MOV R18, RZ, RZ, -R14 ;  /* 0x000000ffff127224 */ /* 0x000fe200078e0a0e */
[----:B------:R-:W-:Y:S01]  /*28a0*/  SHF.L.U32 R15, R15, 0x2, RZ ;  /* 0x000000020f0f7819 */ /* 0x000fe200000006ff */
[----:B--2---:R-:W-:-:S04]  /*28b0*/  ULEA.HI UR4, UR4, UR4, URZ, 0x1 ;  /* 0x0000000404047291 */ /* 0x004fc8000f8f08ff */
[----:B------:R-:W-:-:S12]  /*28c0*/  USHF.R.S32.HI UR4, URZ, 0x1, UR4 ;  /* 0x00000001ff047899 */ /* 0x000fd80008011404 */
.L_x_245:
[----:B012---:R-:W0:Y:S02]  /*28d0*/  LDC.64 R4, c[0x0][0x390] ;  /* 0x0000e400ff047b82 */ /* 0x007e240000000a00 */
[----:B0-----:R-:W-:-:S05]  /*28e0*/  IMAD.WIDE.U32 R4, R17, 0x4, R4 ;  /* 0x0000000411047825 */ /* 0x001fca00078e0004 */
[----:B------:R0:W5:Y:S01]  /*28f0*/  LDG.E R29, desc[UR12][R4.64] ;  /* 0x0000000c041d7981 */ /* 0x000162000c1e1900 */
[----:B------:R-:W-:-:S07]  /*2900*/  MOV R3, R10 ;  /* 0x0000000a00037202 */ /* 0x000fce0000000f00 */
.L_x_239:
[----:B------:R-:W1:Y:S01]  /*2910*/  S2R R0, SR_TID.X ;  /* 0x0000000000007919 */ /* 0x000e620000002100 */
[----:B0-----:R-:W0:Y:S01]  /*2920*/  LDC R5, c[0x0][0x3a8] ;  /* 0x0000ea00ff057b82 */ /* 0x001e220000000800 */
[C---:B------:R-:W-:Y:S01]  /*2930*/  VIADD R4, R3.reuse, UR4 ;  /* 0x0000000403047c36 */ /* 0x040fe20008000000 */
[----:B------:R-:W-:-:S03]  /*2940*/  ISETP.NE.AND P0, PT, R3, UR4, PT ;  /* 0x0000000403007c0c */ /* 0x000fc6000bf05270 */
[----:B0-----:R-:W-:Y:S01]  /*2950*/  IMAD R4, R4, R5, UR4 ;  /* 0x0000000404047e24 */ /* 0x001fe2000f8e0205 */
[----:B------:R-:W-:Y:S02]  /*2960*/  MOV R5, R10 ;  /* 0x0000000a00057202 */ /* 0x000fe40000000f00 */
[----:B-1----:R-:W-:Y:S01]  /*2970*/  IADD3 R19, PT, PT, R0, 0x1, R3 ;  /* 0x0000000100137810 */ /* 0x002fe20007ffe003 */
[----:B------:R-:W-:-:S07]  /*2980*/  VIADD R3, R3, 0x1 ;  /* 0x0000000103037836 */ /* 0x000fce0000000000 */
.L_x_238:
[----:B------:R-:W0:Y:S01]  /*2990*/  LDCU UR5, c[0x0][0x3ac] ;  /* 0x00007580ff0577ac */ /* 0x000e220008000800 */
[----:B------:R-:W-:Y:S01]  /*29a0*/  IADD3 R24, PT, PT, R16, R5, RZ ;  /* 0x0000000510187210 */ /* 0x000fe20007ffe0ff */
[----:B------:R-:W-:Y:S01]  /*29b0*/  HFMA2 R21, -RZ, RZ, 0, 0 ;  /* 0x00000000ff157431 */ /* 0x000fe200000001ff */
[----:B------:R-:W-:Y:S01]  /*29c0*/  ISETP.NE.AND P1, PT, R5, UR4, PT ;  /* 0x0000000405007c0c */ /* 0x000fe2000bf25270 */
[----:B------:R-:W-:Y:S01]  /*29d0*/  IMAD.IADD R22, R4, 0x1, R5 ;  /* 0x0000000104167824 */ /* 0x000fe200078e0205 */
[C---:B------:R-:W-:Y:S01]  /*29e0*/  VIMNMX.U32 R0, PT, PT, R19.reuse, R24, !PT ;  /* 0x0000001813007248 */ /* 0x040fe20007fe0000 */
[----:B------:R-:W-:Y:S01]  /*29f0*/  IMAD R24, R19, 0x10, R24 ;  /* 0x0000001013187824 */ /* 0x000fe200078e0218 */
[----:B------:R-:W-:Y:S02]  /*2a00*/  IADD3 R5, PT, PT, R5, 0x1, RZ ;  /* 0x0000000105057810 */ /* 0x000fe40007ffe0ff */
[----:B------:R-:W-:Y:S01]  /*2a10*/  ISETP.GE.U32.AND P2, PT, R0, 0x10, PT ;  /* 0x000000100000780c */ /* 0x000fe20003f46070 */
[----:B0-----:R-:W-:-:S09]  /*2a20*/  UISETP.GE.U32.AND UP0, UPT, UR5, 0x8, UPT ;  /* 0x000000080500788c */ /* 0x001fd2000bf06070 */
[----:B------:R-:W-:Y:S05]  /*2a30*/  BRA.U !UP0, `(.L_x_233) ;  /* 0x0000000108dc7547 */ /* 0x000fea000b800000 */
[----:B------:R-:W0:Y:S01]  /*2a40*/  S2UR UR6, SR_CgaCtaId ;  /* 0x00000000000679c3 */ /* 0x000e220000008800 */
[----:B------:R-:W-:Y:S01]  /*2a50*/  UMOV UR5, 0x400 ;  /* 0x0000040000057882 */ /* 0x000fe20000000000 */
[----:B------:R-:W-:Y:S02]  /*2a60*/  IMAD R23, R11, R22, R17 ;  /* 0x000000160b177224 */ /* 0x000fe400078e0211 */
[----:B------:R-:W-:Y:S01]  /*2a70*/  IMAD.MOV.U32 R25, RZ, RZ, R18 ;  /* 0x000000ffff197224 */ /* 0x000fe200078e0012 */
[----:B0-----:R-:W-:-:S06]  /*2a80*/  ULEA UR5, UR6, UR5, 0x18 ;  /* 0x0000000506057291 */ /* 0x001fcc000f8ec0ff */
[----:B------:R-:W-:-:S05]  /*2a90*/  IMAD R0, R15, R24, UR5 ;  /* 0x000000050f007e24 */ /* 0x000fca000f8e0218 */
[----:B------:R-:W-:-:S07]  /*2aa0*/  IADD3 R0, PT, PT, R0, 0x10, RZ ;  /* 0x0000001000007810 */ /* 0x000fce0007ffe0ff */
.L_x_234:
[----:B------:R-:W0:Y:S08]  /*2ab0*/  LDC.64 R20, c[0x0][0x388] ;  /* 0x0000e200ff147b82 */ /* 0x000e300000000a00 */
[----:B------:R-:W1:Y:S01]  /*2ac0*/  LDC R27, c[0x0][0x3b0] ;  /* 0x0000ec00ff1b7b82 */ /* 0x000e620000000800 */
[----:B0-----:R-:W-:-:S05]  /*2ad0*/  IMAD.WIDE R20, R23, 0x4, R20 ;  /* 0x0000000417147825 */ /* 0x001fca00078e0214 */
[----:B------:R-:W2:Y:S01]  /*2ae0*/  LDG.E R8, desc[UR12][R20.64] ;  /* 0x0000000c14087981 */ /* 0x000ea2000c1e1900 */
[----:B------:R-:W-:Y:S02]  /*2af0*/  IMAD.MOV.U32 R9, RZ, RZ, RZ ;  /* 0x000000ffff097224 */ /* 0x000fe400078e00ff */
[----:B-1----:R-:W-:-:S04]  /*2b00*/  IMAD.WIDE.U32 R6, R27, 0x4, R20 ;  /* 0x000000041b067825 */ /* 0x002fc800078e0014 */
[----:B------:R-:W2:Y:S04]  /*2b10*/  @!P2 LDS R9, [R0+-0x10] ;  /* 0xfffff0000009a984 */ /* 0x000ea80000000800 */
[----:B------:R0:W3:Y:S02]  /*2b20*/  LDG.E R28, desc[UR12][R6.64] ;  /* 0x0000000c061c7981 */ /* 0x0000e4000c1e1900 */
[----:B0-----:R-:W-:-:S05]  /*2b30*/  IMAD.WIDE.U32 R6, R27, 0x4, R6 ;  /* 0x000000041b067825 */ /* 0x001fca00078e0006 */
[----:B------:R-:W4:Y:S01]  /*2b40*/  LDG.E R26, desc[UR12][R6.64] ;  /* 0x0000000c061a7981 */ /* 0x000f22000c1e1900 */
[----:B--2--5:R-:W-:Y:S01]  /*2b50*/  FFMA R29, R8, R9, R29 ;  /* 0x00000009081d7223 */ /* 0x024fe2000000001d */
[----:B------:R-:W-:-:S05]  /*2b60*/  IMAD.WIDE.U32 R8, R27, 0x4, R6 ;  /* 0x000000041b087825 */ /* 0x000fca00078e0006 */
[----:B------:R0:W2:Y:S01]  /*2b70*/  LDG.E R6, desc[UR12][R8.64] ;  /* 0x0000000c08067981 */ /* 0x0000a2000c1e1900 */
[----:B------:R-:W-:-:S05]  /*2b80*/  IMAD.WIDE.U32 R20, R27, 0x4, R8 ;  /* 0x000000041b147825 */ /* 0x000fca00078e0008 */
[----:B------:R1:W2:Y:S01]  /*2b90*/  LDG.E R8, desc[UR12][R20.64] ;  /* 0x0000000c14087981 */ /* 0x0002a2000c1e1900 */
[----:B0-----:R-:W-:-:S06]  /*2ba0*/  MOV R9, RZ ;  /* 0x000000ff00097202 */ /* 0x001fcc0000000f00 */
[----:B------:R-:W3:Y:S01]  /*2bb0*/  @!P2 LDS R9, [R0+-0xc] ;  /* 0xfffff4000009a984 */ /* 0x000ee20000000800 */
[----:B------:R-:W-:-:S06]  /*2bc0*/  HFMA2 R7, -RZ, RZ, 0, 0 ;  /* 0x00000000ff077431 */ /* 0x000fcc00000001ff */
[----:B------:R-:W-:Y:S01]  /*2bd0*/  @!P2 LDS R7, [R0+-0x4] ;  /* 0xfffffc000007a984 */ /* 0x000fe20000000800 */
[----:B---3--:R-:W-:Y:S01]  /*2be0*/  FFMA R28, R28, R9, R29 ;  /* 0x000000091c1c7223 */ /* 0x008fe2000000001d */
[----:B------:R-:W-:-:S06]  /*2bf0*/  IMAD.MOV.U32 R29, RZ, RZ, RZ ;  /* 0x000000ffff1d7224 */ /* 0x000fcc00078e00ff */
[----:B------:R-:W4:Y:S02]  /*2c00*/  @!P2 LDS R29, [R0+-0x8] ;  /* 0xfffff800001da984 */ /* 0x000f240000000800 */
[----:B----4-:R-:W-:-:S04]  /*2c10*/  FFMA R29, R26, R29, R28 ;  /* 0x0000001d1a1d7223 */ /* 0x010fc8000000001c */
[----:B--2---:R-:W-:Y:S01]  /*2c20*/  FFMA R9, R6, R7, R29 ;  /* 0x0000000706097223 */ /* 0x004fe2000000001d */
[----:B------:R-:W-:-:S04]  /*2c30*/  IMAD.WIDE.U32 R28, R27, 0x4, R20 ;  /* 0x000000041b1c7825 */ /* 0x000fc800078e0014 */
[----:B-1----:R-:W-:Y:S01]  /*2c40*/  IMAD.MOV.U32 R21, RZ, RZ, RZ ;  /* 0x000000ffff157224 */ /* 0x002fe200078e00ff */
[----:B------:R0:W2:Y:S05]  /*2c50*/  LDG.E R20, desc[UR12][R28.64] ;  /* 0x0000000c1c147981 */ /* 0x0000aa000c1e1900 */
[----:B------:R-:W0:Y:S01]  /*2c60*/  @!P2 LDS R21, [R0] ;  /* 0x000000000015a984 */ /* 0x000e220000000800 */
[----:B------:R-:W-:-:S04]  /*2c70*/  IMAD.WIDE.U32 R6, R27, 0x4, R28 ;  /* 0x000000041b067825 */ /* 0x000fc800078e001c */
[----:B0-----:R-:W-:Y:S01]  /*2c80*/  FFMA R29, R8, R21, R9 ;  /* 0x00000015081d7223 */ /* 0x001fe20000000009 */
[----:B------:R-:W-:Y:S01]  /*2c90*/  IMAD.WIDE.U32 R8, R27, 0x4, R6 ;  /* 0x000000041b087825 */ /* 0x000fe200078e0006 */
[----:B------:R-:W3:Y:S05]  /*2ca0*/  LDG.E R21, desc[UR12][R6.64] ;  /* 0x0000000c06157981 */ /* 0x000eea000c1e1900 */
[----:B------:R-:W4:Y:S01]  /*2cb0*/  LDG.E R8, desc[UR12][R8.64] ;  /* 0x0000000c08087981 */ /* 0x000f22000c1e1900 */
[----:B------:R-:W-:-:S06]  /*2cc0*/  MOV R26, RZ ;  /* 0x000000ff001a7202 */ /* 0x000fcc0000000f00 */
[----:B------:R-:W2:Y:S01]  /*2cd0*/  @!P2 LDS R26, [R0+0x4] ;  /* 0x00000400001aa984 */ /* 0x000ea20000000800 */
[----:B------:R-:W-:-:S05]  /*2ce0*/  VIADD R25, R25, 0x8 ;  /* 0x0000000819197836 */ /* 0x000fca0000000000 */
[----:B------:R-:W-:Y:S02]  /*2cf0*/  ISETP.NE.AND P3, PT, R25, RZ, PT ;  /* 0x000000ff1900720c */ /* 0x000fe40003f65270 */
[----:B------:R-:W-:Y:S01]  /*2d00*/  LEA R23, R27, R23, 0x3 ;  /* 0x000000171b177211 */ /* 0x000fe200078e18ff */
[----:B--2---:R-:W-:Y:S01]  /*2d10*/  FFMA R26, R20, R26, R29 ;  /* 0x0000001a141a7223 */ /* 0x004fe2000000001d */
[----:B------:R-:W-:Y:S02]  /*2d20*/  IMAD.MOV.U32 R20, RZ, RZ, RZ ;  /* 0x000000ffff147224 */ /* 0x000fe400078e00ff */
[----:B------:R-:W-:-:S04]  /*2d30*/  HFMA2 R29, -RZ, RZ, 0, 0 ;  /* 0x00000000ff1d7431 */ /* 0x000fc800000001ff */
[----:B------:R-:W3:Y:S04]  /*2d40*/  @!P2 LDS R20, [R0+0x8] ;  /* 0x000008000014a984 */ /* 0x000ee80000000800 */
[----:B------:R0:W4:Y:S02]  /*2d50*/  @!P2 LDS R29, [R0+0xc] ;  /* 0x00000c00001da984 */ /* 0x0001240000000800 */
[----:B0-----:R-:W-:Y:S02]  /*2d60*/  VIADD R0, R0, 0x20 ;  /* 0x0000002000007836 */ /* 0x001fe40000000000 */
[----:B---3--:R-:W-:-:S04]  /*2d70*/  FFMA R21, R21, R20, R26 ;  /* 0x0000001415157223 */ /* 0x008fc8000000001a */
[----:B----4-:R-:W-:Y:S01]  /*2d80*/  FFMA R29, R8, R29, R21 ;  /* 0x0000001d081d7223 */ /* 0x010fe20000000015 */
[----:B------:R-:W-:Y:S06]  /*2d90*/  @P3 BRA `(.L_x_234) ;  /* 0xfffffffc00443947 */ /* 0x000fec000383ffff */
[----:B------:R-:W-:-:S07]  /*2da0*/  MOV R21, R14 ;  /* 0x0000000e00157202 */ /* 0x000fce0000000f00 */
.L_x_233:
[----:B------:R-:W-:-:S13]  /*2db0*/  ISETP.NE.AND P3, PT, R12, RZ, PT ;  /* 0x000000ff0c00720c */ /* 0x000fda0003f65270 */
[----:B------:R-:W-:Y:S05]  /*2dc0*/  @!P3 BRA `(.L_x_235) ;  /* 0x000000040030b947 */ /* 0x000fea0003800000 */
[----:B------:R-:W-:Y:S01]  /*2dd0*/  VIADD R0, R12, 0xffffffff ;  /* 0xffffffff0c007836 */ /* 0x000fe20000000000 */
[----:B------:R-:W-:-:S04]  /*2de0*/  ISETP.NE.AND P4, PT, R13, RZ, PT ;  /* 0x000000ff0d00720c */ /* 0x000fc80003f85270 */
[----:B------:R-:W-:-:S13]  /*2df0*/  ISETP.GE.U32.AND P3, PT, R0, 0x3, PT ;  /* 0x000000030000780c */ /* 0x000fda0003f66070 */
[----:B------:R-:W-:Y:S05]  /*2e00*/  @!P3 BRA `(.L_x_236) ;  /* 0x00000000007cb947 */ /* 0x000fea0003800000 */
[----:B------:R-:W0:Y:S01]  /*2e10*/  LDC R27, c[0x0][0x3b0] ;  /* 0x0000ec00ff1b7b82 */ /* 0x000e220000000800 */
[----:B------:R-:W1:Y:S07]  /*2e20*/  LDCU UR7, c[0x0][0x3ac] ;  /* 0x00007580ff0777ac */ /* 0x000e6e0008000800 */
[----:B------:R-:W2:Y:S01]  /*2e30*/  LDC.64 R6, c[0x0][0x388] ;  /* 0x0000e200ff067b82 */ /* 0x000ea20000000a00 */
[----:B-1----:R-:W-:-:S04]  /*2e40*/  IMAD R0, R22, UR7, R21 ;  /* 0x0000000716007c24 */ /* 0x002fc8000f8e0215 */
[----:B0-----:R-:W-:-:S04]  /*2e50*/  IMAD R9, R0, R27, R17 ;  /* 0x0000001b00097224 */ /* 0x001fc800078e0211 */
[----:B--2---:R-:W-:-:S05]  /*2e60*/  IMAD.WIDE R8, R9, 0x4, R6 ;  /* 0x0000000409087825 */ /* 0x004fca00078e0206 */
[----:B------:R0:W2:Y:S01]  /*2e70*/  LDG.E R26, desc[UR12][R8.64] ;  /* 0x0000000c081a7981 */ /* 0x0000a2000c1e1900 */
[----:B------:R-:W1:Y:S01]  /*2e80*/  S2UR UR6, SR_CgaCtaId ;  /* 0x00000000000679c3 */ /* 0x000e620000008800 */
[----:B------:R-:W-:Y:S01]  /*2e90*/  UMOV UR5, 0x400 ;  /* 0x0000040000057882 */ /* 0x000fe20000000000 */
[----:B------:R-:W-:Y:S01]  /*2ea0*/  IMAD R0, R24, UR7, R21 ;  /* 0x0000000718007c24 */ /* 0x000fe2000f8e0215 */
[----:B------:R-:W-:Y:S01]  /*2eb0*/  MOV R20, RZ ;  /* 0x000000ff00147202 */ /* 0x000fe20000000f00 */
[----:B------:R-:W-:-:S04]  /*2ec0*/  IMAD.WIDE.U32 R6, R27, 0x4, R8 ;  /* 0x000000041b067825 */ /* 0x000fc800078e0008 */
[----:B------:R-:W-:Y:S01]  /*2ed0*/  IMAD.MOV.U32 R23, RZ, RZ, RZ ;  /* 0x000000ffff177224 */ /* 0x000fe200078e00ff */
[----:B-1----:R-:W-:-:S06]  /*2ee0*/  ULEA UR5, UR6, UR5, 0x18 ;  /* 0x0000000506057291 */ /* 0x002fcc000f8ec0ff */
[----:B------:R-:W-:-:S05]  /*2ef0*/  LEA R0, R0, UR5, 0x2 ;  /* 0x0000000500007c11 */ /* 0x000fca000f8e10ff */
[----:B------:R-:W2:Y:S01]  /*2f00*/  @!P2 LDS R20, [R0] ;  /* 0x000000000014a984 */ /* 0x000ea20000000800 */
[----:B0-----:R-:W-:-:S04]  /*2f10*/  IMAD.WIDE.U32 R8, R27, 0x4, R6 ;  /* 0x000000041b087825 */ /* 0x001fc800078e0006 */
[----:B------:R-:W-:Y:S01]  /*2f20*/  HFMA2 R28, -RZ, RZ, 0, 0 ;  /* 0x00000000ff1c7431 */ /* 0x000fe200000001ff */
[----:B------:R-:W0:Y:S01]  /*2f30*/  @!P2 LDS R23, [R0+0x4] ;  /* 0x000004000017a984 */ /* 0x000e220000000800 */
[----:B------:R-:W-:-:S06]  /*2f40*/  IMAD.MOV.U32 R25, RZ, RZ, RZ ;  /* 0x000000ffff197224 */ /* 0x000fcc00078e00ff */
[----:B------:R-:W-:Y:S04]  /*2f50*/  @!P2 LDS R25, [R0+0xc] ;  /* 0x00000c000019a984 */ /* 0x000fe80000000800 */
[----:B------:R-:W1:Y:S01]  /*2f60*/  @!P2 LDS R28, [R0+0x8] ;  /* 0x00000800001ca984 */ /* 0x000e620000000800 */
[----:B--2--5:R-:W-:-:S03]  /*2f70*/  FFMA R29, R26, R20, R29 ;  /* 0x000000141a1d7223 */ /* 0x024fc6000000001d */
[----:B------:R-:W0:Y:S01]  /*2f80*/  LDG.E R20, desc[UR12][R6.64] ;  /* 0x0000000c06147981 */ /* 0x000e22000c1e1900 */
[----:B------:R-:W-:-:S03]  /*2f90*/  IMAD.WIDE.U32 R26, R27, 0x4, R8 ;  /* 0x000000041b1a7825 */ /* 0x000fc600078e0008 */
[----:B------:R-:W1:Y:S04]  /*2fa0*/  LDG.E R9, desc[UR12][R8.64] ;  /* 0x0000000c08097981 */ /* 0x000e68000c1e1900 */
[----:B------:R-:W2:Y:S01]  /*2fb0*/  LDG.E R26, desc[UR12][R26.64] ;  /* 0x0000000c1a1a7981 */ /* 0x000ea2000c1e1900 */
[----:B------:R-:W-:Y:S01]  /*2fc0*/  IADD3 R21, PT, PT, R21, 0x4, RZ ;  /* 0x0000000415157810 */ /* 0x000fe20007ffe0ff */
[----:B0-----:R-:W-:-:S04]  /*2fd0*/  FFMA R20, R20, R23, R29 ;  /* 0x0000001714147223 */ /* 0x001fc8000000001d */
[----:B-1----:R-:W-:-:S04]  /*2fe0*/  FFMA R29, R9, R28, R20 ;  /* 0x0000001c091d7223 */ /* 0x002fc80000000014 */
[----:B--2---:R-:W-:-:S07]  /*2ff0*/  FFMA R29, R26, R25, R29 ;  /* 0x000000191a1d7223 */ /* 0x004fce000000001d */
.L_x_236:
[----:B------:R-:W-:Y:S05]  /*3000*/  @!P4 BRA `(.L_x_235) ;  /* 0x0000000000a0c947 */ /* 0x000fea0003800000 */
[----:B------:R-:W0:Y:S01]  /*3010*/  LDCU UR8, c[0x0][0x3ac] ;  /* 0x00007580ff0877ac */ /* 0x000e220008000800 */
[----:B------:R-:W-:Y:S01]  /*3020*/  ISETP.NE.AND P3, PT, R13, 0x1, PT ;  /* 0x000000010d00780c */ /* 0x000fe20003f65270 */
[----:B0-----:R-:W-:-:S12]  /*3030*/  ULOP3.LUT UP0, URZ, UR8, 0x1, URZ, 0xc0, !UPT ;  /* 0x0000000108ff7892 */ /* 0x001fd8000f80c0ff */
[----:B------:R-:W-:Y:S05]  /*3040*/  @!P3 BRA `(.L_x_237) ;  /* 0x000000000054b947 */ /* 0x000fea0003800000 */
[----:B------:R-:W0:Y:S01]  /*3050*/  LDC R9, c[0x0][0x3b0] ;  /* 0x0000ec00ff097b82 */ /* 0x000e220000000800 */
[----:B------:R-:W1:Y:S07]  /*3060*/  LDCU UR7, c[0x0][0x3ac] ;  /* 0x00007580ff0777ac */ /* 0x000e6e0008000800 */
[----:B------:R-:W2:Y:S01]  /*3070*/  LDC.64 R6, c[0x0][0x388] ;  /* 0x0000e200ff067b82 */ /* 0x000ea20000000a00 */
[----:B-1----:R-:W-:-:S04]  /*3080*/  IMAD R0, R22, UR7, R21 ;  /* 0x0000000716007c24 */ /* 0x002fc8000f8e0215 */
[----:B0-----:R-:W-:-:S04]  /*3090*/  IMAD R23, R0, R9, R17 ;  /* 0x0000000900177224 */ /* 0x001fc800078e0211 */
[----:B--2---:R-:W-:-:S04]  /*30a0*/  IMAD.WIDE R6, R23, 0x4, R6 ;  /* 0x0000000417067825 */ /* 0x004fc800078e0206 */
[----:B------:R-:W-:Y:S02]  /*30b0*/  IMAD.WIDE.U32 R8, R9, 0x4, R6 ;  /* 0x0000000409087825 */ /* 0x000fe400078e0006 */
[----:B------:R-:W2:Y:S04]  /*30c0*/  LDG.E R6, desc[UR12][R6.64] ;  /* 0x0000000c06067981 */ /* 0x000ea8000c1e1900 */
[----:B------:R-:W3:Y:S01]  /*30d0*/  LDG.E R9, desc[UR12][R8.64] ;  /* 0x0000000c08097981 */ /* 0x000ee2000c1e1900 */
[----:B------:R-:W0:Y:S01]  /*30e0*/  S2UR UR6, SR_CgaCtaId ;  /* 0x00000000000679c3 */ /* 0x000e220000008800 */
[----:B------:R-:W-:Y:S01]  /*30f0*/  UMOV UR5, 0x400 ;  /* 0x0000040000057882 */ /* 0x000fe20000000000 */
[----:B------:R-:W-:Y:S02]  /*3100*/  IMAD R20, R24, UR7, R21 ;  /* 0x0000000718147c24 */ /* 0x000fe4000f8e0215 */
[----:B------:R-:W-:-:S02]  /*3110*/  IMAD.MOV.U32 R0, RZ, RZ, RZ ;  /* 0x000000ffff007224 */ /* 0x000fc400078e00ff */
[----:B------:R-:W-:Y:S01]  /*3120*/  VIADD R21, R21, 0x2 ;  /* 0x0000000215157836 */ /* 0x000fe20000000000 */
[----:B0-----:R-:W-:-:S06]  /*3130*/  ULEA UR5, UR6, UR5, 0x18 ;  /* 0x0000000506057291 */ /* 0x001fcc000f8ec0ff */
[----:B------:R-:W-:Y:S02]  /*3140*/  LEA R23, R20, UR5, 0x2 ;  /* 0x0000000514177c11 */ /* 0x000fe4000f8e10ff */
[----:B------:R-:W-:-:S03]  /*3150*/  MOV R20, RZ ;  /* 0x000000ff00147202 */ /* 0x000fc60000000f00 */
[----:B------:R-:W2:Y:S04]  /*3160*/  @!P2 LDS R0, [R23] ;  /* 0x000000001700a984 */ /* 0x000ea80000000800 */
[----:B------:R-:W3:Y:S01]  /*3170*/  @!P2 LDS R20, [R23+0x4] ;  /* 0x000004001714a984 */ /* 0x000ee20000000800 */
[----:B--2--5:R-:W-:-:S04]  /*3180*/  FFMA R0, R6, R0, R29 ;  /* 0x0000000006007223 */ /* 0x024fc8000000001d */
[----:B---3--:R-:W-:-:S07]  /*3190*/  FFMA R29, R9, R20, R0 ;  /* 0x00000014091d7223 */ /* 0x008fce0000000000 */
.L_x_237:
[----:B------:R-:W-:Y:S05]  /*31a0*/  BRA.U !UP0, `(.L_x_235) ;  /* 0x0000000108387547 */ /* 0x000fea000b800000 */
[----:B------:R-:W0:Y:S01]  /*31b0*/  LDC.64 R6, c[0x0][0x388] ;  /* 0x0000e200ff067b82 */ /* 0x000e220000000a00 */
[----:B------:R-:W1:Y:S01]  /*31c0*/  LDCU UR5, c[0x0][0x3b0] ;  /* 0x00007600ff0577ac */ /* 0x000e620008000800 */
[----:B------:R-:W-:-:S04]  /*31d0*/  IMAD R22, R22, UR8, R21 ;  /* 0x0000000816167c24 */ /* 0x000fc8000f8e0215 */
[----:B-1----:R-:W-:-:S04]  /*31e0*/  IMAD R9, R22, UR5, R17 ;  /* 0x0000000516097c24 */ /* 0x002fc8000f8e0211 */
[----:B0-----:R-:W-:-:S06]  /*31f0*/  IMAD.WIDE R6, R9, 0x4, R6 ;  /* 0x0000000409067825 */ /* 0x001fcc00078e0206 */
[----:B------:R-:W2:Y:S01]  /*3200*/  LDG.E R6, desc[UR12][R6.64] ;  /* 0x0000000c06067981 */ /* 0x000ea2000c1e1900 */
[----:B------:R-:W-:Y:S01]  /*3210*/  @!P2 MOV R0, 0x400 ;  /* 0x000004000000a802 */ /* 0x000fe20000000f00 */
[----:B------:R-:W-:Y:S01]  /*3220*/  @!P2 IMAD R24, R24, UR8, R21 ;  /* 0x000000081818ac24 */ /* 0x000fe2000f8e0215 */
[----:B------:R-:W0:Y:S02]  /*3230*/  @!P2 S2R R9, SR_CgaCtaId ;  /* 0x000000000009a919 */ /* 0x000e240000008800 */
[----:B0-----:R-:W-:Y:S01]  /*3240*/  @!P2 LEA R9, R9, R0, 0x18 ;  /* 0x000000000909a211 */ /* 0x001fe200078ec0ff */
[----:B------:R-:W-:-:S04]  /*3250*/  HFMA2 R0, -RZ, RZ, 0, 0 ;  /* 0x00000000ff007431 */ /* 0x000fc800000001ff */
[----:B------:R-:W-:-:S05]  /*3260*/  @!P2 IMAD R24, R24, 0x4, R9 ;  /* 0x000000041818a824 */ /* 0x000fca00078e0209 */
[----:B------:R-:W2:Y:S02]  /*3270*/  @!P2 LDS R0, [R24] ;  /* 0x000000001800a984 */ /* 0x000ea40000000800 */
[----:B--2--5:R-:W-:-:S07]  /*3280*/  FFMA R29, R6, R0, R29 ;  /* 0x00000000061d7223 */ /* 0x024fce000000001d */
.L_x_235:
[----:B------:R-:W-:Y:S05]  /*3290*/  @P1 BRA `(.L_x_238) ;  /* 0xfffffff400bc1947 */ /* 0x000fea000383ffff */
[----:B------:R-:W-:Y:S05]  /*32a0*/  @P0 BRA `(.L_x_239) ;  /* 0xfffffff400980947 */ /* 0x000fea000383ffff */
[----:B------:R-:W0:Y:S02]  /*32b0*/  LDC R0, c[0x0][0x3b4] ;  /* 0x0000ed00ff007b82 */ /* 0x000e240000000800 */
[----:B0-----:R-:W-:-:S13]  /*32c0*/  ISETP.NE.AND P0, PT, R0, RZ, PT ;  /* 0x000000ff0000720c */ /* 0x001fda0003f05270 */
[----:B------:R-:W-:Y:S05]  /*32d0*/  @!P0 BRA `(.L_x_240) ;  /* 0x0000000000948947 */ /* 0x000fea0003800000 */
[----:B------:R-:W-:-:S13]  /*32e0*/  ISETP.NE.AND P0, PT, R0, 0x1, PT ;  /* 0x000000010000780c */ /* 0x000fda0003f05270 */
[----:B------:R-:W0:Y:S01]  /*32f0*/  @!P0 LDC.64 R4, c[0x0][0x398] ;  /* 0x0000e600ff048b82 */ /* 0x000e220000000a00 */
[----:B------:R-:W-:Y:S02]  /*3300*/  @!P0 IADD3 R7, PT, PT, R2, R17, RZ ;  /* 0x0000001102078210 */ /* 0x000fe40007ffe0ff */
[----:B-----5:R-:W-:-:S03]  /*3310*/  @!P0 FMNMX R3, RZ, R29, !PT ;  /* 0x0000001dff038209 */ /* 0x020fc60007800000 */
[----:B0-----:R-:W-:-:S05]  /*3320*/  @!P0 IMAD.WIDE R4, R7, 0x4, R4 ;  /* 0x0000000407048825 */ /* 0x001fca00078e0204 */
[----:B------:R1:W-:Y:S01]  /*3330*/  @!P0 STG.E desc[UR12][R4.64], R3 ;  /* 0x0000000304008986 */ /* 0x0003e2000c10190c */
[----:B------:R-:W-:Y:S05]  /*3340*/  @!P0 BRA `(.L_x_241) ;  /* 0x0000000000888947 */ /* 0x000fea0003800000 */
[----:B------:R-:W-:Y:S01]  /*3350*/  IMAD.MOV.U32 R0, RZ, RZ, 0x3bbb989d ;  /* 0x3bbb989dff007424 */ /* 0x000fe200078e00ff */
[----:B-1----:R-:W-:Y:S01]  /*3360*/  MOV R3, 0x437c0000 ;  /* 0x437c000000037802 */ /* 0x002fe20000000f00 */
[----:B------:R-:W-:Y:S02]  /*3370*/  BSSY.RECONVERGENT B0, `(.L_x_242) ;  /* 0x0000016000007945 */ /* 0x000fe40003800200 */
[----:B------:R-:W-:-:S04]  /*3380*/  FFMA.SAT R0, R29, -R0, 0.5 ;  /* 0x3f0000001d007423 */ /* 0x000fc80000002800 */
        /* <DEDUP_REMOVED lines=16> */
.L_x_243:
[----:B------:R-:W0:Y:S02]  /*3490*/  MUFU.RCP R3, R6 ;  /* 0x0000000600037308 */ /* 0x000e240000001000 */
[----:B0-----:R-:W-:-:S04]  /*34a0*/  FFMA R0, R6, R3, -1 ;  /* 0xbf80000006007423 */ /* 0x001fc80000000003 */
[----:B------:R-:W-:-:S04]  /*34b0*/  FADD.FTZ R0, -R0, -RZ ;  /* 0x800000ff00007221 */ /* 0x000fc80000010100 */
[----:B------:R-:W-:-:S07]  /*34c0*/  FFMA R3, R3, R0, R3 ;  /* 0x0000000003037223 */ /* 0x000fce0000000003 */
.L_x_244:
[----:B------:R-:W-:Y:S05]  /*34d0*/  BSYNC.RECONVERGENT B0 ;  /* 0x0000000000007941 */ /* 0x000fea0003800200 */
.L_x_242:
[----:B------:R-:W0:Y:S01]  /*34e0*/  LDC.64 R4, c[0x0][0x398] ;  /* 0x0000e600ff047b82 */ /* 0x000e220000000a00 */
[----:B------:R-:W-:-:S04]  /*34f0*/  IMAD.IADD R7, R2, 0x1, R17 ;  /* 0x0000000102077824 */ /* 0x000fc800078e0211 */
[----:B0-----:R-:W-:-:S05]  /*3500*/  IMAD.WIDE R4, R7, 0x4, R4 ;  /* 0x0000000407047825 */ /* 0x001fca00078e0204 */
[----:B------:R2:W-:Y:S01]  /*3510*/  STG.E desc[UR12][R4.64], R3 ;  /* 0x0000000304007986 */ /* 0x0005e2000c10190c */
[----:B------:R-:W-:Y:S05]  /*3520*/  BRA `(.L_x_241) ;  /* 0x0000000000107947 */ /* 0x000fea0003800000 */
.L_x_240:
[----:B------:R-:W0:Y:S01]  /*3530*/  LDC.64 R4, c[0x0][0x398] ;  /* 0x0000e600ff047b82 */ /* 0x000e220000000a00 */
[----:B------:R-:W-:-:S05]  /*3540*/  IADD3 R3, PT, PT, R2, R17, RZ ;  /* 0x0000001102037210 */ /* 0x000fca0007ffe0ff */
[----:B0-----:R-:W-:-:S05]  /*3550*/  IMAD.WIDE R4, R3, 0x4, R4 ;  /* 0x0000000403047825 */ /* 0x001fca00078e0204 */
[----:B-----5:R0:W-:Y:S02]  /*3560*/  STG.E desc[UR12][R4.64], R29 ;  /* 0x0000001d04007986 */ /* 0x0201e4000c10190c */
.L_x_241:
[----:B------:R-:W3:Y:S01]  /*3570*/  LDCU UR5, c[0x0][0x3b0] ;  /* 0x00007600ff0577ac */ /* 0x000ee20008000800 */
[----:B------:R-:W-:-:S05]  /*3580*/  VIADD R17, R17, 0x1 ;  /* 0x0000000111117836 */ /* 0x000fca0000000000 */
[----:B---3--:R-:W-:-:S13]  /*3590*/  ISETP.NE.AND P0, PT, R17, UR5, PT ;  /* 0x0000000511007c0c */ /* 0x008fda000bf05270 */
[----:B------:R-:W-:Y:S05]  /*35a0*/  @!P0 EXIT ;  /* 0x000000000000894d */ /* 0x000fea0003800000 */
[----:B------:R-:W-:Y:S05]  /*35b0*/  BRA `(.L_x_245) ;  /* 0xfffffff000c47947 */ /* 0x000fea000383ffff */
.L_x_232:
        /* <DEDUP_REMOVED lines=11> */
[----:B01----:R-:W-:Y:S01]  /*3670*/  HFMA2 R9, -RZ, RZ, 0, 0 ;  /* 0x00000000ff097431 */ /* 0x003fe200000001ff */
[----:B------:R-:W-:-:S07]  /*3680*/  LOP3.LUT R3, R0, 0x7ffffff8, RZ, 0xc0, !PT ;  /* 0x7ffffff800037812 */ /* 0x000fce00078ec0ff */
.L_x_249:
        /* <DEDUP_REMOVED lines=20> */
[----:B------:R-:W-:-:S04]  /*37d0*/  IADD3 R9, PT, PT, R9, 0x8, RZ ;  /* 0x0000000809097810 */ /* 0x000fc80007ffe0ff */
[----:B------:R-:W-:Y:S01]  /*37e0*/  ISETP.NE.AND P0, PT, R9, R3, PT ;  /* 0x000000030900720c */ /* 0x000fe20003f05270 */
[----:B---3--:R2:W-:-:S12]  /*37f0*/  STG.E desc[UR12][R6.64+0x1c], R13 ;  /* 0x00001c0d06007986 */ /* 0x0085d8000c10190c */
[----:B------:R-:W-:Y:S05]  /*3800*/  @P0 BRA `(.L_x_249) ;  /* 0xfffffffc00a00947 */ /* 0x000fea000383ffff */
.L_x_248:
[----:B------:R-:W-:Y:S05]  /*3810*/  @!P1 EXIT ;  /* 0x000000000000994d */ /* 0x000fea0003800000 */
[----:B------:R-:W-:Y:S02]  /*3820*/  ISETP.GE.U32.AND P0, PT, R8, 0x4, PT ;  /* 0x000000040800780c */ /* 0x000fe40003f06070 */
[----:B------:R-:W-:-:S04]  /*3830*/  LOP3.LUT R10, R0, 0x3, RZ, 0xc0, !PT ;  /* 0x00000003000a7812 */ /* 0x000fc800078ec0ff */
[----:B------:R-:W-:-:S07]  /*3840*/  ISETP.NE.AND P1, PT, R10, RZ, PT ;  /* 0x000000ff0a00720c */ /* 0x000fce0003f25270 */
[----:B------:R-:W-:Y:S06]  /*3850*/  @!P0 BRA `(.L_x_250) ;  /* 0x0000000000388947 */ /* 0x000fec0003800000 */
[----:B------:R-:W3:Y:S08]  /*3860*/  LDC.64 R4, c[0x0][0x390] ;  /* 0x0000e400ff047b82 */ /* 0x000ef00000000a00 */
[----:B--2---:R-:W2:Y:S01]  /*3870*/  LDC.64 R6, c[0x0][0x398] ;  /* 0x0000e600ff067b82 */ /* 0x004ea20000000a00 */
[----:B---3--:R-:W-:-:S05]  /*3880*/  IMAD.WIDE.U32 R4, R3, 0x4, R4 ;  /* 0x0000000403047825 */ /* 0x008fca00078e0004 */
[----:B01----:R-:W3:Y:S01]  /*3890*/  LDG.E R9, desc[UR12][R4.64] ;  /* 0x0000000c04097981 */ /* 0x003ee2000c1e1900 */
[----:B------:R-:W-:-:S04]  /*38a0*/  IMAD.IADD R11, R2, 0x1, R3 ;  /* 0x00000001020b7824 */ /* 0x000fc800078e0203 */
[----:B--2---:R-:W-:-:S05]  /*38b0*/  IMAD.WIDE R6, R11, 0x4, R6 ;  /* 0x000000040b067825 */ /* 0x004fca00078e0206 */
[----:B---3--:R3:W-:Y:S04]  /*38c0*/  STG.E desc[UR12][R6.64], R9 ;  /* 0x0000000906007986 */ /* 0x0087e8000c10190c */
[----:B------:R-:W2:Y:S04]  /*38d0*/  LDG.E R11, desc[UR12][R4.64+0x4] ;  /* 0x0000040c040b7981 */ /* 0x000ea8000c1e1900 */
[----:B--2---:R3:W-:Y:S04]  /*38e0*/  STG.E desc[UR12][R6.64+0x4], R11 ;  /* 0x0000040b06007986 */ /* 0x0047e8000c10190c */
[----:B------:R-:W2:Y:S04]  /*38f0*/  LDG.E R13, desc[UR12][R4.64+0x8] ;  /* 0x0000080c040d7981 */ /* 0x000ea8000c1e1900 */
[----:B--2---:R3:W-:Y:S04]  /*3900*/  STG.E desc[UR12][R6.64+0x8], R13 ;  /* 0x0000080d06007986 */ /* 0x0047e8000c10190c */
[----:B------:R-:W2:Y:S01]  /*3910*/  LDG.E R15, desc[UR12][R4.64+0xc] ;  /* 0x00000c0c040f7981 */ /* 0x000ea2000c1e1900 */
[----:B------:R-:W-:-:S03]  /*3920*/  IADD3 R3, PT, PT, R3, 0x4, RZ ;  /* 0x0000000403037810 */ /* 0x000fc60007ffe0ff */
[----:B--2---:R3:W-:Y:S04]  /*3930*/  STG.E desc[UR12][R6.64+0xc], R15 ;  /* 0x00000c0f06007986 */ /* 0x0047e8000c10190c */
.L_x_250:
[----:B------:R-:W-:Y:S05]  /*3940*/  @!P1 EXIT ;  /* 0x000000000000994d */ /* 0x000fea0003800000 */
[----:B------:R-:W-:Y:S02]  /*3950*/  ISETP.NE.AND P0, PT, R10, 0x1, PT ;  /* 0x000000010a00780c */ /* 0x000fe40003f05270 */
[----:B------:R-:W-:-:S04]  /*3960*/  LOP3.LUT R0, R0, 0x1, RZ, 0xc0, !PT ;  /* 0x0000000100007812 */ /* 0x000fc800078ec0ff */
[----:B------:R-:W-:-:S07]  /*3970*/  ISETP.NE.U32.AND P1, PT, R0, 0x1, PT ;  /* 0x000000010000780c */ /* 0x000fce0003f25070 */
[----:B------:R-:W-:Y:S06]  /*3980*/  @!P0 BRA `(.L_x_251) ;  /* 0x0000000000288947 */ /* 0x000fec0003800000 */
[----:B------:R-:W4:Y:S08]  /*3990*/  LDC.64 R4, c[0x0][0x390] ;  /* 0x0000e400ff047b82 */ /* 0x000f300000000a00 */
[----:B--23--:R-:W2:Y:S01]  /*39a0*/  LDC.64 R6, c[0x0][0x398] ;  /* 0x0000e600ff067b82 */ /* 0x00cea20000000a00 */
[----:B----4-:R-:W-:-:S05]  /*39b0*/  IMAD.WIDE.U32 R4, R3, 0x4, R4 ;  /* 0x0000000403047825 */ /* 0x010fca00078e0004 */
[----:B01----:R-:W3:Y:S01]  /*39c0*/  LDG.E R9, desc[UR12][R4.64] ;  /* 0x0000000c04097981 */ /* 0x003ee2000c1e1900 */
[----:B------:R-:W-:-:S04]  /*39d0*/  IMAD.IADD R11, R2, 0x1, R3 ;  /* 0x00000001020b7824 */ /* 0x000fc800078e0203 */
[----:B--2---:R-:W-:-:S05]  /*39e0*/  IMAD.WIDE R6, R11, 0x4, R6 ;  /* 0x000000040b067825 */ /* 0x004fca00078e0206 */
[----:B---3--:R4:W-:Y:S04]  /*39f0*/  STG.E desc[UR12][R6.64], R9 ;  /* 0x0000000906007986 */ /* 0x0089e8000c10190c */
[----:B------:R-:W2:Y:S01]  /*3a00*/  LDG.E R11, desc[UR12][R4.64+0x4] ;  /* 0x0000040c040b7981 */ /* 0x000ea2000c1e1900 */
[----:B------:R-:W-:-:S03]  /*3a10*/  IADD3 R3, PT, PT, R3, 0x2, RZ ;  /* 0x0000000203037810 */ /* 0x000fc60007ffe0ff */
[----:B--2---:R4:W-:Y:S04]  /*3a20*/  STG.E desc[UR12][R6.64+0x4], R11 ;  /* 0x0000040b06007986 */ /* 0x0049e8000c10190c */
.L_x_251:
[----:B------:R-:W-:Y:S05]  /*3a30*/  @P1 EXIT ;  /* 0x000000000000194d */ /* 0x000fea0003800000 */
[----:B------:R-:W5:Y:S08]  /*3a40*/  LDC.64 R4, c[0x0][0x390] ;  /* 0x0000e400ff047b82 */ /* 0x000f700000000a00 */
[----:B--234-:R-:W2:Y:S01]  /*3a50*/  LDC.64 R6, c[0x0][0x398] ;  /* 0x0000e600ff067b82 */ /* 0x01cea20000000a00 */
[----:B-----5:R-:W-:-:S06]  /*3a60*/  IMAD.WIDE.U32 R4, R3, 0x4, R4 ;  /* 0x0000000403047825 */ /* 0x020fcc00078e0004 */
[----:B------:R-:W3:Y:S01]  /*3a70*/  LDG.E R5, desc[UR12][R4.64] ;  /* 0x0000000c04057981 */ /* 0x000ee2000c1e1900 */
[----:B------:R-:W-:-:S04]  /*3a80*/  IMAD.IADD R3, R2, 0x1, R3 ;  /* 0x0000000102037824 */ /* 0x000fc800078e0203 */
[----:B--2---:R-:W-:-:S05]  /*3a90*/  IMAD.WIDE R2, R3, 0x4, R6 ;  /* 0x0000000403027825 */ /* 0x004fca00078e0206 */
[----:B---3--:R-:W-:Y:S01]  /*3aa0*/  STG.E desc[UR12][R2.64], R5 ;  /* 0x0000000502007986 */ /* 0x008fe2000c10190c */
[----:B------:R-:W-:Y:S05]  /*3ab0*/  EXIT ;  /* 0x000000000000794d */ /* 0x000fea0003800000 */
.L_x_247:
[----:B------:R-:W-:Y:S02]  /*3ac0*/  ISETP.GE.U32.AND P0, PT, R3, 0x3, PT ;  /* 0x000000030300780c */ /* 0x000fe40003f06070 */
[----:B------:R-:W-:Y:S02]  /*3ad0*/  LOP3.LUT R10, R0, 0x3, RZ, 0xc0, !PT ;  /* 0x00000003000a7812 */ /* 0x000fe400078ec0ff */
[----:B------:R-:W-:-:S09]  /*3ae0*/  MOV R11, RZ ;  /* 0x000000ff000b7202 */ /* 0x000fd20000000f00 */
[----:B------:R-:W-:Y:S05]  /*3af0*/  @!P0 BRA `(.L_x_252) ;  /* 0x0000000400a88947 */ /* 0x000fea0003800000 */
[----:B01----:R-:W0:Y:S01]  /*3b00*/  LDC.64 R12, c[0x0][0x398] ;  /* 0x0000e600ff0c7b82 */ /* 0x003e220000000a00 */
[----:B------:R-:W-:Y:S01]  /*3b10*/  LOP3.LUT R11, R0, 0x7ffffffc, RZ, 0xc0, !PT ;  /* 0x7ffffffc000b7812 */ /* 0x000fe200078ec0ff */
[----:B------:R-:W-:-:S06]  /*3b20*/  IMAD.MOV.U32 R21, RZ, RZ, RZ ;  /* 0x000000ffff157224 */ /* 0x000fcc00078e00ff */
[----:B------:R-:W1:Y:S02]  /*3b30*/  LDC.64 R14, c[0x0][0x390] ;  /* 0x0000e400ff0e7b82 */ /* 0x000e640000000a00 */
.L_x_261:
        /* <DEDUP_REMOVED lines=18> */
[----:B0-----:R-:W-:Y:S05]  /*3c60*/  CALL.REL.NOINC `($__internal_3_$__cuda_sm20_rcp_rn_f32_slowpath) ;  /* 0x0000001000287944 */ /* 0x001fea0003c00000 */
[----:B------:R-:W-:Y:S05]  /*3c70*/  BRA `(.L_x_254) ;  /* 0x0000000000107947 */ /* 0x000fea0003800000 */
.L_x_253:
[----:B------:R-:W1:Y:S02]  /*3c80*/  MUFU.RCP R5, R4 ;  /* 0x0000000400057308 */ /* 0x000e640000001000 */
[----:B-1----:R-:W-:-:S04]  /*3c90*/  FFMA R0, R4, R5, -1 ;  /* 0xbf80000004007423 */ /* 0x002fc80000000005 */
[----:B------:R-:W-:-:S04]  /*3ca0*/  FADD.FTZ R0, -R0, -RZ ;  /* 0x800000ff00007221 */ /* 0x000fc80000010100 */
[----:B------:R-:W-:-:S07]  /*3cb0*/  FFMA R5, R5, R0, R5 ;  /* 0x0000000005057223 */ /* 0x000fce0000000005 */
.L_x_254:
        /* <DEDUP_REMOVED lines=22> */
.L_x_255:
[----:B------:R-:W0:Y:S02]  /*3e20*/  MUFU.RCP R5, R4 ;  /* 0x0000000400057308 */ /* 0x000e240000001000 */
[----:B0-----:R-:W-:-:S04]  /*3e30*/  FFMA R0, R4, R5, -1 ;  /* 0xbf80000004007423 */ /* 0x001fc80000000005 */
[----:B------:R-:W-:-:S04]  /*3e40*/  FADD.FTZ R0, -R0, -RZ ;  /* 0x800000ff00007221 */ /* 0x000fc80000010100 */
[----:B------:R-:W-:-:S07]  /*3e50*/  FFMA R5, R5, R0, R5 ;  /* 0x0000000005057223 */ /* 0x000fce0000000005 */
.L_x_256:
        /* <DEDUP_REMOVED lines=20> */
.L_x_257:
[----:B------:R-:W0:Y:S02]  /*3fa0*/  MUFU.RCP R5, R4 ;  /* 0x0000000400057308 */ /* 0x000e240000001000 */
[----:B0-----:R-:W-:-:S04]  /*3fb0*/  FFMA R0, R4, R5, -1 ;  /* 0xbf80000004007423 */ /* 0x001fc80000000005 */
[----:B------:R-:W-:-:S04]  /*3fc0*/  FADD.FTZ R0, -R0, -RZ ;  /* 0x800000ff00007221 */ /* 0x000fc80000010100 */
[----:B------:R-:W-:-:S07]  /*3fd0*/  FFMA R5, R5, R0, R5 ;  /* 0x0000000005057223 */ /* 0x000fce0000000005 */
.L_x_258:
        /* <DEDUP_REMOVED lines=20> */
.L_x_259:
[----:B------:R-:W0:Y:S02]  /*4120*/  MUFU.RCP R5, R4 ;  /* 0x0000000400057308 */ /* 0x000e240000001000 */
[----:B0-----:R-:W-:-:S04]  /*4130*/  FFMA R0, R4, R5, -1 ;  /* 0xbf80000004007423 */ /* 0x001fc80000000005 */
[----:B------:R-:W-:-:S04]  /*4140*/  FADD.FTZ R0, -R0, -RZ ;  /* 0x800000ff00007221 */ /* 0x000fc80000010100 */
[----:B------:R-:W-:-:S07]  /*4150*/  FFMA R5, R5, R0, R5 ;  /* 0x0000000005057223 */ /* 0x000fce0000000005 */
.L_x_260:
[----:B------:R2:W-:Y:S01]  /*4160*/  STG.E desc[UR12][R18.64+0xc], R5 ;  /* 0x00000c0512007986 */ /* 0x0005e2000c10190c */
[----:B------:R-:W-:-:S04]  /*4170*/  IADD3 R21, PT, PT, R21, 0x4, RZ ;  /* 0x0000000415157810 */ /* 0x000fc80007ffe0ff */
[----:B------:R-:W-:-:S13]  /*4180*/  ISETP.NE.AND P0, PT, R21, R11, PT ;  /* 0x0000000b1500720c */ /* 0x000fda0003f05270 */
[----:B--2---:R-:W-:Y:S05]  /*4190*/  @P0 BRA `(.L_x_261) ;  /* 0xfffffff800680947 */ /* 0x004fea000383ffff */
.L_x_252:
[----:B------:R-:W-:-:S13]  /*41a0*/  ISETP.NE.AND P0, PT, R10, RZ, PT ;  /* 0x000000ff0a00720c */ /* 0x000fda0003f05270 */
[----:B------:R-:W-:Y:S05]  /*41b0*/  @!P0 EXIT ;  /* 0x000000000000894d */ /* 0x000fea0003800000 */
[----:B------:R-:W-:-:S13]  /*41c0*/  ISETP.NE.AND P0, PT, R10, 0x1, PT ;  /* 0x000000010a00780c */ /* 0x000fda0003f05270 */
[----:B------:R-:W-:Y:S05]  /*41d0*/  @!P0 BRA `(.L_x_262) ;  /* 0x0000000000d88947 */ /* 0x000fea0003800000 */
[----:B0-----:R-:W0:Y:S02]  /*41e0*/  LDC.64 R14, c[0x0][0x390] ;  /* 0x0000e400ff0e7b82 */ /* 0x001e240000000a00 */
        /* <DEDUP_REMOVED lines=18> */
[----:B-1----:R-:W-:Y:S05]  /*4310*/  CALL.REL.NOINC `($__internal_3_$__cuda_sm20_rcp_rn_f32_slowpath) ;  /* 0x00000008007c7944 */ /* 0x002fea0003c00000 */
[----:B------:R-:W-:Y:S05]  /*4320*/  BRA `(.L_x_264) ;  /* 0x0000000000107947 */ /* 0x000fea0003800000 */
.L_x_263:
[----:B------:R-:W0:Y:S02]  /*4330*/  MUFU.RCP R5, R4 ;  /* 0x0000000400057308 */ /* 0x000e240000001000 */
[----:B0-----:R-:W-:-:S04]  /*4340*/  FFMA R0, R4, R5, -1 ;  /* 0xbf80000004007423 */ /* 0x001fc80000000005 */
[----:B------:R-:W-:-:S04]  /*4350*/  FADD.FTZ R0, -R0, -RZ ;  /* 0x800000ff00007221 */ /* 0x000fc80000010100 */
[----:B------:R-:W-:-:S07]  /*4360*/  FFMA R5, R5, R0, R5 ;  /* 0x0000000005057223 */ /* 0x000fce0000000005 */
.L_x_264:
[----:B-1----:R-:W0:Y:S01]  /*4370*/  LDC.64 R12, c[0x0][0x398] ;  /* 0x0000e600ff0c7b82 */ /* 0x002e220000000a00 */
[----:B------:R-:W-:-:S05]  /*4380*/  IADD3 R3, PT, PT, R2, R11, RZ ;  /* 0x0000000b02037210 */ /* 0x000fca0007ffe0ff */
        /* <DEDUP_REMOVED lines=21> */
.L_x_265:
[----:B------:R-:W0:Y:S02]  /*44e0*/  MUFU.RCP R5, R4 ;  /* 0x0000000400057308 */ /* 0x000e240000001000 */
[----:B0-----:R-:W-:-:S04]  /*44f0*/  FFMA R0, R4, R5, -1 ;  /* 0xbf80000004007423 */ /* 0x001fc80000000005 */
[----:B------:R-:W-:-:S04]  /*4500*/  FADD.FTZ R0, -R0, -RZ ;  /* 0x800000ff00007221 */ /* 0x000fc80000010100 */
[----:B------:R-:W-:-:S07]  /*4510*/  FFMA R5, R5, R0, R5 ;  /* 0x0000000005057223 */ /* 0x000fce0000000005 */
.L_x_266:
[----:B------:R2:W-:Y:S01]  /*4520*/  STG.E desc[UR12][R12.64+0x4], R5 ;  /* 0x000004050c007986 */ /* 0x0005e2000c10190c */
[----:B------:R-:W-:-:S07]  /*4530*/  IADD3 R11, PT, PT, R11, 0x2, RZ ;  /* 0x000000020b0b7810 */ /* 0x000fce0007ffe0ff */
.L_x_262:
[----:B------:R-:W3:Y:S02]  /*4540*/  LDC R0, c[0x0][0x3b0] ;  /* 0x0000ec00ff007b82 */ /* 0x000ee40000000800 */
[----:B---3--:R-:W-:-:S04]  /*4550*/  LOP3.LUT R0, R0, 0x1, RZ, 0xc0, !PT ;  /* 0x0000000100007812 */ /* 0x008fc800078ec0ff */
[----:B------:R-:W-:-:S13]  /*4560*/  ISETP.NE.U32.AND P0, PT, R0, 0x1, PT ;  /* 0x000000010000780c */ /* 0x000fda0003f05070 */
[----:B------:R-:W-:Y:S05]  /*4570*/  @P0 EXIT ;  /* 0x000000000000094d */ /* 0x000fea0003800000 */
[----:B--2---:R-:W2:Y:S02]  /*4580*/  LDC.64 R4, c[0x0][0x390] ;  /* 0x0000e400ff047b82 */ /* 0x004ea40000000a00 */
[----:B--2---:R-:W-:-:S06]  /*4590*/  IMAD.WIDE.U32 R4, R11, 0x4, R4 ;  /* 0x000000040b047825 */ /* 0x004fcc00078e0004 */
        /* <DEDUP_REMOVED lines=17> */
[----:B01----:R-:W-:Y:S05]  /*46b0*/  CALL.REL.NOINC `($__internal_3_$__cuda_sm20_rcp_rn_f32_slowpath) ;  /* 0x0000000400947944 */ /* 0x003fea0003c00000 */
[----:B------:R-:W-:Y:S01]  /*46c0*/  MOV R7, R5 ;  /* 0x0000000500077202 */ /* 0x000fe20000000f00 */
[----:B------:R-:W-:Y:S06]  /*46d0*/  BRA `(.L_x_268) ;  /* 0x0000000000107947 */ /* 0x000fec0003800000 */
.L_x_267:
[----:B------:R-:W2:Y:S02]  /*46e0*/  MUFU.RCP R7, R6 ;  /* 0x0000000600077308 */ /* 0x000ea40000001000 */
[----:B--2---:R-:W-:-:S04]  /*46f0*/  FFMA R0, R6, R7, -1 ;  /* 0xbf80000006007423 */ /* 0x004fc80000000007 */
[----:B------:R-:W-:-:S04]  /*4700*/  FADD.FTZ R0, -R0, -RZ ;  /* 0x800000ff00007221 */ /* 0x000fc80000010100 */
[----:B------:R-:W-:-:S07]  /*4710*/  FFMA R7, R7, R0, R7 ;  /* 0x0000000007077223 */ /* 0x000fce0000000007 */
.L_x_268:
[----:B------:R-:W2:Y:S01]  /*4720*/  LDC.64 R4, c[0x0][0x398] ;  /* 0x0000e600ff047b82 */ /* 0x000ea20000000a00 */
[----:B------:R-:W-:-:S05]  /*4730*/  IADD3 R3, PT, PT, R2, R11, RZ ;  /* 0x0000000b02037210 */ /* 0x000fca0007ffe0ff */
[----:B--2---:R-:W-:-:S05]  /*4740*/  IMAD.WIDE R2, R3, 0x4, R4 ;  /* 0x0000000403027825 */ /* 0x004fca00078e0204 */
[----:B------:R-:W-:Y:S01]  /*4750*/  STG.E desc[UR12][R2.64], R7 ;  /* 0x0000000702007986 */ /* 0x000fe2000c10190c */
[----:B------:R-:W-:Y:S05]  /*4760*/  EXIT ;  /* 0x000000000000794d */ /* 0x000fea0003800000 */
.L_x_246:
[C---:B------:R-:W-:Y:S01]  /*4770*/  VIADD R3, R0.reuse, 0xffffffff ;  /* 0xffffffff00037836 */ /* 0x040fe20000000000 */
[----:B01----:R-:W-:-:S04]  /*4780*/  LOP3.LUT R12, R0, 0x7, RZ, 0xc0, !PT ;  /* 0x00000007000c7812 */ /* 0x003fc800078ec0ff */
[----:B------:R-:W-:Y:S01]  /*4790*/  ISETP.GE.U32.AND P0, PT, R3, 0x7, PT ;  /* 0x000000070300780c */ /* 0x000fe20003f06070 */
[----:B------:R-:W-:Y:S01]  /*47a0*/  HFMA2 R3, -RZ, RZ, 0, 0 ;  /* 0x00000000ff037431 */ /* 0x000fe200000001ff */
[----:B------:R-:W-:-:S11]  /*47b0*/  ISETP.NE.AND P1, PT, R12, RZ, PT ;  /* 0x000000ff0c00720c */ /* 0x000fd60003f25270 */
[----:B------:R-:W-:Y:S05]  /*47c0*/  @!P0 BRA `(.L_x_269) ;  /* 0x0000000000888947 */ /* 0x000fea0003800000 */
[----:B------:R-:W-:Y:S02]  /*47d0*/  LOP3.LUT R3, R0, 0x7ffffff8, RZ, 0xc0, !PT ;  /* 0x7ffffff800037812 */ /* 0x000fe400078ec0ff */
[----:B------:R-:W-:-:S07]  /*47e0*/  MOV R8, RZ ;  /* 0x000000ff00087202 */ /* 0x000fce0000000f00 */
.L_x_270:
        /* <DEDUP_REMOVED lines=32> */
.L_x_269:
        /* <DEDUP_REMOVED lines=9> */
[----:B------:R-:W-:-:S05]  /*4a80*/  IADD3 R9, PT, PT, R2, R3, RZ ;  /* 0x0000000302097210 */ /* 0x000fca0007ffe0ff */
        /* <DEDUP_REMOVED lines=13> */
.L_x_271:
        /* <DEDUP_REMOVED lines=14> */
[----:B------:R-:W-:Y:S02]  /*4c40*/  IADD3 R3, PT, PT, R3, 0x2, RZ ;  /* 0x0000000203037810 */ /* 0x000fe40007ffe0ff */
[----:B---3--:R-:W-:-:S05]  /*4c50*/  FMNMX R11, RZ, R0, !PT ;  /* 0x00000000ff0b7209 */ /* 0x008fca0007800000 */
[----:B------:R2:W-:Y:S02]  /*4c60*/  STG.E desc[UR12][R6.64+0x4], R11 ;  /* 0x0000040b06007986 */ /* 0x0005e4000c10190c */
.L_x_272:
        /* <DEDUP_REMOVED lines=10> */
        .weak           $__internal_3_$__cuda_sm20_rcp_rn_f32_slowpath
        .type           $__internal_3_$__cuda_sm20_rcp_rn_f32_slowpath,@function
        .size           $__internal_3_$__cuda_sm20_rcp_rn_f32_slowpath,(.L_x_356 - $__internal_3_$__cuda_sm20_rcp_rn_f32_slowpath)
$__internal_3_$__cuda_sm20_rcp_rn_f32_slowpath:
[----:B------:R-:W-:Y:S01]  /*4d10*/  SHF.L.U32 R3, R0, 0x1, RZ ;  /* 0x0000000100037819 */ /* 0x000fe200000006ff */
[----:B------:R-:W-:Y:S03]  /*4d20*/  BSSY.RECONVERGENT B1, `(.L_x_273) ;  /* 0x0000030000017945 */ /* 0x000fe60003800200 */
        /* <DEDUP_REMOVED lines=13> */
.L_x_274:
[----:B------:R-:W-:-:S05]  /*4e00*/  VIADD R5, R3, 0xffffff03 ;  /* 0xffffff0303057836 */ /* 0x000fca0000000000 */
[----:B------:R-:W-:-:S13]  /*4e10*/  ISETP.GT.U32.AND P0, PT, R5, 0x1, PT ;  /* 0x000000010500780c */ /* 0x000fda0003f04070 */
[----:B------:R-:W-:Y:S05]  /*4e20*/  @P0 BRA `(.L_x_276) ;  /* 0x0000000000780947 */ /* 0x000fea0003800000 */
[----:B------:R-:W-:Y:S02]  /*4e30*/  LOP3.LUT R22, R0, 0x7fffff, RZ, 0xc0, !PT ;  /* 0x007fffff00167812 */ /* 0x000fe400078ec0ff */
[----:B------:R-:W-:Y:S02]  /*4e40*/  MOV R8, 0x3 ;  /* 0x0000000300087802 */ /* 0x000fe40000000f00 */
        /* <DEDUP_REMOVED lines=16> */
[----:B------:R-:W-:Y:S02]  /*4f50*/  LOP3.LUT P2, RZ, R8, 0x2, RZ, 0xc0, !PT ;  /* 0x0000000208ff7812 */ /* 0x000fe4000784c0ff */
[----:B------:R-:W-:Y:S02]  /*4f60*/  IADD3 R6, PT, PT, R3, -0xfc, RZ ;  /* 0xffffff0403067810 */ /* 0x000fe40007ffe0ff */
[----:B------:R-:W-:-:S02]  /*4f70*/  PLOP3.LUT P0, PT, P0, P1, P2, 0xe0, 0x0 ;  /* 0x000000000000781c */ /* 0x000fc40000703c20 */
[----:B------:R-:W-:Y:S02]  /*4f80*/  LOP3.LUT P1, RZ, R0, 0x7fffff, RZ, 0xc0, !PT ;  /* 0x007fffff00ff7812 */ /* 0x000fe4000782c0ff */
[----:B------:R-:W-:-:S05]  /*4f90*/  SEL R5, RZ, 0x1, !P0 ;  /* 0x00000001ff057807 */ /* 0x000fca0004000000 */
[----:B------:R-:W-:-:S05]  /*4fa0*/  IMAD.MOV R5, RZ, RZ, -R5 ;  /* 0x000000ffff057224 */ /* 0x000fca00078e0a05 */
[----:B------:R-:W-:Y:S02]  /*4fb0*/  ISETP.GE.AND P0, PT, R5, RZ, PT ;  /* 0x000000ff0500720c */ /* 0x000fe40003f06270 */
[----:B------:R-:W-:-:S11]  /*4fc0*/  SHF.R.U32.HI R5, RZ, R6, R9 ;  /* 0x00000006ff057219 */ /* 0x000fd60000011609 */
[----:B------:R-:W-:-:S05]  /*4fd0*/  @!P0 IADD3 R5, PT, PT, R5, 0x1, RZ ;  /* 0x0000000105058810 */ /* 0x000fca0007ffe0ff */
[----:B------:R-:W-:-:S05]  /*4fe0*/  @!P1 IMAD.SHL.U32 R5, R5, 0x2, RZ ;  /* 0x0000000205059824 */ /* 0x000fca00078e00ff */
[----:B------:R-:W-:Y:S01]  /*4ff0*/  LOP3.LUT R5, R5, 0x80000000, R0, 0xf8, !PT ;  /* 0x8000000005057812 */ /* 0x000fe200078ef800 */
[----:B------:R-:W-:Y:S06]  /*5000*/  BRA `(.L_x_275) ;  /* 0x0000000000047947 */ /* 0x000fec0003800000 */
.L_x_276:
[----:B------:R0:W1:Y:S02]  /*5010*/  MUFU.RCP R5, R0 ;  /* 0x0000000000057308 */ /* 0x0000640000001000 */
.L_x_275:
[----:B------:R-:W-:Y:S05]  /*5020*/  BSYNC.RECONVERGENT B1 ;  /* 0x0000000000017941 */ /* 0x000fea0003800200 */
.L_x_273:
[----:B------:R-:W-:Y:S01]  /*5030*/  HFMA2 R7, -RZ, RZ, 0, 0 ;  /* 0x00000000ff077431 */ /* 0x000fe200000001ff */
[----:B------:R-:W-:-:S04]  /*5040*/  MOV R6, R4 ;  /* 0x0000000400067202 */ /* 0x000fc80000000f00 */
[----:B01----:R-:W-:Y:S05]  /*5050*/  RET.REL.NODEC R6 `(_Z12ConvShared2DPfS_S_S_iiiiii) ;  /* 0xffffffac06e87950 */ /* 0x003fea0003c3ffff */
.L_x_277:
        /* <DEDUP_REMOVED lines=10> */
.L_x_356:


//--------------------- .text._Z6Conv2DPfS_S_S_iiiiii --------------------------
	.section	.text._Z6Conv2DPfS_S_S_iiiiii,"ax",@progbits
	.align	128
        .global         _Z6Conv2DPfS_S_S_iiiiii
        .type           _Z6Conv2DPfS_S_S_iiiiii,@function
        .size           _Z6Conv2DPfS_S_S_iiiiii,(.L_x_357 - _Z6Conv2DPfS_S_S_iiiiii)
        .other          _Z6Conv2DPfS_S_S_iiiiii,@"STO_CUDA_ENTRY STV_DEFAULT"
_Z6Conv2DPfS_S_S_iiiiii:
.text._Z6Conv2DPfS_S_S_iiiiii:
        /* <DEDUP_REMOVED lines=45> */
.L_x_282:
        /* <DEDUP_REMOVED lines=43> */
.L_x_281:
        /* <DEDUP_REMOVED lines=27> */
.L_x_283:
        /* <DEDUP_REMOVED lines=19> */
.L_x_284:
[----:B------:R-:W-:Y:S05]  /*0860*/  @!P1 EXIT ;  /* 0x000000000000994d */ /* 0x000fea0003800000 */
[----:B012---:R-:W0:Y:S01]  /*0870*/  LDC.64 R6, c[0x0][0x390] ;  /* 0x0000e400ff067b82 */ /* 0x007e220000000a00 */
[----:B------:R-:W-:Y:S02]  /*0880*/  IMAD.IADD R9, R3, 0x1, R2 ;  /* 0x0000000103097824 */ /* 0x000fe400078e0202 */
[----:B------:R-:W-:-:S05]  /*0890*/  IMAD.MOV R0, RZ, RZ, -R0 ;  /* 0x000000ffff007224 */ /* 0x000fca00078e0a00 */
[----:B------:R-:W1:Y:S01]  /*08a0*/  LDC.64 R4, c[0x0][0x398] ;  /* 0x0000e600ff047b82 */ /* 0x000e620000000a00 */
[----:B0-----:R-:W-:-:S05]  /*08b0*/  IMAD.WIDE.U32 R6, R2, 0x4, R6 ;  /* 0x0000000402067825 */ /* 0x001fca00078e0006 */
[----:B------:R-:W-:-:S07]  /*08c0*/  MOV R10, R7 ;  /* 0x00000007000a7202 */ /* 0x000fce0000000f00 */
.L_x_285:
        /* <DEDUP_REMOVED lines=12> */
.L_x_280:
[----:B------:R-:W-:Y:S01]  /*0990*/  ISETP.GE.U32.AND P0, PT, R2, 0x3, PT ;  /* 0x000000030200780c */ /* 0x000fe20003f06070 */
[----:B------:R-:W-:Y:S01]  /*09a0*/  IMAD.MOV.U32 R16, RZ, RZ, RZ ;  /* 0x000000ffff107224 */ /* 0x000fe200078e00ff */
[----:B------:R-:W-:-:S11]  /*09b0*/  LOP3.LUT R8, R0, 0x3, RZ, 0xc0, !PT ;  /* 0x0000000300087812 */ /* 0x000fd600078ec0ff */
        /* <DEDUP_REMOVED lines=11> */
.L_x_295:
        /* <DEDUP_REMOVED lines=22> */
[----:B------:R-:W-:Y:S05]  /*0bd0*/  CALL.REL.NOINC `($__internal_4_$__cuda_sm20_rcp_rn_f32_slowpath) ;  /* 0x0000003400f47944 */ /* 0x000fea0003c00000 */
[----:B------:R-:W-:Y:S05]  /*0be0*/  BRA `(.L_x_288) ;  /* 0x0000000000107947 */ /* 0x000fea0003800000 */
.L_x_287:
[----:B------:R-:W0:Y:S02]  /*0bf0*/  MUFU.RCP R6, R7 ;  /* 0x0000000700067308 */ /* 0x000e240000001000 */
[----:B0-----:R-:W-:-:S04]  /*0c00*/  FFMA R0, R7, R6, -1 ;  /* 0xbf80000007007423 */ /* 0x001fc80000000006 */
[----:B------:R-:W-:-:S04]  /*0c10*/  FADD.FTZ R5, -R0, -RZ ;  /* 0x800000ff00057221 */ /* 0x000fc80000010100 */
[----:B------:R-:W-:-:S07]  /*0c20*/  FFMA R6, R6, R5, R6 ;  /* 0x0000000506067223 */ /* 0x000fce0000000006 */
.L_x_288:
        /* <DEDUP_REMOVED lines=18> */
[----:B------:R-:W-:Y:S05]  /*0d50*/  CALL.REL.NOINC `($__internal_4_$__cuda_sm20_rcp_rn_f32_slowpath) ;  /* 0x0000003400947944 */ /* 0x000fea0003c00000 */
[----:B------:R-:W-:Y:S05]  /*0d60*/  BRA `(.L_x_290) ;  /* 0x0000000000107947 */ /* 0x000fea0003800000 */
.L_x_289:
[----:B------:R-:W0:Y:S02]  /*0d70*/  MUFU.RCP R6, R7 ;  /* 0x0000000700067308 */ /* 0x000e240000001000 */
[----:B0-----:R-:W-:-:S04]  /*0d80*/  FFMA R0, R7, R6, -1 ;  /* 0xbf80000007007423 */ /* 0x001fc80000000006 */
[----:B------:R-:W-:-:S04]  /*0d90*/  FADD.FTZ R5, -R0, -RZ ;  /* 0x800000ff00057221 */ /* 0x000fc80000010100 */
[----:B------:R-:W-:-:S07]  /*0da0*/  FFMA R6, R6, R5, R6 ;  /* 0x0000000506067223 */ /* 0x000fce0000000006 */
.L_x_290:
        /* <DEDUP_REMOVED lines=18> */
[----:B------:R-:W-:Y:S05]  /*0ed0*/  CALL.REL.NOINC `($__internal_4_$__cuda_sm20_rcp_rn_f32_slowpath) ;  /* 0x0000003400347944 */ /* 0x000fea0003c00000 */
[----:B------:R-:W-:Y:S05]  /*0ee0*/  BRA `(.L_x_292) ;  /* 0x0000000000107947 */ /* 0x000fea0003800000 */
.L_x_291:
[----:B------:R-:W0:Y:S02]  /*0ef0*/  MUFU.RCP R6, R7 ;  /* 0x0000000700067308 */ /* 0x000e240000001000 */
[----:B0-----:R-:W-:-:S04]  /*0f00*/  FFMA R0, R7, R6, -1 ;  /* 0xbf80000007007423 */ /* 0x001fc80000000006 */
[----:B------:R-:W-:-:S04]  /*0f10*/  FADD.FTZ R5, -R0, -RZ ;  /* 0x800000ff00057221 */ /* 0x000fc80000010100 */
[----:B------:R-:W-:-:S07]  /*0f20*/  FFMA R6, R6, R5, R6 ;  /* 0x0000000506067223 */ /* 0x000fce0000000006 */
.L_x_292:
        /* <DEDUP_REMOVED lines=20> */
.L_x_293:
[----:B------:R-:W0:Y:S02]  /*1070*/  MUFU.RCP R6, R7 ;  /* 0x0000000700067308 */ /* 0x000e240000001000 */
[----:B0-----:R-:W-:-:S04]  /*1080*/  FFMA R0, R7, R6, -1 ;  /* 0xbf80000007007423 */ /* 0x001fc80000000006 */
[----:B------:R-:W-:-:S04]  /*1090*/  FADD.FTZ R5, -R0, -RZ ;  /* 0x800000ff00057221 */ /* 0x000fc80000010100 */
[----:B------:R-:W-:-:S07]  /*10a0*/  FFMA R6, R6, R5, R6 ;  /* 0x0000000506067223 */ /* 0x000fce0000000006 */
.L_x_294:
[----:B------:R0:W-:Y:S01]  /*10b0*/  STG.E desc[UR12][R14.64+0x4], R6 ;  /* 0x000004060e007986 */ /* 0x0001e2000c10190c */
[----:B------:R-:W-:Y:S01]  /*10c0*/  IADD3 R12, P0, PT, R12, 0x10, RZ ;  /* 0x000000100c0c7810 */ /* 0x000fe20007f1e0ff */
[----:B------:R-:W-:-:S03]  /*10d0*/  VIADD R11, R11, 0x4 ;  /* 0x000000040b0b7836 */ /* 0x000fc60000000000 */
[----:B------:R-:W-:Y:S01]  /*10e0*/  IADD3.X R13, PT, PT, RZ, R13, RZ, P0, !PT ;  /* 0x0000000dff0d7210 */ /* 0x000fe200007fe4ff */
[----:B------:R-:W-:Y:S08]  /*10f0*/  @P3 BRA `(.L_x_295) ;  /* 0xfffffff8005c3947 */ /* 0x000ff0000383ffff */
.L_x_286:
        /* <DEDUP_REMOVED lines=23> */
[----:B------:R-:W-:Y:S05]  /*1270*/  CALL.REL.NOINC `($__internal_4_$__cuda_sm20_rcp_rn_f32_slowpath) ;  /* 0x00000030004c7944 */ /* 0x000fea0003c00000 */
[----:B------:R-:W-:Y:S05]  /*1280*/  BRA `(.L_x_298) ;  /* 0x0000000000107947 */ /* 0x000fea0003800000 */
.L_x_297:
[----:B------:R-:W0:Y:S02]  /*1290*/  MUFU.RCP R6, R7 ;  /* 0x0000000700067308 */ /* 0x000e240000001000 */
[----:B0-----:R-:W-:-:S04]  /*12a0*/  FFMA R0, R7, R6, -1 ;  /* 0xbf80000007007423 */ /* 0x001fc80000000006 */
[----:B------:R-:W-:-:S04]  /*12b0*/  FADD.FTZ R5, -R0, -RZ ;  /* 0x800000ff00057221 */ /* 0x000fc80000010100 */
[----:B------:R-:W-:-:S07]  /*12c0*/  FFMA R6, R6, R5, R6 ;  /* 0x0000000506067223 */ /* 0x000fce0000000006 */
.L_x_298:
        /* <DEDUP_REMOVED lines=23> */
.L_x_299:
[----:B------:R-:W0:Y:S02]  /*1440*/  MUFU.RCP R6, R7 ;  /* 0x0000000700067308 */ /* 0x000e240000001000 */
[----:B0-----:R-:W-:-:S04]  /*1450*/  FFMA R0, R7, R6, -1 ;  /* 0xbf80000007007423 */ /* 0x001fc80000000006 */
[----:B------:R-:W-:-:S04]  /*1460*/  FADD.FTZ R5, -R0, -RZ ;  /* 0x800000ff00057221 */ /* 0x000fc80000010100 */
[----:B------:R-:W-:-:S07]  /*1470*/  FFMA R6, R6, R5, R6 ;  /* 0x0000000506067223 */ /* 0x000fce0000000006 */
.L_x_300:
[----:B------:R1:W-:Y:S01]  /*1480*/  STG.E desc[UR12][R12.64+0x4], R6 ;  /* 0x000004060c007986 */ /* 0x0003e2000c10190c */
[----:B------:R-:W-:-:S07]  /*1490*/  IADD3 R16, PT, PT, R16, 0x2, RZ ;  /* 0x0000000210107810 */ /* 0x000fce0007ffe0ff */
.L_x_296:
[----:B------:R-:W2:Y:S02]  /*14a0*/  LDC R0, c[0x0][0x3b0] ;  /* 0x0000ec00ff007b82 */ /* 0x000ea40000000800 */
[----:B--2---:R-:W-:-:S04]  /*14b0*/  LOP3.LUT R0, R0, 0x1, RZ, 0xc0, !PT ;  /* 0x0000000100007812 */ /* 0x004fc800078ec0ff */
[----:B------:R-:W-:-:S13]  /*14c0*/  ISETP.NE.U32.AND P0, PT, R0, 0x1, PT ;  /* 0x000000010000780c */ /* 0x000fda0003f05070 */
[----:B------:R-:W-:Y:S05]  /*14d0*/  @P0 EXIT ;  /* 0x000000000000094d */ /* 0x000fea0003800000 */
[----:B------:R-:W2:Y:S02]  /*14e0*/  LDC.64 R4, c[0x0][0x390] ;  /* 0x0000e400ff047b82 */ /* 0x000ea40000000a00 */
[----:B--2---:R-:W-:-:S06]  /*14f0*/  IMAD.WIDE.U32 R4, R16, 0x4, R4 ;  /* 0x0000000410047825 */ /* 0x004fcc00078e0004 */
        /* <DEDUP_REMOVED lines=17> */
[----:B01----:R-:W-:Y:S05]  /*1610*/  CALL.REL.NOINC `($__internal_4_$__cuda_sm20_rcp_rn_f32_slowpath) ;  /* 0x0000002c00647944 */ /* 0x003fea0003c00000 */
[----:B------:R-:W-:Y:S05]  /*1620*/  BRA `(.L_x_302) ;  /* 0x0000000000107947 */ /* 0x000fea0003800000 */
.L_x_301:
[----:B01----:R-:W0:Y:S02]  /*1630*/  MUFU.RCP R6, R9 ;  /* 0x0000000900067308 */ /* 0x003e240000001000 */
[----:B0-----:R-:W-:-:S04]  /*1640*/  FFMA R0, R9, R6, -1 ;  /* 0xbf80000009007423 */ /* 0x001fc80000000006 */
[----:B------:R-:W-:-:S04]  /*1650*/  FADD.FTZ R5, -R0, -RZ ;  /* 0x800000ff00057221 */ /* 0x000fc80000010100 */
[----:B------:R-:W-:-:S07]  /*1660*/  FFMA R6, R6, R5, R6 ;  /* 0x0000000506067223 */ /* 0x000fce0000000006 */
.L_x_302:
[----:B------:R-:W0:Y:S01]  /*1670*/  LDC.64 R4, c[0x0][0x398] ;  /* 0x0000e600ff047b82 */ /* 0x000e220000000a00 */
[----:B------:R-:W-:-:S05]  /*1680*/  IADD3 R3, PT, PT, R3, R16, RZ ;  /* 0x0000001003037210 */ /* 0x000fca0007ffe0ff */
[----:B0-----:R-:W-:-:S05]  /*1690*/  IMAD.WIDE R2, R3, 0x4, R4 ;  /* 0x0000000403027825 */ /* 0x001fca00078e0204 */
[----:B------:R-:W-:Y:S01]  /*16a0*/  STG.E desc[UR12][R2.64], R6 ;  /* 0x0000000602007986 */ /* 0x000fe2000c10190c */
[----:B------:R-:W-:Y:S05]  /*16b0*/  EXIT ;  /* 0x000000000000794d */ /* 0x000fea0003800000 */
.L_x_279:
[C---:B------:R-:W-:Y:S01]  /*16c0*/  VIADD R2, R0.reuse, 0xffffffff ;  /* 0xffffffff00027836 */ /* 0x040fe20000000000 */
[----:B------:R-:W-:-:S04]  /*16d0*/  LOP3.LUT R12, R0, 0x7, RZ, 0xc0, !PT ;  /* 0x00000007000c7812 */ /* 0x000fc800078ec0ff */
[----:B------:R-:W-:Y:S02]  /*16e0*/  ISETP.GE.U32.AND P0, PT, R2, 0x7, PT ;  /* 0x000000070200780c */ /* 0x000fe40003f06070 */
[----:B------:R-:W-:Y:S02]  /*16f0*/  ISETP.NE.AND P2, PT, R12, RZ, PT ;  /* 0x000000ff0c00720c */ /* 0x000fe40003f45270 */
[----:B------:R-:W-:-:S09]  /*1700*/  MOV R2, RZ ;  /* 0x000000ff00027202 */ /* 0x000fd20000000f00 */
        /* <DEDUP_REMOVED lines=8> */
[----:B------:R-:W-:Y:S01]  /*1790*/  MOV R10, UR6 ;  /* 0x00000006000a7c02 */ /* 0x000fe20008000f00 */
[----:B------:R-:W-:-:S03]  /*17a0*/  UIADD3.X UR5, UPT, UPT, URZ, UR11, URZ, UP1, !UPT ;  /* 0x0000000bff057290 */ /* 0x000fc60008ffe4ff */
[----:B------:R-:W-:-:S09]  /*17b0*/  IMAD.U32 R11, RZ, RZ, UR7 ;  /* 0x00000007ff0b7e24 */ /* 0x000fd2000f8e00ff */
.L_x_304:
[----:B------:R-:W-:Y:S02]  /*17c0*/  MOV R4, R10 ;  /* 0x0000000a00047202 */ /* 0x000fe40000000f00 */
[----:B------:R-:W-:-:S05]  /*17d0*/  MOV R5, R11 ;  /* 0x0000000b00057202 */ /* 0x000fca0000000f00 */
        /* <DEDUP_REMOVED lines=33> */
.L_x_303:
        /* <DEDUP_REMOVED lines=9> */
[----:B------:R-:W-:-:S05]  /*1a80*/  IADD3 R9, PT, PT, R3, R2, RZ ;  /* 0x0000000203097210 */ /* 0x000fca0007ffe0ff */
        /* <DEDUP_REMOVED lines=13> */
.L_x_305:
        /* <DEDUP_REMOVED lines=17> */
.L_x_306:
        /* <DEDUP_REMOVED lines=10> */
.L_x_278:
[----:B------:R-:W0:Y:S02]  /*1d10*/  LDCU UR5, c[0x0][0x3ac] ;  /* 0x00007580ff0577ac */ /* 0x000e240008000800 */
[----:B0-----:R-:W-:-:S09]  /*1d20*/  UISETP.GE.AND UP0, UPT, UR5, 0x1, UPT ;  /* 0x000000010500788c */ /* 0x001fd2000bf06270 */
[----:B------:R-:W-:Y:S05]  /*1d30*/  BRA.U !UP0, `(.L_x_307) ;  /* 0x0000000d08cc7547 */ /* 0x000fea000b800000 */
[----:B------:R-:W-:Y:S01]  /*1d40*/  HFMA2 R8, -RZ, RZ, 0, 0 ;  /* 0x00000000ff087431 */ /* 0x000fe200000001ff */
[----:B------:R-:W-:Y:S02]  /*1d50*/  ULOP3.LUT UR15, UR5, 0x7ffffff8, URZ, 0xc0, !UPT ;  /* 0x7ffffff8050f7892 */ /* 0x000fe4000f8ec0ff */
[----:B------:R-:W-:Y:S01]  /*1d60*/  IMAD R11, R0, UR5, RZ ;  /* 0x00000005000b7c24 */ /* 0x000fe2000f8e02ff */
[----:B------:R-:W-:Y:S02]  /*1d70*/  ULOP3.LUT UR11, UR5, 0x7, URZ, 0xc0, !UPT ;  /* 0x00000007050b7892 */ /* 0x000fe4000f8ec0ff */
[----:B------:R-:W-:Y:S02]  /*1d80*/  ULOP3.LUT UR14, UR5, 0x3, URZ, 0xc0, !UPT ;  /* 0x00000003050e7892 */ /* 0x000fe4000f8ec0ff */
[----:B------:R-:W-:-:S12]  /*1d90*/  UIADD3 UR9, UPT, UPT, -UR15, URZ, URZ ;  /* 0x000000ff0f097290 */ /* 0x000fd8000fffe1ff */
.L_x_320:
[----:B012---:R-:W0:Y:S02]  /*1da0*/  LDC.64 R4, c[0x0][0x390] ;  /* 0x0000e400ff047b82 */ /* 0x007e240000000a00 */
[----:B0-----:R-:W-:-:S05]  /*1db0*/  IMAD.WIDE.U32 R4, R8, 0x4, R4 ;  /* 0x0000000408047825 */ /* 0x001fca00078e0004 */
[----:B------:R0:W5:Y:S01]  /*1dc0*/  LDG.E R10, desc[UR12][R4.64] ;  /* 0x0000000c040a7981 */ /* 0x000162000c1e1900 */
[----:B------:R-:W-:-:S05]  /*1dd0*/  UMOV UR5, UR8 ;  /* 0x0000000800057c82 */ /* 0x000fca0008000000 */
.L_x_314:
[----:B0-----:R-:W0:Y:S01]  /*1de0*/  S2R R5, SR_TID.X ;  /* 0x0000000000057919 */ /* 0x001e220000002100 */
[----:B------:R-:W0:Y:S01]  /*1df0*/  S2UR UR6, SR_CTAID.X ;  /* 0x00000000000679c3 */ /* 0x000e220000002500 */
[----:B------:R-:W1:Y:S01]  /*1e00*/  LDCU UR16, c[0x0][0x3a0] ;  /* 0x00007400ff1077ac */ /* 0x000e620008000800 */
[----:B------:R-:W2:Y:S06]  /*1e10*/  LDCU UR10, c[0x0][0x3a8] ;  /* 0x00007500ff0a77ac */ /* 0x000eac0008000800 */
[----:B------:R-:W0:Y:S01]  /*1e20*/  LDC R2, c[0x0][0x360] ;  /* 0x0000d800ff027b82 */ /* 0x000e220000000800 */
[----:B------:R-:W-:-:S02]  /*1e30*/  UMOV UR7, UR5 ;  /* 0x0000000500077c82 */ /* 0x000fc40008000000 */
[----:B------:R-:W-:Y:S01]  /*1e40*/  UISETP.NE.AND UP0, UPT, UR7, UR4, UPT ;  /* 0x000000040700728c */ /* 0x000fe2000bf05270 */
[----:B0-----:R-:W-:Y:S01]  /*1e50*/  IMAD R2, R2, UR6, R5 ;  /* 0x0000000602027c24 */ /* 0x001fe2000f8e0205 */
[----:B------:R-:W-:-:S04]  /*1e60*/  UIADD3 UR6, UPT, UPT, UR4, UR5, URZ ;  /* 0x0000000504067290 */ /* 0x000fc8000fffe0ff */
[----:B------:R-:W-:Y:S01]  /*1e70*/  IADD3 R2, PT, PT, R2, UR5, RZ ;  /* 0x0000000502027c10 */ /* 0x000fe2000fffe0ff */
[----:B--2---:R-:W-:Y:S02]  /*1e80*/  UIMAD UR10, UR6, UR10, UR4 ;  /* 0x0000000a060a72a4 */ /* 0x004fe4000f8e0204 */
[----:B------:R-:W-:Y:S01]  /*1e90*/  UIADD3 UR5, UPT, UPT, UR5, 0x1, URZ ;  /* 0x0000000105057890 */ /* 0x000fe2000fffe0ff */
[----:B-1----:R-:W-:Y:S01]  /*1ea0*/  ISETP.GE.AND P0, PT, R2, UR16, PT ;  /* 0x0000001002007c0c */ /* 0x002fe2000bf06270 */
[----:B------:R-:W-:-:S03]  /*1eb0*/  UMOV UR6, UR8 ;  /* 0x0000000800067c82 */ /* 0x000fc60008000000 */
[----:B------:R-:W-:-:S13]  /*1ec0*/  ISETP.GT.AND P0, PT, R2, -0x1, !P0 ;  /* 0xffffffff0200780c */ /* 0x000fda0004704270 */
.L_x_313:
[----:B------:R-:W0:Y:S01]  /*1ed0*/  LDCU UR17, c[0x0][0x3ac] ;  /* 0x00007580ff1177ac */ /* 0x000e220008000800 */
[----:B------:R-:W-:Y:S02]  /*1ee0*/  VIADD R5, R12, UR6 ;  /* 0x000000060c057c36 */ /* 0x000fe40008000000 */
[----:B------:R-:W-:Y:S01]  /*1ef0*/  HFMA2 R9, -RZ, RZ, 0, 0 ;  /* 0x00000000ff097431 */ /* 0x000fe200000001ff */
[----:B------:R-:W1:Y:S01]  /*1f00*/  LDCU.64 UR18, c[0x0][0x3a0] ;  /* 0x00007400ff1277ac */ /* 0x000e620008000a00 */
[----:B------:R-:W-:Y:S01]  /*1f10*/  UMOV UR7, UR6 ;  /* 0x0000000600077c82 */ /* 0x000fe20008000000 */
[----:B------:R-:W-:Y:S02]  /*1f20*/  UIADD3 UR16, UPT, UPT, UR10, UR6, URZ ;  /* 0x000000060a107290 */ /* 0x000fe4000fffe0ff */
[----:B------:R-:W-:Y:S02]  /*1f30*/  UIADD3 UR6, UPT, UPT, UR6, 0x1, URZ ;  /* 0x0000000106067890 */ /* 0x000fe4000fffe0ff */
[----:B------:R-:W-:-:S02]  /*1f40*/  UISETP.NE.AND UP1, UPT, UR7, UR4, UPT ;  /* 0x000000040700728c */ /* 0x000fc4000bf25270 */
[----:B0-----:R-:W-:Y:S01]  /*1f50*/  UISETP.GE.U32.AND UP2, UPT, UR17, 0x8, UPT ;  /* 0x000000081100788c */ /* 0x001fe2000bf46070 */
[----:B-1----:R-:W-:Y:S01]  /*1f60*/  ISETP.GE.AND P1, PT, R5, UR19, PT ;  /* 0x0000001305007c0c */ /* 0x002fe2000bf26270 */
[----:B------:R-:W-:-:S03]  /*1f70*/  IMAD R0, R2, UR18, R5 ;  /* 0x0000001202007c24 */ /* 0x000fc6000f8e0205 */
[----:B------:R-:W-:Y:S01]  /*1f80*/  ISETP.GT.AND P1, PT, R5, -0x1, !P1 ;  /* 0xffffffff0500780c */ /* 0x000fe20004f24270 */
[----:B------:R-:W-:-:S03]  /*1f90*/  IMAD R0, R0, UR17, RZ ;  /* 0x0000001100007c24 */ /* 0x000fc6000f8e02ff */
[----:B------:R-:W-:Y:S01]  /*1fa0*/  PLOP3.LUT P1, PT, P0, P1, PT, 0x80, 0x8 ;  /* 0x000000000008781c */ /* 0x000fe20000723070 */
[----:B------:R-:W-:-:S12]  /*1fb0*/  BRA.U !UP2, `(.L_x_308) ;  /* 0x000000010af07547 */ /* 0x000fd8000b800000 */
[----:B------:R-:W0:Y:S01]  /*1fc0*/  LDC.64 R4, c[0x0][0x380] ;  /* 0x0000e000ff047b82 */ /* 0x000e220000000a00 */
[----:B------:R-:W-:Y:S01]  /*1fd0*/  IMAD R13, R11, UR16, R8 ;  /* 0x000000100b0d7c24 */ /* 0x000fe2000f8e0208 */
[----:B------:R-:W-:Y:S01]  /*1fe0*/  MOV R9, R0 ;  /* 0x0000000000097202 */ /* 0x000fe20000000f00 */
[----:B------:R-:W-:Y:S01]  /*1ff0*/  UMOV UR7, UR9 ;  /* 0x0000000900077c82 */ /* 0x000fe20008000000 */
[----:B0-----:R-:W-:-:S03]  /*2000*/  IMAD.WIDE R4, R0, 0x4, R4 ;  /* 0x0000000400047825 */ /* 0x001fc600078e0204 */
[----:B------:R-:W-:-:S05]  /*2010*/  IADD3 R6, P2, PT, R4, 0x10, RZ ;  /* 0x0000001004067810 */ /* 0x000fca0007f5e0ff */
[----:B------:R-:W-:-:S08]  /*2020*/  IMAD.X R7, RZ, RZ, R5, P2 ;  /* 0x000000ffff077224 */ /* 0x000fd000010e0605 */
.L_x_309:
[----:B------:R-:W0:Y:S01]  /*2030*/  LDC.64 R4, c[0x0][0x380] ;  /* 0x0000e000ff047b82 */ /* 0x000e220000000a00 */
[----:B------:R-:W-:-:S07]  /*2040*/  MOV R27, RZ ;  /* 0x000000ff001b7202 */ /* 0x000fce0000000f00 */
[----:B------:R-:W1:Y:S08]  /*2050*/  LDC.64 R24, c[0x0][0x388] ;  /* 0x0000e200ff187b82 */ /* 0x000e700000000a00 */
[----:B------:R-:W2:Y:S01]  /*2060*/  LDC R21, c[0x0][0x3b0] ;  /* 0x0000ec00ff157b82 */ /* 0x000ea20000000800 */
[----:B0-----:R-:W-:-:S05]  /*2070*/  IMAD.WIDE R4, R9, 0x4, R4 ;  /* 0x0000000409047825 */ /* 0x001fca00078e0204 */
[----:B------:R0:W3:Y:S01]  /*2080*/  @P1 LDG.E R27, desc[UR12][R4.64] ;  /* 0x0000000c041b1981 */ /* 0x0000e2000c1e1900 */
[----:B-1----:R-:W-:-:S05]  /*2090*/  IMAD.WIDE R24, R13, 0x4, R24 ;  /* 0x000000040d187825 */ /* 0x002fca00078e0218 */
[----:B------:R1:W3:Y:S01]  /*20a0*/  LDG.E R17, desc[UR12][R24.64] ;  /* 0x0000000c18117981 */ /* 0x0002e2000c1e1900 */
[----:B------:R-:W-:Y:S02]  /*20b0*/  CS2R R22, SRZ ;  /* 0x0000000000167805 */ /* 0x000fe4000001ff00 */
[----:B0-----:R-:W-:Y:S01]  /*20c0*/  MOV R4, R6 ;  /* 0x0000000600047202 */ /* 0x001fe20000000f00 */
[----:B--2---:R-:W-:-:S04]  /*20d0*/  IMAD.WIDE.U32 R18, R21, 0x4, R24 ;  /* 0x0000000415127825 */ /* 0x004fc800078e0018 */
[----:B------:R-:W-:Y:S01]  /*20e0*/  IMAD.MOV.U32 R5, RZ, RZ, R7 ;  /* 0x000000ffff057224 */ /* 0x000fe200078e0007 */
[----:B------:R0:W2:Y:S04]  /*20f0*/  LDG.E R20, desc[UR12][R18.64] ;  /* 0x0000000c12147981 */ /* 0x0000a8000c1e1900 */
[----:B------:R-:W2:Y:S01]  /*2100*/  @P1 LDG.E R23, desc[UR12][R4.64+-0xc] ;  /* 0xfffff40c04171981 */ /* 0x000ea2000c1e1900 */
[C---:B------:R-:W-:Y:S01]  /*2110*/  IMAD.WIDE.U32 R6, R21.reuse, 0x4, R18 ;  /* 0x0000000415067825 */ /* 0x040fe200078e0012 */
[----:B-1----:R-:W-:Y:S02]  /*2120*/  MOV R24, RZ ;  /* 0x000000ff00187202 */ /* 0x002fe40000000f00 */
[----:B------:R-:W4:Y:S01]  /*2130*/  @P1 LDG.E R22, desc[UR12][R4.64] ;  /* 0x0000000c04161981 */ /* 0x000f22000c1e1900 */
[----:B------:R-:W-:-:S03]  /*2140*/  IMAD.WIDE.U32 R14, R21, 0x4, R6 ;  /* 0x00000004150e7825 */ /* 0x000fc600078e0006 */
[----:B------:R1:W4:Y:S04]  /*2150*/  LDG.E R25, desc[UR12][R6.64] ;  /* 0x0000000c06197981 */ /* 0x000328000c1e1900 */
[----:B------:R-:W4:Y:S01]  /*2160*/  LDG.E R29, desc[UR12][R14.64] ;  /* 0x0000000c0e1d7981 */ /* 0x000f22000c1e1900 */
[----:B------:R-:W-:-:S03]  /*2170*/  IMAD.MOV.U32 R28, RZ, RZ, RZ ;  /* 0x000000ffff1c7224 */ /* 0x000fc600078e00ff */
[----:B------:R-:W4:Y:S04]  /*2180*/  @P1 LDG.E R24, desc[UR12][R4.64+-0x4] ;  /* 0xfffffc0c04181981 */ /* 0x000f28000c1e1900 */
[----:B------:R-:W4:Y:S01]  /*2190*/  @P1 LDG.E R28, desc[UR12][R4.64+0x4] ;  /* 0x0000040c041c1981 */ /* 0x000f22000c1e1900 */
[----:B---3-5:R-:W-:Y:S01]  /*21a0*/  FFMA R27, R17, R27, R10 ;  /* 0x0000001b111b7223 */ /* 0x028fe2000000000a */
[----:B------:R-:W-:Y:S02]  /*21b0*/  HFMA2 R10, -RZ, RZ, 0, 0 ;  /* 0x00000000ff0a7431 */ /* 0x000fe400000001ff */
[----:B------:R-:W-:-:S04]  /*21c0*/  IMAD.WIDE.U32 R16, R21, 0x4, R14 ;  /* 0x0000000415107825 */ /* 0x000fc800078e000e */
[C---:B0-----:R-:W-:Y:S02]  /*21d0*/  IMAD.WIDE.U32 R18, R21.reuse, 0x4, R16 ;  /* 0x0000000415127825 */ /* 0x041fe400078e0010 */
[----:B------:R0:W3:Y:S04]  /*21e0*/  LDG.E R17, desc[UR12][R16.64] ;  /* 0x0000000c10117981 */ /* 0x0000e8000c1e1900 */
[----:B------:R-:W4:Y:S01]  /*21f0*/  @P1 LDG.E R10, desc[UR12][R4.64+-0x8] ;  /* 0xfffff80c040a1981 */ /* 0x000f22000c1e1900 */
[----:B--2---:R-:W-:Y:S01]  /*2200*/  FFMA R27, R20, R23, R27 ;  /* 0x00000017141b7223 */ /* 0x004fe2000000001b */
[----:B------:R-:W-:Y:S02]  /*2210*/  HFMA2 R20, -RZ, RZ, 0, 0 ;  /* 0x00000000ff147431 */ /* 0x000fe400000001ff */
[----:B-1----:R-:W-:Y:S01]  /*2220*/  IMAD.WIDE.U32 R6, R21, 0x4, R18 ;  /* 0x0000000415067825 */ /* 0x002fe200078e0012 */
[----:B------:R-:W2:Y:S01]  /*2230*/  LDG.E R26, desc[UR12][R18.64] ;  /* 0x0000000c121a7981 */ /* 0x000ea2000c1e1900 */
[----:B0-----:R-:W-:-:S03]  /*2240*/  MOV R16, RZ ;  /* 0x000000ff00107202 */ /* 0x001fc60000000f00 */
[----:B------:R0:W2:Y:S01]  /*2250*/  LDG.E R23, desc[UR12][R6.64] ;  /* 0x0000000c06177981 */ /* 0x0000a2000c1e1900 */
[----:B------:R-:W-:-:S03]  /*2260*/  IMAD.WIDE.U32 R14, R21, 0x4, R6 ;  /* 0x00000004150e7825 */ /* 0x000fc600078e0006 */
[----:B------:R-:W2:Y:S04]  /*2270*/  @P1 LDG.E R20, desc[UR12][R4.64+0x8] ;  /* 0x0000080c04141981 */ /* 0x000ea8000c1e1900 */
[----:B------:R-:W2:Y:S04]  /*2280*/  LDG.E R15, desc[UR12][R14.64] ;  /* 0x0000000c0e0f7981 */ /* 0x000ea8000c1e1900 */
[----:B------:R-:W2:Y:S01]  /*2290*/  @P1 LDG.E R16, desc[UR12][R4.64+0xc] ;  /* 0x00000c0c04101981 */ /* 0x000ea2000c1e1900 */
[----:B------:R-:W-:-:S04]  /*22a0*/  UIADD3 UR7, UPT, UPT, UR7, 0x8, URZ ;  /* 0x0000000807077890 */ /* 0x000fc8000fffe0ff */
[----:B------:R-:W-:Y:S01]  /*22b0*/  UISETP.NE.AND UP2, UPT, UR7, URZ, UPT ;  /* 0x000000ff0700728c */ /* 0x000fe2000bf45270 */
[----:B0-----:R-:W-:Y:S02]  /*22c0*/  IADD3 R6, P2, PT, R4, 0x20, RZ ;  /* 0x0000002004067810 */ /* 0x001fe40007f5e0ff */
[----:B------:R-:W-:Y:S02]  /*22d0*/  LEA R13, R21, R13, 0x3 ;  /* 0x0000000d150d7211 */ /* 0x000fe400078e18ff */
[----:B------:R-:W-:Y:S01]  /*22e0*/  IADD3 R9, PT, PT, R9, 0x8, RZ ;  /* 0x0000000809097810 */ /* 0x000fe20007ffe0ff */
[----:B------:R-:W-:Y:S02]  /*22f0*/  IMAD.X R7, RZ, RZ, R5, P2 ;  /* 0x000000ffff077224 */ /* 0x000fe400010e0605 */
[----:B----4-:R-:W-:-:S04]  /*2300*/  FFMA R10, R25, R10, R27 ;  /* 0x0000000a190a7223 */ /* 0x010fc8000000001b */
[----:B------:R-:W-:-:S04]  /*2310*/  FFMA R10, R29, R24, R10 ;  /* 0x000000181d0a7223 */ /* 0x000fc8000000000a */
[----:B---3--:R-:W-:-:S04]  /*2320*/  FFMA R17, R17, R22, R10 ;  /* 0x0000001611117223 */ /* 0x008fc8000000000a */
[----:B--2---:R-:W-:-:S04]  /*2330*/  FFMA R26, R26, R28, R17 ;  /* 0x0000001c1a1a7223 */ /* 0x004fc80000000011 */
[----:B------:R-:W-:-:S04]  /*2340*/  FFMA R20, R23, R20, R26 ;  /* 0x0000001417147223 */ /* 0x000fc8000000001a */
[----:B------:R-:W-:Y:S01]  /*2350*/  FFMA R10, R15, R16, R20 ;  /* 0x000000100f0a7223 */ /* 0x000fe20000000014 */
[----:B------:R-:W-:Y:S06]  /*2360*/  BRA.U UP2, `(.L_x_309) ;  /* 0xfffffffd02307547 */ /* 0x000fec000b83ffff */
[----:B------:R-:W-:-:S07]  /*2370*/  IMAD.U32 R9, RZ, RZ, UR15 ;  /* 0x0000000fff097e24 */ /* 0x000fce000f8e00ff */
.L_x_308:
[----:B------:R-:W-:-:S09]  /*2380*/  UISETP.NE.AND UP2, UPT, UR11, URZ, UPT ;  /* 0x000000ff0b00728c */ /* 0x000fd2000bf45270 */
[----:B------:R-:W-:Y:S05]  /*2390*/  BRA.U !UP2, `(.L_x_310) ;  /* 0x000000050a6c7547 */ /* 0x000fea000b800000 */
[----:B------:R-:W-:Y:S02]  /*23a0*/  UIADD3 UR7, UPT, UPT, UR11, -0x1, URZ ;  /* 0xffffffff0b077890 */ /* 0x000fe4000fffe0ff */
[----:B------:R-:W-:Y:S02]  /*23b0*/  UISETP.NE.AND UP3, UPT, UR14, URZ, UPT ;  /* 0x000000ff0e00728c */ /* 0x000fe4000bf65270 */
[----:B------:R-:W-:-:S09]  /*23c0*/  UISETP.GE.U32.AND UP2, UPT, UR7, 0x3, UPT ;  /* 0x000000030700788c */ /* 0x000fd2000bf46070 */
[----:B------:R-:W-:Y:S05]  /*23d0*/  BRA.U !UP2, `(.L_x_311) ;  /* 0x000000010aac7547 */ /* 0x000fea000b800000 */
[----:B------:R-:W0:Y:S01]  /*23e0*/  LDC R22, c[0x0][0x3ac] ;  /* 0x0000eb00ff167b82 */ /* 0x000e220000000800 */
[CC--:B------:R-:W-:Y:S02]  /*23f0*/  @P1 IADD3 R20, P2, PT, R0.reuse, R9.reuse, RZ ;  /* 0x0000000900141210 */ /* 0x0c0fe40007f5e0ff */
[C---:B------:R-:W-:Y:S02]  /*2400*/  @P1 IADD3 R21, PT, PT, R0.reuse, R9, RZ ;  /* 0x0000000900151210 */ /* 0x040fe40007ffe0ff */
[----:B------:R-:W-:-:S03]  /*2410*/  @P1 LEA.HI.X.SX32 R24, R0, RZ, 0x1, P2 ;  /* 0x000000ff00181211 */ /* 0x000fc600010f0eff */
[----:B------:R-:W1:Y:S08]  /*2420*/  LDC R13, c[0x0][0x3b0] ;  /* 0x0000ec00ff0d7b82 */ /* 0x000e700000000800 */
[----:B------:R-:W2:Y:S08]  /*2430*/  LDC.64 R16, c[0x0][0x388] ;  /* 0x0000e200ff107b82 */ /* 0x000eb00000000a00 */
[----:B------:R-:W3:Y:S01]  /*2440*/  @P1 LDC.64 R14, c[0x0][0x380] ;  /* 0x0000e000ff0e1b82 */ /* 0x000ee20000000a00 */
[----:B0-----:R-:W-:-:S07]  /*2450*/  IMAD R22, R22, UR16, R9 ;  /* 0x0000001016167c24 */ /* 0x001fce000f8e0209 */
[----:B------:R-:W0:Y:S01]  /*2460*/  @P1 LDC.64 R18, c[0x0][0x380] ;  /* 0x0000e000ff121b82 */ /* 0x000e220000000a00 */
[----:B-1----:R-:W-:Y:S01]  /*2470*/  IMAD R25, R22, R13, R8 ;  /* 0x0000000d16197224 */ /* 0x002fe200078e0208 */
[----:B------:R-:W-:-:S06]  /*2480*/  CS2R R22, SRZ ;  /* 0x0000000000167805 */ /* 0x000fcc000001ff00 */
[----:B------:R-:W1:Y:S01]  /*2490*/  @P1 LDC.64 R4, c[0x0][0x380] ;  /* 0x0000e000ff041b82 */ /* 0x000e620000000a00 */
[----:B--2---:R-:W-:-:S07]  /*24a0*/  IMAD.WIDE R16, R25, 0x4, R16 ;  /* 0x0000000419107825 */ /* 0x004fce00078e0210 */
[----:B------:R-:W2:Y:S01]  /*24b0*/  @P1 LDC.64 R6, c[0x0][0x380] ;  /* 0x0000e000ff061b82 */ /* 0x000ea20000000a00 */
[----:B---3--:R-:W-:-:S04]  /*24c0*/  @P1 LEA R14, P2, R20, R14, 0x2 ;  /* 0x0000000e140e1211 */ /* 0x008fc800078410ff */
[----:B------:R-:W-:Y:S02]  /*24d0*/  @P1 LEA.HI.X R15, R20, R15, R24, 0x2, P2 ;  /* 0x0000000f140f1211 */ /* 0x000fe400010f1418 */
[CC--:B------:R-:W-:Y:S01]  /*24e0*/  @P1 IADD3 R28, P2, PT, R0.reuse, R9.reuse, RZ ;  /* 0x00000009001c1210 */ /* 0x0c0fe20007f5e0ff */
[----:B0-----:R-:W-:Y:S01]  /*24f0*/  @P1 IMAD.WIDE R18, R21, 0x4, R18 ;  /* 0x0000000415121825 */ /* 0x001fe200078e0212 */
[C---:B------:R-:W-:Y:S01]  /*2500*/  @P1 IADD3 R26, P3, PT, R0.reuse, R9, RZ ;  /* 0x00000009001a1210 */ /* 0x040fe20007f7e0ff */
[----:B------:R-:W3:Y:S02]  /*2510*/  @P1 LDG.E R22, desc[UR12][R14.64+0x4] ;  /* 0x0000040c0e161981 */ /* 0x000ee4000c1e1900 */
[C---:B------:R-:W-:Y:S01]  /*2520*/  IMAD.WIDE.U32 R20, R13.reuse, 0x4, R16 ;  /* 0x000000040d147825 */ /* 0x040fe200078e0010 */
[----:B------:R-:W-:Y:S01]  /*2530*/  @P1 LEA.HI.X.SX32 R29, R0, RZ, 0x1, P2 ;  /* 0x000000ff001d1211 */ /* 0x000fe200010f0eff */
[----:B------:R0:W4:Y:S01]  /*2540*/  @P1 LDG.E R23, desc[UR12][R18.64] ;  /* 0x0000000c12171981 */ /* 0x000122000c1e1900 */
[----:B-1----:R-:W-:Y:S01]  /*2550*/  @P1 LEA R4, P2, R28, R4, 0x2 ;  /* 0x000000041c041211 */ /* 0x002fe200078410ff */
[----:B------:R-:W-:-:S02]  /*2560*/  IMAD.WIDE.U32 R24, R13, 0x4, R20 ;  /* 0x000000040d187825 */ /* 0x000fc400078e0014 */
[----:B------:R-:W4:Y:S01]  /*2570*/  LDG.E R17, desc[UR12][R16.64] ;  /* 0x0000000c10117981 */ /* 0x000f22000c1e1900 */
[----:B------:R-:W-:-:S03]  /*2580*/  @P1 LEA.HI.X R5, R28, R5, R29, 0x2, P2 ;  /* 0x000000051c051211 */ /* 0x000fc600010f141d */
[----:B------:R-:W3:Y:S01]  /*2590*/  LDG.E R27, desc[UR12][R20.64] ;  /* 0x0000000c141b7981 */ /* 0x000ee2000c1e1900 */
[----:B0-----:R-:W-:Y:S01]  /*25a0*/  HFMA2 R18, -RZ, RZ, 0, 0 ;  /* 0x00000000ff127431 */ /* 0x001fe200000001ff */
[----:B------:R-:W-:Y:S02]  /*25b0*/  @P1 LEA.HI.X.SX32 R28, R0, RZ, 0x1, P3 ;  /* 0x000000ff001c1211 */ /* 0x000fe400018f0eff */
[C---:B--2---:R-:W-:Y:S01]  /*25c0*/  @P1 LEA R6, P2, R26.reuse, R6, 0x2 ;  /* 0x000000061a061211 */ /* 0x044fe200078410ff */
[----:B------:R-:W-:Y:S01]  /*25d0*/  IMAD.WIDE.U32 R14, R13, 0x4, R24 ;  /* 0x000000040d0e7825 */ /* 0x000fe200078e0018 */
[----:B------:R-:W2:Y:S02]  /*25e0*/  LDG.E R19, desc[UR12][R24.64] ;  /* 0x0000000c18137981 */ /* 0x000ea4000c1e1900 */
[----:B------:R-:W-:Y:S01]  /*25f0*/  @P1 LEA.HI.X R7, R26, R7, R28, 0x2, P2 ;  /* 0x000000071a071211 */ /* 0x000fe200010f141c */
[----:B------:R-:W-:Y:S01]  /*2600*/  IMAD.MOV.U32 R13, RZ, RZ, RZ ;  /* 0x000000ffff0d7224 */ /* 0x000fe200078e00ff */
[----:B------:R-:W2:Y:S04]  /*2610*/  @P1 LDG.E R18, desc[UR12][R4.64+0x8] ;  /* 0x0000080c04121981 */ /* 0x000ea8000c1e1900 */
[----:B------:R-:W2:Y:S04]  /*2620*/  LDG.E R14, desc[UR12][R14.64] ;  /* 0x0000000c0e0e7981 */ /* 0x000ea8000c1e1900 */
[----:B------:R-:W2:Y:S01]  /*2630*/  @P1 LDG.E R13, desc[UR12][R6.64+0xc] ;  /* 0x00000c0c060d1981 */ /* 0x000ea2000c1e1900 */
[----:B------:R-:W-:Y:S01]  /*2640*/  IADD3 R9, PT, PT, R9, 0x4, RZ ;  /* 0x0000000409097810 */ /* 0x000fe20007ffe0ff */
[----:B----45:R-:W-:-:S04]  /*2650*/  FFMA R10, R17, R23, R10 ;  /* 0x00000017110a7223 */ /* 0x030fc8000000000a */
[----:B---3--:R-:W-:-:S04]  /*2660*/  FFMA R10, R27, R22, R10 ;  /* 0x000000161b0a7223 */ /* 0x008fc8000000000a */
[----:B--2---:R-:W-:-:S04]  /*2670*/  FFMA R19, R19, R18, R10 ;  /* 0x0000001213137223 */ /* 0x004fc8000000000a */
[----:B------:R-:W-:-:S07]  /*2680*/  FFMA R10, R14, R13, R19 ;  /* 0x0000000d0e0a7223 */ /* 0x000fce0000000013 */
.L_x_311:
[----:B------:R-:W-:Y:S05]  /*2690*/  BRA.U !UP3, `(.L_x_310) ;  /* 0x000000010bac7547 */ /* 0x000fea000b800000 */
[----:B------:R-:W0:Y:S01]  /*26a0*/  LDC R16, c[0x0][0x3ac] ;  /* 0x0000eb00ff107b82 */ /* 0x000e220000000800 */
[----:B------:R-:W-:Y:S01]  /*26b0*/  UISETP.NE.AND UP2, UPT, UR14, 0x1, UPT ;  /* 0x000000010e00788c */ /* 0x000fe2000bf45270 */
[----:B0-----:R-:W-:-:S04]  /*26c0*/  LOP3.LUT R4, R16, 0x1, RZ, 0xc0, !PT ;  /* 0x0000000110047812 */ /* 0x001fc800078ec0ff */
[----:B------:R-:W-:-:S04]  /*26d0*/  ISETP.NE.U32.AND P2, PT, R4, 0x1, PT ;  /* 0x000000010400780c */ /* 0x000fc80003f45070 */
[----:B------:R-:W-:Y:S09]  /*26e0*/  BRA.U !UP2, `(.L_x_312) ;  /* 0x000000010a647547 */ /* 0x000ff2000b800000 */
[----:B------:R-:W0:Y:S01]  /*26f0*/  LDC R18, c[0x0][0x3ac] ;  /* 0x0000eb00ff127b82 */ /* 0x000e220000000800 */
[CC--:B------:R-:W-:Y:S02]  /*2700*/  @P1 IADD3 R13, PT, PT, R0.reuse, R9.reuse, RZ ;  /* 0x00000009000d1210 */ /* 0x0c0fe40007ffe0ff */
[----:B------:R-:W-:Y:S02]  /*2710*/  @P1 SHF.R.S32.HI R17, RZ, 0x1f, R9 ;  /* 0x0000001fff111819 */ /* 0x000fe40000011409 */
[----:B------:R-:W-:-:S03]  /*2720*/  @P1 IADD3 R23, P3, PT, R0, R9, RZ ;  /* 0x0000000900171210 */ /* 0x000fc60007f7e0ff */
[----:B------:R-:W1:Y:S08]  /*2730*/  LDC R19, c[0x0][0x3b0] ;  /* 0x0000ec00ff137b82 */ /* 0x000e700000000800 */
[----:B------:R-:W2:Y:S08]  /*2740*/  LDC.64 R14, c[0x0][0x388] ;  /* 0x0000e200ff0e7b82 */ /* 0x000eb00000000a00 */
[----:B------:R-:W3:Y:S01]  /*2750*/  @P1 LDC.64 R6, c[0x0][0x380] ;  /* 0x0000e000ff061b82 */ /* 0x000ee20000000a00 */
[----:B0-----:R-:W-:-:S07]  /*2760*/  IMAD R18, R18, UR16, R9 ;  /* 0x0000001012127c24 */ /* 0x001fce000f8e0209 */
[----:B------:R-:W0:Y:S01]  /*2770*/  @P1 LDC.64 R4, c[0x0][0x380] ;  /* 0x0000e000ff041b82 */ /* 0x000e220000000a00 */
[----:B-1----:R-:W-:Y:S01]  /*2780*/  IMAD R21, R18, R19, R8 ;  /* 0x0000001312157224 */ /* 0x002fe200078e0208 */
[----:B------:R-:W-:-:S03]  /*2790*/  @P1 LEA.HI.X.SX32 R18, R0, R17, 0x1, P3 ;  /* 0x0000001100121211 */ /* 0x000fc600018f0eff */
[----:B--2---:R-:W-:Y:S01]  /*27a0*/  IMAD.WIDE R14, R21, 0x4, R14 ;  /* 0x00000004150e7825 */ /* 0x004fe200078e020e */
[----:B------:R-:W-:-:S03]  /*27b0*/  MOV R17, RZ ;  /* 0x000000ff00117202 */ /* 0x000fc60000000f00 */
[----:B---3--:R-:W-:-:S04]  /*27c0*/  @P1 IMAD.WIDE R6, R13, 0x4, R6 ;  /* 0x000000040d061825 */ /* 0x008fc800078e0206 */
[----:B------:R-:W-:Y:S01]  /*27d0*/  IMAD.MOV.U32 R13, RZ, RZ, RZ ;  /* 0x000000ffff0d7224 */ /* 0x000fe200078e00ff */
[----:B0-----:R-:W-:-:S05]  /*27e0*/  @P1 LEA R4, P3, R23, R4, 0x2 ;  /* 0x0000000417041211 */ /* 0x001fca00078610ff */
[----:B------:R-:W2:Y:S01]  /*27f0*/  @P1 LDG.E R13, desc[UR12][R6.64] ;  /* 0x0000000c060d1981 */ /* 0x000ea2000c1e1900 */
[----:B------:R-:W-:Y:S01]  /*2800*/  @P1 LEA.HI.X R5, R23, R5, R18, 0x2, P3 ;  /* 0x0000000517051211 */ /* 0x000fe200018f1412 */
[----:B------:R-:W-:Y:S02]  /*2810*/  IMAD.WIDE.U32 R18, R19, 0x4, R14 ;  /* 0x0000000413127825 */ /* 0x000fe400078e000e */
[----:B------:R-:W2:Y:S04]  /*2820*/  LDG.E R15, desc[UR12][R14.64] ;  /* 0x0000000c0e0f7981 */ /* 0x000ea8000c1e1900 */
[----:B------:R-:W3:Y:S04]  /*2830*/  @P1 LDG.E R17, desc[UR12][R4.64+0x4] ;  /* 0x0000040c04111981 */ /* 0x000ee8000c1e1900 */
[----:B------:R-:W3:Y:S01]  /*2840*/  LDG.E R18, desc[UR12][R18.64] ;  /* 0x0000000c12127981 */ /* 0x000ee2000c1e1900 */
[----:B------:R-:W-:Y:S01]  /*2850*/  IADD3 R9, PT, PT, R9, 0x2, RZ ;  /* 0x0000000209097810 */ /* 0x000fe20007ffe0ff */
[----:B--2--5:R-:W-:-:S04]  /*2860*/  FFMA R13, R15, R13, R10 ;  /* 0x0000000d0f0d7223 */ /* 0x024fc8000000000a */
[----:B---3--:R-:W-:-:S07]  /*2870*/  FFMA R10, R18, R17, R13 ;  /* 0x00000011120a7223 */ /* 0x008fce000000000d */
.L_x_312:
[----:B------:R-:W-:Y:S05]  /*2880*/  @P2 BRA `(.L_x_310) ;  /* 0x0000000000302947 */ /* 0x000fea0003800000 */
[----:B------:R-:W0:Y:S01]  /*2890*/  @P1 LDC.64 R6, c[0x0][0x380] ;  /* 0x0000e000ff061b82 */ /* 0x000e220000000a00 */
[----:B------:R-:W1:Y:S01]  /*28a0*/  LDCU UR7, c[0x0][0x3b0] ;  /* 0x00007600ff0777ac */ /* 0x000e620008000800 */
[--C-:B------:R-:W-:Y:S02]  /*28b0*/  IMAD R13, R16, UR16, R9.reuse ;  /* 0x00000010100d7c24 */ /* 0x100fe4000f8e0209 */
[----:B------:R-:W-:-:S04]  /*28c0*/  @P1 IMAD.IADD R9, R0, 0x1, R9 ;  /* 0x0000000100091824 */ /* 0x000fc800078e0209 */
[----:B------:R-:W2:Y:S01]  /*28d0*/  LDC.64 R4, c[0x0][0x388] ;  /* 0x0000e200ff047b82 */ /* 0x000ea20000000a00 */
[----:B-1----:R-:W-:Y:S02]  /*28e0*/  IMAD R13, R13, UR7, R8 ;  /* 0x000000070d0d7c24 */ /* 0x002fe4000f8e0208 */
[----:B0-----:R-:W-:-:S04]  /*28f0*/  @P1 IMAD.WIDE R6, R9, 0x4, R6 ;  /* 0x0000000409061825 */ /* 0x001fc800078e0206 */
[----:B------:R-:W-:Y:S02]  /*2900*/  HFMA2 R9, -RZ, RZ, 0, 0 ;  /* 0x00000000ff097431 */ /* 0x000fe400000001ff */
[----:B--2---:R-:W-:-:S04]  /*2910*/  IMAD.WIDE R4, R13, 0x4, R4 ;  /* 0x000000040d047825 */ /* 0x004fc800078e0204 */
[----:B------:R-:W2:Y:S04]  /*2920*/  @P1 LDG.E R9, desc[UR12][R6.64] ;  /* 0x0000000c06091981 */ /* 0x000ea8000c1e1900 */
[----:B------:R-:W2:Y:S02]  /*2930*/  LDG.E R5, desc[UR12][R4.64] ;  /* 0x0000000c04057981 */ /* 0x000ea4000c1e1900 */
[----:B--2--5:R-:W-:-:S07]  /*2940*/  FFMA R10, R5, R9, R10 ;  /* 0x00000009050a7223 */ /* 0x024fce000000000a */
.L_x_310:
[----:B------:R-:W-:Y:S05]  /*2950*/  BRA.U UP1, `(.L_x_313) ;  /* 0xfffffff5015c7547 */ /* 0x000fea000b83ffff */
[----:B------:R-:W-:Y:S05]  /*2960*/  BRA.U UP0, `(.L_x_314) ;  /* 0xfffffff5001c7547 */ /* 0x000fea000b83ffff */
        /* <DEDUP_REMOVED lines=10> */
[----:B-1----:R-:W-:Y:S01]  /*2a10*/  IMAD.MOV.U32 R5, RZ, RZ, 0x3bbb989d ;  /* 0x3bbb989dff057424 */ /* 0x002fe200078e00ff */
[----:B------:R-:W-:Y:S01]  /*2a20*/  MOV R7, 0x437c0000 ;  /* 0x437c000000077802 */ /* 0x000fe20000000f00 */
[----:B------:R-:W-:Y:S02]  /*2a30*/  BSSY.RECONVERGENT B0, `(.L_x_317) ;  /* 0x0000015000007945 */ /* 0x000fe40003800200 */
[----:B------:R-:W-:-:S04]  /*2a40*/  FFMA.SAT R0, R10, -R5, 0.5 ;  /* 0x3f0000000a007423 */ /* 0x000fc80000002805 */
        /* <DEDUP_REMOVED lines=13> */
[----:B------:R-:W-:Y:S05]  /*2b20*/  CALL.REL.NOINC `($__internal_4_$__cuda_sm20_rcp_rn_f32_slowpath) ;  /* 0x0000001800207944 */ /* 0x000fea0003c00000 */
[----:B------:R-:W-:Y:S05]  /*2b30*/  BRA `(.L_x_319) ;  /* 0x0000000000107947 */ /* 0x000fea0003800000 */
.L_x_318:
[----:B------:R-:W0:Y:S02]  /*2b40*/  MUFU.RCP R6, R7 ;  /* 0x0000000700067308 */ /* 0x000e240000001000 */
[----:B0-----:R-:W-:-:S04]  /*2b50*/  FFMA R0, R7, R6, -1 ;  /* 0xbf80000007007423 */ /* 0x001fc80000000006 */
[----:B------:R-:W-:-:S04]  /*2b60*/  FADD.FTZ R5, -R0, -RZ ;  /* 0x800000ff00057221 */ /* 0x000fc80000010100 */
[----:B------:R-:W-:-:S07]  /*2b70*/  FFMA R6, R6, R5, R6 ;  /* 0x0000000506067223 */ /* 0x000fce0000000006 */
.L_x_319:
[----:B------:R-:W-:Y:S05]  /*2b80*/  BSYNC.RECONVERGENT B0 ;  /* 0x0000000000007941 */ /* 0x000fea0003800200 */
.L_x_317:
[----:B------:R-:W0:Y:S01]  /*2b90*/  LDC.64 R4, c[0x0][0x398] ;  /* 0x0000e600ff047b82 */ /* 0x000e220000000a00 */
[----:B------:R-:W-:-:S05]  /*2ba0*/  IADD3 R7, PT, PT, R3, R8, RZ ;  /* 0x0000000803077210 */ /* 0x000fca0007ffe0ff */
[----:B0-----:R-:W-:-:S05]  /*2bb0*/  IMAD.WIDE R4, R7, 0x4, R4 ;  /* 0x0000000407047825 */ /* 0x001fca00078e0204 */
[----:B------:R2:W-:Y:S01]  /*2bc0*/  STG.E desc[UR12][R4.64], R6 ;  /* 0x0000000604007986 */ /* 0x0005e2000c10190c */
[----:B------:R-:W-:Y:S05]  /*2bd0*/  BRA `(.L_x_316) ;  /* 0x0000000000107947 */ /* 0x000fea0003800000 */
.L_x_315:
[----:B------:R-:W0:Y:S01]  /*2be0*/  LDC.64 R4, c[0x0][0x398] ;  /* 0x0000e600ff047b82 */ /* 0x000e220000000a00 */
[----:B------:R-:W-:-:S04]  /*2bf0*/  IMAD.IADD R7, R3, 0x1, R8 ;  /* 0x0000000103077824 */ /* 0x000fc800078e0208 */
[----:B0-----:R-:W-:-:S05]  /*2c00*/  IMAD.WIDE R4, R7, 0x4, R4 ;  /* 0x0000000407047825 */ /* 0x001fca00078e0204 */
[----:B-----5:R0:W-:Y:S02]  /*2c10*/  STG.E desc[UR12][R4.64], R10 ;  /* 0x0000000a04007986 */ /* 0x0201e4000c10190c */
.L_x_316:
[----:B------:R-:W3:Y:S01]  /*2c20*/  LDCU UR5, c[0x0][0x3b0] ;  /* 0x00007600ff0577ac */ /* 0x000ee20008000800 */
[----:B------:R-:W-:-:S04]  /*2c30*/  IADD3 R8, PT, PT, R8, 0x1, RZ ;  /* 0x0000000108087810 */ /* 0x000fc80007ffe0ff */
[----:B---3--:R-:W-:-:S13]  /*2c40*/  ISETP.NE.AND P0, PT, R8, UR5, PT ;  /* 0x0000000508007c0c */ /* 0x008fda000bf05270 */
[----:B------:R-:W-:Y:S05]  /*2c50*/  @!P0 EXIT ;  /* 0x000000000000894d */ /* 0x000fea0003800000 */
[----:B------:R-:W-:Y:S05]  /*2c60*/  BRA `(.L_x_320) ;  /* 0xfffffff0004c7947 */ /* 0x000fea000383ffff */
.L_x_307:
        /* <DEDUP_REMOVED lines=13> */
.L_x_324:
        /* <DEDUP_REMOVED lines=24> */
.L_x_323:
        /* <DEDUP_REMOVED lines=19> */
.L_x_325:
        /* <DEDUP_REMOVED lines=15> */
.L_x_326:
[----:B------:R-:W-:Y:S05]  /*30e0*/  @P1 EXIT ;  /* 0x000000000000194d */ /* 0x000fea0003800000 */
[----:B------:R-:W3:Y:S08]  /*30f0*/  LDC.64 R4, c[0x0][0x390] ;  /* 0x0000e400ff047b82 */ /* 0x000ef00000000a00 */
[----:B012---:R-:W0:Y:S01]  /*3100*/  LDC.64 R6, c[0x0][0x398] ;  /* 0x0000e600ff067b82 */ /* 0x007e220000000a00 */
[----:B---3--:R-:W-:-:S06]  /*3110*/  IMAD.WIDE.U32 R4, R2, 0x4, R4 ;  /* 0x0000000402047825 */ /* 0x008fcc00078e0004 */
[----:B------:R-:W2:Y:S01]  /*3120*/  LDG.E R5, desc[UR12][R4.64] ;  /* 0x0000000c04057981 */ /* 0x000ea2000c1e1900 */
[----:B------:R-:W-:-:S05]  /*3130*/  IADD3 R3, PT, PT, R3, R2, RZ ;  /* 0x0000000203037210 */ /* 0x000fca0007ffe0ff */
[----:B0-----:R-:W-:-:S05]  /*3140*/  IMAD.WIDE R2, R3, 0x4, R6 ;  /* 0x0000000403027825 */ /* 0x001fca00078e0206 */
[----:B--2---:R-:W-:Y:S01]  /*3150*/  STG.E desc[UR12][R2.64], R5 ;  /* 0x0000000502007986 */ /* 0x004fe2000c10190c */
[----:B------:R-:W-:Y:S05]  /*3160*/  EXIT ;  /* 0x000000000000794d */ /* 0x000fea0003800000 */
.L_x_322:
[----:B------:R-:W-:Y:S01]  /*3170*/  ISETP.GE.U32.AND P0, PT, R2, 0x3, PT ;  /* 0x000000030200780c */ /* 0x000fe20003f06070 */
[----:B------:R-:W-:Y:S01]  /*3180*/  IMAD.MOV.U32 R8, RZ, RZ, RZ ;  /* 0x000000ffff087224 */ /* 0x000fe200078e00ff */
[----:B------:R-:W-:-:S11]  /*3190*/  LOP3.LUT R11, R0, 0x3, RZ, 0xc0, !PT ;  /* 0x00000003000b7812 */ /* 0x000fd600078ec0ff */
[----:B------:R-:W-:Y:S05]  /*31a0*/  @!P0 BRA `(.L_x_327) ;  /* 0x0000000400a88947 */ /* 0x000fea0003800000 */
[----:B------:R-:W0:Y:S01]  /*31b0*/  LDC.64 R12, c[0x0][0x398] ;  /* 0x0000e600ff0c7b82 */ /* 0x000e220000000a00 */
[----:B------:R-:W-:Y:S02]  /*31c0*/  LOP3.LUT R8, R0, 0x7ffffffc, RZ, 0xc0, !PT ;  /* 0x7ffffffc00087812 */ /* 0x000fe400078ec0ff */
[----:B------:R-:W-:-:S05]  /*31d0*/  MOV R21, RZ ;  /* 0x000000ff00157202 */ /* 0x000fca0000000f00 */
[----:B------:R-:W1:Y:S02]  /*31e0*/  LDC.64 R14, c[0x0][0x390] ;  /* 0x0000e400ff0e7b82 */ /* 0x000e640000000a00 */
.L_x_336:
        /* <DEDUP_REMOVED lines=15> */
[----:B------:R-:W-:Y:S05]  /*32e0*/  @P0 BRA `(.L_x_328) ;  /* 0x0000000000100947 */ /* 0x000fea0003800000 */
[----:B------:R-:W-:Y:S01]  /*32f0*/  IMAD.MOV.U32 R0, RZ, RZ, R7 ;  /* 0x000000ffff007224 */ /* 0x000fe200078e0007 */
[----:B------:R-:W-:-:S07]  /*3300*/  MOV R2, 0x3320 ;  /* 0x0000332000027802 */ /* 0x000fce0000000f00 */
[----:B0-----:R-:W-:Y:S05]  /*3310*/  CALL.REL.NOINC `($__internal_4_$__cuda_sm20_rcp_rn_f32_slowpath) ;  /* 0x0000001000247944 */ /* 0x001fea0003c00000 */
[----:B------:R-:W-:Y:S05]  /*3320*/  BRA `(.L_x_329) ;  /* 0x0000000000107947 */ /* 0x000fea0003800000 */
.L_x_328:
[----:B------:R-:W1:Y:S02]  /*3330*/  MUFU.RCP R6, R7 ;  /* 0x0000000700067308 */ /* 0x000e640000001000 */
[----:B-1----:R-:W-:-:S04]  /*3340*/  FFMA R0, R7, R6, -1 ;  /* 0xbf80000007007423 */ /* 0x002fc80000000006 */
[----:B------:R-:W-:-:S04]  /*3350*/  FADD.FTZ R5, -R0, -RZ ;  /* 0x800000ff00057221 */ /* 0x000fc80000010100 */
[----:B------:R-:W-:-:S07]  /*3360*/  FFMA R6, R6, R5, R6 ;  /* 0x0000000506067223 */ /* 0x000fce0000000006 */
.L_x_329:
        /* <DEDUP_REMOVED lines=22> */
.L_x_330:
[----:B------:R-:W0:Y:S02]  /*34d0*/  MUFU.RCP R6, R7 ;  /* 0x0000000700067308 */ /* 0x000e240000001000 */
[----:B0-----:R-:W-:-:S04]  /*34e0*/  FFMA R0, R7, R6, -1 ;  /* 0xbf80000007007423 */ /* 0x001fc80000000006 */
[----:B------:R-:W-:-:S04]  /*34f0*/  FADD.FTZ R5, -R0, -RZ ;  /* 0x800000ff00057221 */ /* 0x000fc80000010100 */
[----:B------:R-:W-:-:S07]  /*3500*/  FFMA R6, R6, R5, R6 ;  /* 0x0000000506067223 */ /* 0x000fce0000000006 */
.L_x_331:
[----:B------:R0:W-:Y:S04]  /*3510*/  STG.E desc[UR12][R18.64+0x4], R6 ;  /* 0x0000040612007986 */ /* 0x0001e8000c10190c */
[----:B------:R-:W2:Y:S01]  /*3520*/  LDG.E R0, desc[UR12][R16.64+0x8] ;  /* 0x0000080c10007981 */ /* 0x000ea2000c1e1900 */
[----:B------:R-:W-:Y:S01]  /*3530*/  HFMA2 R5, -RZ, RZ, 0.96630859375, -0.0022525787353515625 ;  /* 0x3bbb989dff057431 */ /* 0x000fe200000001ff */
[----:B------:R-:W-:-:S04]  /*3540*/  MOV R7, 0x437c0000 ;  /* 0x437c000000077802 */ /* 0x000fc80000000f00 */
        /* <DEDUP_REMOVED lines=12> */
[----:B------:R-:W-:Y:S02]  /*3610*/  MOV R0, R7 ;  /* 0x0000000700007202 */ /* 0x000fe40000000f00 */
[----:B------:R-:W-:-:S07]  /*3620*/  MOV R2, 0x3640 ;  /* 0x0000364000027802 */ /* 0x000fce0000000f00 */
[----:B------:R-:W-:Y:S05]  /*3630*/  CALL.REL.NOINC `($__internal_4_$__cuda_sm20_rcp_rn_f32_slowpath) ;  /* 0x0000000c005c7944 */ /* 0x000fea0003c00000 */
[----:B------:R-:W-:Y:S05]  /*3640*/  BRA `(.L_x_333) ;  /* 0x0000000000107947 */ /* 0x000fea0003800000 */
.L_x_332:
[----:B------:R-:W0:Y:S02]  /*3650*/  MUFU.RCP R6, R7 ;  /* 0x0000000700067308 */ /* 0x000e240000001000 */
[----:B0-----:R-:W-:-:S04]  /*3660*/  FFMA R0, R7, R6, -1 ;  /* 0xbf80000007007423 */ /* 0x001fc80000000006 */
[----:B------:R-:W-:-:S04]  /*3670*/  FADD.FTZ R5, -R0, -RZ ;  /* 0x800000ff00057221 */ /* 0x000fc80000010100 */
[----:B------:R-:W-:-:S07]  /*3680*/  FFMA R6, R6, R5, R6 ;  /* 0x0000000506067223 */ /* 0x000fce0000000006 */
.L_x_333:
[----:B------:R0:W-:Y:S04]  /*3690*/  STG.E desc[UR12][R18.64+0x8], R6 ;  /* 0x0000080612007986 */ /* 0x0001e8000c10190c */
[----:B------:R-:W2:Y:S01]  /*36a0*/  LDG.E R16, desc[UR12][R16.64+0xc] ;  /* 0x00000c0c10107981 */ /* 0x000ea2000c1e1900 */
[----:B------:R-:W-:Y:S02]  /*36b0*/  HFMA2 R7, -RZ, RZ, 3.7421875, 0 ;  /* 0x437c0000ff077431 */ /* 0x000fe400000001ff */
        /* <DEDUP_REMOVED lines=17> */
.L_x_334:
[----:B------:R-:W0:Y:S02]  /*37d0*/  MUFU.RCP R6, R7 ;  /* 0x0000000700067308 */ /* 0x000e240000001000 */
[----:B0-----:R-:W-:-:S04]  /*37e0*/  FFMA R0, R7, R6, -1 ;  /* 0xbf80000007007423 */ /* 0x001fc80000000006 */
[----:B------:R-:W-:-:S04]  /*37f0*/  FADD.FTZ R5, -R0, -RZ ;  /* 0x800000ff00057221 */ /* 0x000fc80000010100 */
[----:B------:R-:W-:-:S07]  /*3800*/  FFMA R6, R6, R5, R6 ;  /* 0x0000000506067223 */ /* 0x000fce0000000006 */
.L_x_335:
[----:B------:R2:W-:Y:S01]  /*3810*/  STG.E desc[UR12][R18.64+0xc], R6 ;  /* 0x00000c0612007986 */ /* 0x0005e2000c10190c */
[----:B------:R-:W-:-:S04]  /*3820*/  IADD3 R21, PT, PT, R21, 0x4, RZ ;  /* 0x0000000415157810 */ /* 0x000fc80007ffe0ff */
[----:B------:R-:W-:-:S13]  /*3830*/  ISETP.NE.AND P0, PT, R21, R8, PT ;  /* 0x000000081500720c */ /* 0x000fda0003f05270 */
[----:B--2---:R-:W-:Y:S05]  /*3840*/  @P0 BRA `(.L_x_336) ;  /* 0xfffffff800680947 */ /* 0x004fea000383ffff */
.L_x_327:
        /* <DEDUP_REMOVED lines=25> */
.L_x_338:
[----:B------:R-:W0:Y:S02]  /*39e0*/  MUFU.RCP R6, R7 ;  /* 0x0000000700067308 */ /* 0x000e240000001000 */
[----:B0-----:R-:W-:-:S04]  /*39f0*/  FFMA R0, R7, R6, -1 ;  /* 0xbf80000007007423 */ /* 0x001fc80000000006 */
[----:B------:R-:W-:-:S04]  /*3a00*/  FADD.FTZ R5, -R0, -RZ ;  /* 0x800000ff00057221 */ /* 0x000fc80000010100 */
[----:B------:R-:W-:-:S07]  /*3a10*/  FFMA R6, R6, R5, R6 ;  /* 0x0000000506067223 */ /* 0x000fce0000000006 */
.L_x_339:
[----:B------:R-:W0:Y:S01]  /*3a20*/  LDC.64 R14, c[0x0][0x398] ;  /* 0x0000e600ff0e7b82 */ /* 0x000e220000000a00 */
[----:B------:R-:W-:-:S05]  /*3a30*/  IADD3 R5, PT, PT, R3, R8, RZ ;  /* 0x0000000803057210 */ /* 0x000fca0007ffe0ff */
        /* <DEDUP_REMOVED lines=21> */
.L_x_340:
[----:B------:R-:W0:Y:S02]  /*3b90*/  MUFU.RCP R6, R7 ;  /* 0x0000000700067308 */ /* 0x000e240000001000 */
[----:B0-----:R-:W-:-:S04]  /*3ba0*/  FFMA R0, R7, R6, -1 ;  /* 0xbf80000007007423 */ /* 0x001fc80000000006 */
[----:B------:R-:W-:-:S04]  /*3bb0*/  FADD.FTZ R5, -R0, -RZ ;  /* 0x800000ff00057221 */ /* 0x000fc80000010100 */
[----:B------:R-:W-:-:S07]  /*3bc0*/  FFMA R6, R6, R5, R6 ;  /* 0x0000000506067223 */ /* 0x000fce0000000006 */
.L_x_341:
[----:B------:R0:W-:Y:S01]  /*3bd0*/  STG.E desc[UR12][R14.64+0x4], R6 ;  /* 0x000004060e007986 */ /* 0x0001e2000c10190c */
[----:B------:R-:W-:-:S07]  /*3be0*/  IADD3 R8, PT, PT, R8, 0x2, RZ ;  /* 0x0000000208087810 */ /* 0x000fce0007ffe0ff */
.L_x_337:
        /* <DEDUP_REMOVED lines=23> */
[----:B0-----:R-:W-:Y:S05]  /*3d60*/  CALL.REL.NOINC `($__internal_4_$__cuda_sm20_rcp_rn_f32_slowpath) ;  /* 0x0000000400907944 */ /* 0x001fea0003c00000 */
[----:B------:R-:W-:Y:S05]  /*3d70*/  BRA `(.L_x_343) ;  /* 0x0000000000107947 */ /* 0x000fea0003800000 */
.L_x_342:
[----:B0-----:R-:W0:Y:S02]  /*3d80*/  MUFU.RCP R6, R9 ;  /* 0x0000000900067308 */ /* 0x001e240000001000 */
[----:B0-----:R-:W-:-:S04]  /*3d90*/  FFMA R0, R9, R6, -1 ;  /* 0xbf80000009007423 */ /* 0x001fc80000000006 */
[----:B------:R-:W-:-:S04]  /*3da0*/  FADD.FTZ R5, -R0, -RZ ;  /* 0x800000ff00057221 */ /* 0x000fc80000010100 */
[----:B------:R-:W-:-:S07]  /*3db0*/  FFMA R6, R6, R5, R6 ;  /* 0x0000000506067223 */ /* 0x000fce0000000006 */
.L_x_343:
[----:B------:R-:W0:Y:S01]  /*3dc0*/  LDC.64 R4, c[0x0][0x398] ;  /* 0x0000e600ff047b82 */ /* 0x000e220000000a00 */
[----:B------:R-:W-:-:S05]  /*3dd0*/  IADD3 R3, PT, PT, R3, R8, RZ ;  /* 0x0000000803037210 */ /* 0x000fca0007ffe0ff */
[----:B0-----:R-:W-:-:S05]  /*3de0*/  IMAD.WIDE R2, R3, 0x4, R4 ;  /* 0x0000000403027825 */ /* 0x001fca00078e0204 */
[----:B------:R-:W-:Y:S01]  /*3df0*/  STG.E desc[UR12][R2.64], R6 ;  /* 0x0000000602007986 */ /* 0x000fe2000c10190c */
[----:B------:R-:W-:Y:S05]  /*3e00*/  EXIT ;  /* 0x000000000000794d */ /* 0x000fea0003800000 */
.L_x_321:
[C---:B------:R-:W-:Y:S01]  /*3e10*/  VIADD R2, R0.reuse, 0xffffffff ;  /* 0xffffffff00027836 */ /* 0x040fe20000000000 */
[----:B------:R-:W-:-:S04]  /*3e20*/  LOP3.LUT R12, R0, 0x7, RZ, 0xc0, !PT ;  /* 0x00000007000c7812 */ /* 0x000fc800078ec0ff */
[----:B------:R-:W-:Y:S01]  /*3e30*/  ISETP.GE.U32.AND P0, PT, R2, 0x7, PT ;  /* 0x000000070200780c */ /* 0x000fe20003f06070 */
[----:B------:R-:W-:Y:S01]  /*3e40*/  HFMA2 R2, -RZ, RZ, 0, 0 ;  /* 0x00000000ff027431 */ /* 0x000fe200000001ff */
[----:B------:R-:W-:-:S11]  /*3e50*/  ISETP.NE.AND P1, PT, R12, RZ, PT ;  /* 0x000000ff0c00720c */ /* 0x000fd60003f25270 */
[----:B------:R-:W-:Y:S05]  /*3e60*/  @!P0 BRA `(.L_x_344) ;  /* 0x0000000000888947 */ /* 0x000fea0003800000 */
[----:B------:R-:W-:Y:S02]  /*3e70*/  LOP3.LUT R2, R0, 0x7ffffff8, RZ, 0xc0, !PT ;  /* 0x7ffffff800027812 */ /* 0x000fe400078ec0ff */
[----:B------:R-:W-:-:S07]  /*3e80*/  MOV R8, RZ ;  /* 0x000000ff00087202 */ /* 0x000fce0000000f00 */
.L_x_345:
        /* <DEDUP_REMOVED lines=32> */
.L_x_344:
        /* <DEDUP_REMOVED lines=23> */
.L_x_346:
        /* <DEDUP_REMOVED lines=17> */
.L_x_347:
        /* <DEDUP_REMOVED lines=10> */
        .weak           $__internal_4_$__cuda_sm20_rcp_rn_f32_slowpath
        .type           $__internal_4_$__cuda_sm20_rcp_rn_f32_slowpath,@function
        .size           $__internal_4_$__cuda_sm20_rcp_rn_f32_slowpath,(.L_x_357 - $__internal_4_$__cuda_sm20_rcp_rn_f32_slowpath)
$__internal_4_$__cuda_sm20_rcp_rn_f32_slowpath:
        /* <DEDUP_REMOVED lines=15> */
.L_x_349:
        /* <DEDUP_REMOVED lines=29> */
[----:B------:R-:W-:-:S05]  /*4670*/  @!P0 IADD3 R9, PT, PT, R9, 0x1, RZ ;  /* 0x0000000109098810 */ /* 0x000fca0007ffe0ff */
[----:B------:R-:W-:-:S05]  /*4680*/  @!P1 IMAD.SHL.U32 R9, R9, 0x2, RZ ;  /* 0x0000000209099824 */ /* 0x000fca00078e00ff */
[----:B------:R-:W-:Y:S01]  /*4690*/  LOP3.LUT R6, R9, 0x80000000, R0, 0xf8, !PT ;  /* 0x8000000009067812 */ /* 0x000fe200078ef800 */
[----:B------:R-:W-:Y:S06]  /*46a0*/  BRA `(.L_x_350) ;  /* 0x0000000000047947 */ /* 0x000fec0003800000 */
.L_x_351:
[----:B------:R0:W1:Y:S02]  /*46b0*/  MUFU.RCP R6, R0 ;  /* 0x0000000000067308 */ /* 0x0000640000001000 */
.L_x_350:
[----:B------:R-:W-:Y:S05]  /*46c0*/  BSYNC.RECONVERGENT B1 ;  /* 0x0000000000017941 */ /* 0x000fea0003800200 */
.L_x_348:
[----:B------:R-:W-:Y:S01]  /*46d0*/  HFMA2 R5, -RZ, RZ, 0, 0 ;  /* 0x00000000ff057431 */ /* 0x000fe200000001ff */
[----:B------:R-:W-:-:S04]  /*46e0*/  MOV R4, R2 ;  /* 0x0000000200047202 */ /* 0x000fc80000000f00 */
[----:B01----:R-:W-:Y:S05]  /*46f0*/  RET.REL.NODEC R4 `(_Z6Conv2DPfS_S_S_iiiiii) ;  /* 0xffffffb804407950 */ /* 0x003fea0003c3ffff */
.L_x_352:
        /* <DEDUP_REMOVED lines=16> */
.L_x_357:


//--------------------- .nv.shared._Z22ConvSharedTransposed2DPfS_S_S_iiiiiii --------------------------
	.section	.nv.shared._Z22ConvSharedTransposed2DPfS_S_S_iiiiiii,"aw",@nobits
	.sectionflags	@""
	.align	16
	.zero		1024


//--------------------- .nv.shared.reserved.0     --------------------------
	.section	.nv.shared.reserved.0,"aw",@nobits
	.weak		__nv_reservedSMEM_offset_0_alias
	.size		__nv_reservedSMEM_offset_0_alias, 0, 64
	.other		__nv_reservedSMEM_offset_0_alias,@"STO_CUDA_RESERVED_SHARED STV_DEFAULT"
__nv_reservedSMEM_offset_0_alias:
	.zero		0
	.zero		64


//--------------------- .nv.shared._Z16ConvTransposed2DPfS_S_S_iiiiiii --------------------------
	.section	.nv.shared._Z16ConvTransposed2DPfS_S_S_iiiiiii,"aw",@nobits
	.sectionflags	@""
	.align	16
	.zero		1024


//--------------------- .nv.shared._Z9MaxPool2DPfS_iiii --------------------------
	.section	.nv.shared._Z9MaxPool2DPfS_iiii,"aw",@nobits
	.sectionflags	@""
	.align	16
	.zero		1024


//--------------------- .nv.shared._Z7SigmoidPfi  --------------------------
	.section	.nv.shared._Z7SigmoidPfi,"aw",@nobits
	.sectionflags	@""
	.align	16
	.zero		1024


//--------------------- .nv.shared._Z4ReLUPfi     --------------------------
	.section	.nv.shared._Z4ReLUPfi,"aw",@nobits
	.sectionflags	@""
	.align	16
	.zero		1024


//--------------------- .nv.shared._Z12ConvShared2DPfS_S_S_iiiiii --------------------------
	.section	.nv.shared._Z12ConvShared2DPfS_S_S_iiiiii,"aw",@nobits
	.sectionflags	@""
	.align	16
	.zero		1024


//--------------------- .nv.shared._Z6Conv2DPfS_S_S_iiiiii --------------------------
	.section	.nv.shared._Z6Conv2DPfS_S_S_iiiiii,"aw",@nobits
	.sectionflags	@""
	.align	16
	.zero		1024


//--------------------- .nv.constant0._Z22ConvSharedTransposed2DPfS_S_S_iiiiiii --------------------------
	.section	.nv.constant0._Z22ConvSharedTransposed2DPfS_S_S_iiiiiii,"a",@progbits
	.sectionflags	@""
	.align	4
.nv.constant0._Z22ConvSharedTransposed2DPfS_S_S_iiiiiii:
	.zero		956


//--------------------- .nv.constant0._Z16ConvTransposed2DPfS_S_S_iiiiiii --------------------------
	.section	.nv.constant0._Z16ConvTransposed2DPfS_S_S_iiiiiii,"a",@progbits
	.sectionflags	@""
	.align	4
.nv.constant0._Z16ConvTransposed2DPfS_S_S_iiiiiii:
	.zero		956


//--------------------- .nv.constant0._Z9MaxPool2DPfS_iiii --------------------------
	.section	.nv.constant0._Z9MaxPool2DPfS_iiii,"a",@progbits
	.sectionflags	@""
	.align	4
.nv.constant0._Z9MaxPool2DPfS_iiii:
	.zero		928


//--------------------- .nv.constant0._Z7SigmoidPfi --------------------------
	.section	.nv.constant0._Z7SigmoidPfi,"a",@progbits
	.sectionflags	@""
	.align	4
.nv.constant0._Z7SigmoidPfi:
	.zero		908


//--------------------- .nv.constant0._Z4ReLUPfi  --------------------------
	.section	.nv.constant0._Z4ReLUPfi,"a",@progbits
	.sectionflags	@""
	.align	4
.nv.constant0._Z4ReLUPfi:
	.zero		908


//--------------------- .nv.constant0._Z12ConvShared2DPfS_S_S_iiiiii --------------------------
	.section	.nv.constant0._Z12ConvShared2DPfS_S_S_iiiiii,"a",@progbits
	.sectionflags	@""
	.align	4
.nv.constant0._Z12ConvShared2DPfS_S_S_iiiiii:
	.zero		952


//--------------------- .nv.constant0._Z6Conv2DPfS_S_S_iiiiii --------------------------
	.section	.nv.constant0._Z6Conv2DPfS_S_S_iiiiii,"a",@progbits
	.sectionflags	@""
	.align	4
.nv.constant0._Z6Conv2DPfS_S_S_iiiiii:
	.zero		952


//--------------------- SYMBOLS --------------------------

	.type		.nv.reservedSmem.offset0,@object
	.size		.nv.reservedSmem.offset0,0x4
	.type		.nv.reservedSmem.cap,@object
	.size		.nv.reservedSmem.cap,0x4
